	.target	sm_90a

	.elftype	@"ET_EXEC"


//--------------------- .note.nv.tkinfo           --------------------------
	.section	.note.nv.tkinfo,"",@"SHT_NOTE"
	.sectionflags	@"SHF_NOTE_NV_TKINFO"
	.tkinfo
        /*0018*/ 	.word	0x00000002
        /*0030*/ 	.string	""
        /*0030*/ 	.string	"ptxas"
        /*0030*/ 	.string	"Cuda compilation tools, release 13.0, V13.0.88"
        /*0030*/ 	.string	"Build cuda_13.0.r13.0/compiler.36424714_0"
        /*0030*/ 	.string	"-v  -suppress-debug-info  -lineinfo  -arch sm_90a "



//--------------------- .note.nv.cuinfo           --------------------------
	.section	.note.nv.cuinfo,"",@"SHT_NOTE"
	.sectionflags	@"SHF_NOTE_NV_CUINFO"
        /*0018*/ 	.short	0x0002
        /*001a*/ 	.short	0x005a
        /*001c*/ 	.short	0x0082
	.zero		2


//--------------------- .nv.info                  --------------------------
	.section	.nv.info,"",@"SHT_CUDA_INFO"
	.align	4


	//----- nvinfo : EIATTR_REGCOUNT
	.align		4
        /*0000*/ 	.byte	0x04, 0x2f
        /*0002*/ 	.short	(.L_1 - .L_0)
	.align		4
.L_0:
        /*0004*/ 	.word	index@(matmul_kernel)
        /*0008*/ 	.word	0x000000ff


	//----- nvinfo : EIATTR_FRAME_SIZE
	.align		4
.L_1:
        /*000c*/ 	.byte	0x04, 0x11
        /*000e*/ 	.short	(.L_3 - .L_2)
	.align		4
.L_2:
        /*0010*/ 	.word	index@(matmul_kernel)
        /*0014*/ 	.word	0x00001fd0


	//----- nvinfo : EIATTR_MIN_STACK_SIZE
	.align		4
.L_3:
        /*0018*/ 	.byte	0x04, 0x12
        /*001a*/ 	.short	(.L_5 - .L_4)
	.align		4
.L_4:
        /*001c*/ 	.word	index@(matmul_kernel)
        /*0020*/ 	.word	0x00001fd0
.L_5:


//--------------------- .nv.compat                --------------------------
	.section	.nv.compat,"",@"SHT_CUDA_COMPAT_INFO"
	.align	4
        /*0000*/ 	.byte	0x02, 0x09, 0x01, 0x00, 0x02, 0x02, 0x04, 0x00, 0x02, 0x05, 0x05, 0x00, 0x03, 0x07, 0x01, 0x01
        /*0010*/ 	.byte	0x02, 0x03, 0x00, 0x00, 0x02, 0x06, 0x01, 0x00, 0x04, 0x0b, 0x08, 0x00, 0x00, 0x00, 0x00, 0x00
        /*0020*/ 	.byte	0x00, 0x00, 0x00, 0x00


//--------------------- .nv.info.matmul_kernel    --------------------------
	.section	.nv.info.matmul_kernel,"",@"SHT_CUDA_INFO"
	.sectionflags	@""
	.align	4


	//----- nvinfo : EIATTR_CUDA_API_VERSION
	.align		4
        /*0000*/ 	.byte	0x04, 0x37
        /*0002*/ 	.short	(.L_7 - .L_6)
.L_6:
        /*0004*/ 	.word	0x00000082


	//----- nvinfo : EIATTR_KPARAM_INFO
	.align		4
.L_7:
        /*0008*/ 	.byte	0x04, 0x17
        /*000a*/ 	.short	(.L_9 - .L_8)
.L_8:
        /*000c*/ 	.word	0x00000000
        /*0010*/ 	.short	0x000d
        /*0012*/ 	.short	0x0048
        /*0014*/ 	.byte	0x00, 0xf4, 0x21, 0x00


	//----- nvinfo : EIATTR_KPARAM_INFO
	.align		4
.L_9:
        /*0018*/ 	.byte	0x04, 0x17
        /*001a*/ 	.short	(.L_11 - .L_10)
.L_10:
        /*001c*/ 	.word	0x00000000
        /*0020*/ 	.short	0x000c
        /*0022*/ 	.short	0x0040
        /*0024*/ 	.byte	0x00, 0xf4, 0x21, 0x00


	//----- nvinfo : EIATTR_KPARAM_INFO
	.align		4
.L_11:
        /*0028*/ 	.byte	0x04, 0x17
        /*002a*/ 	.short	(.L_13 - .L_12)
.L_12:
        /*002c*/ 	.word	0x00000000
        /*0030*/ 	.short	0x000b
        /*0032*/ 	.short	0x0038
        /*0034*/ 	.byte	0x00, 0xf0, 0x11, 0x00


	//----- nvinfo : EIATTR_KPARAM_INFO
	.align		4
.L_13:
        /*0038*/ 	.byte	0x04, 0x17
        /*003a*/ 	.short	(.L_15 - .L_14)
.L_14:
        /*003c*/ 	.word	0x00000000
        /*0040*/ 	.short	0x000a
        /*0042*/ 	.short	0x0034
        /*0044*/ 	.byte	0x00, 0xf0, 0x11, 0x00


	//----- nvinfo : EIATTR_KPARAM_INFO
	.align		4
.L_15:
        /*0048*/ 	.byte	0x04, 0x17
        /*004a*/ 	.short	(.L_17 - .L_16)
.L_16:
        /*004c*/ 	.word	0x00000000
        /*0050*/ 	.short	0x0009
        /*0052*/ 	.short	0x0030
        /*0054*/ 	.byte	0x00, 0xf0, 0x11, 0x00


	//----- nvinfo : EIATTR_KPARAM_INFO
	.align		4
.L_17:
        /*0058*/ 	.byte	0x04, 0x17
        /*005a*/ 	.short	(.L_19 - .L_18)
.L_18:
        /*005c*/ 	.word	0x00000000
        /*0060*/ 	.short	0x0008
        /*0062*/ 	.short	0x002c
        /*0064*/ 	.byte	0x00, 0xf0, 0x11, 0x00


	//----- nvinfo : EIATTR_KPARAM_INFO
	.align		4
.L_19:
        /*0068*/ 	.byte	0x04, 0x17
        /*006a*/ 	.short	(.L_21 - .L_20)
.L_20:
        /*006c*/ 	.word	0x00000000
        /*0070*/ 	.short	0x0007
        /*0072*/ 	.short	0x0028
        /*0074*/ 	.byte	0x00, 0xf0, 0x11, 0x00


	//----- nvinfo : EIATTR_KPARAM_INFO
	.align		4
.L_21:
        /*0078*/ 	.byte	0x04, 0x17
        /*007a*/ 	.short	(.L_23 - .L_22)
.L_22:
        /*007c*/ 	.word	0x00000000
        /*0080*/ 	.short	0x0006
        /*0082*/ 	.short	0x0024
        /*0084*/ 	.byte	0x00, 0xf0, 0x11, 0x00


	//----- nvinfo : EIATTR_KPARAM_INFO
	.align		4
.L_23:
        /*0088*/ 	.byte	0x04, 0x17
        /*008a*/ 	.short	(.L_25 - .L_24)
.L_24:
        /*008c*/ 	.word	0x00000000
        /*0090*/ 	.short	0x0005
        /*0092*/ 	.short	0x0020
        /*0094*/ 	.byte	0x00, 0xf0, 0x11, 0x00


	//----- nvinfo : EIATTR_KPARAM_INFO
	.align		4
.L_25:
        /*0098*/ 	.byte	0x04, 0x17
        /*009a*/ 	.short	(.L_27 - .L_26)
.L_26:
        /*009c*/ 	.word	0x00000000
        /*00a0*/ 	.short	0x0004
        /*00a2*/ 	.short	0x001c
        /*00a4*/ 	.byte	0x00, 0xf0, 0x11, 0x00


	//----- nvinfo : EIATTR_KPARAM_INFO
	.align		4
.L_27:
        /*00a8*/ 	.byte	0x04, 0x17
        /*00aa*/ 	.short	(.L_29 - .L_28)
.L_28:
        /*00ac*/ 	.word	0x00000000
        /*00b0*/ 	.short	0x0003
        /*00b2*/ 	.short	0x0018
        /*00b4*/ 	.byte	0x00, 0xf0, 0x11, 0x00


	//----- nvinfo : EIATTR_KPARAM_INFO
	.align		4
.L_29:
        /*00b8*/ 	.byte	0x04, 0x17
        /*00ba*/ 	.short	(.L_31 - .L_30)
.L_30:
        /*00bc*/ 	.word	0x00000000
        /*00c0*/ 	.short	0x0002
        /*00c2*/ 	.short	0x0010
        /*00c4*/ 	.byte	0x00, 0xf4, 0x21, 0x00


	//----- nvinfo : EIATTR_KPARAM_INFO
	.align		4
.L_31:
        /*00c8*/ 	.byte	0x04, 0x17
        /*00ca*/ 	.short	(.L_33 - .L_32)
.L_32:
        /*00cc*/ 	.word	0x00000000
        /*00d0*/ 	.short	0x0001
        /*00d2*/ 	.short	0x0008
        /*00d4*/ 	.byte	0x00, 0xf4, 0x21, 0x00


	//----- nvinfo : EIATTR_KPARAM_INFO
	.align		4
.L_33:
        /*00d8*/ 	.byte	0x04, 0x17
        /*00da*/ 	.short	(.L_35 - .L_34)
.L_34:
        /*00dc*/ 	.word	0x00000000
        /*00e0*/ 	.short	0x0000
        /*00e2*/ 	.short	0x0000
        /*00e4*/ 	.byte	0x00, 0xf4, 0x21, 0x00


	//----- nvinfo : EIATTR_SPARSE_MMA_MASK
	.align		4
.L_35:
        /*00e8*/ 	.byte	0x03, 0x50
        /*00ea*/ 	.short	0x0000


	//----- nvinfo : EIATTR_MAXREG_COUNT
	.align		4
        /*00ec*/ 	.byte	0x03, 0x1b
        /*00ee*/ 	.short	0x00ff


	//----- nvinfo : EIATTR_NUM_BARRIERS
	.align		4
        /*00f0*/ 	.byte	0x02, 0x4c
        /*00f2*/ 	.byte	0x01
	.zero		1


	//----- nvinfo : EIATTR_ANNOTATIONS
	.align		4
        /*00f4*/ 	.byte	0x04, 0x55
        /*00f6*/ 	.short	(.L_37 - .L_36)


	//   ....[0]....
.L_36:
        /*00f8*/ 	.word	0x00000001
        /*00fc*/ 	.byte	0x30, 0x05, 0x00, 0x00, 0x01, 0x00, 0x00, 0x00, 0x60, 0x05, 0x00, 0x00, 0x01, 0x00, 0x00, 0x00
        /* <DEDUP_REMOVED lines=8> */
        /*018c*/ 	.byte	0x50, 0x16, 0x00, 0x00


	//----- nvinfo : EIATTR_MERCURY_ISA_VERSION
	.align		4
.L_37:
        /*0190*/ 	.byte	0x03, 0x5f
        /*0192*/ 	.short	0x0101


	//----- nvinfo : EIATTR_EXIT_INSTR_OFFSETS
	.align		4
        /*0194*/ 	.byte	0x04, 0x1c
        /*0196*/ 	.short	(.L_39 - .L_38)


	//   ....[0]....
.L_38:
        /*0198*/ 	.word	0x00064790


	//   ....[1]....
        /*019c*/ 	.word	0x000647c0


	//----- nvinfo : EIATTR_REQNTID
	.align		4
.L_39:
        /*01a0*/ 	.byte	0x04, 0x10
        /*01a2*/ 	.short	(.L_41 - .L_40)
.L_40:
        /*01a4*/ 	.word	0x00000080
        /*01a8*/ 	.word	0x00000001
        /*01ac*/ 	.word	0x00000001


	//----- nvinfo : EIATTR_CBANK_PARAM_SIZE
	.align		4
.L_41:
        /*01b0*/ 	.byte	0x03, 0x19
        /*01b2*/ 	.short	0x0050


	//----- nvinfo : EIATTR_PARAM_CBANK
	.align		4
        /*01b4*/ 	.byte	0x04, 0x0a
        /*01b6*/ 	.short	(.L_43 - .L_42)
	.align		4
.L_42:
        /*01b8*/ 	.word	index@(.nv.constant0.matmul_kernel)
        /*01bc*/ 	.short	0x0210
        /*01be*/ 	.short	0x0050


	//----- nvinfo : EIATTR_SW_WAR
	.align		4
.L_43:
        /*01c0*/ 	.byte	0x04, 0x36
        /*01c2*/ 	.short	(.L_45 - .L_44)
.L_44:
        /*01c4*/ 	.word	0x00000008
.L_45:


//--------------------- .nv.callgraph             --------------------------
	.section	.nv.callgraph,"",@"SHT_CUDA_CALLGRAPH"
	.align	4
	.sectionentsize	8
	.align		4
        /*0000*/ 	.word	0x00000000
	.align		4
        /*0004*/ 	.word	0xffffffff
	.align		4
        /*0008*/ 	.word	0x00000000
	.align		4
        /*000c*/ 	.word	0xfffffffe
	.align		4
        /*0010*/ 	.word	0x00000000
	.align		4
        /*0014*/ 	.word	0xfffffffd
	.align		4
        /*0018*/ 	.word	0x00000000
	.align		4
        /*001c*/ 	.word	0xfffffffc


//--------------------- .text.matmul_kernel       --------------------------
	.section	.text.matmul_kernel,"ax",@progbits
	.align	128
        .global         matmul_kernel
        .type           matmul_kernel,@function
        .size           matmul_kernel,(.L_x_4 - matmul_kernel)
        .other          matmul_kernel,@"STO_CUDA_ENTRY STV_DEFAULT"
matmul_kernel:
.text.matmul_kernel:
[----:B------:R-:W0:Y:S08]  /*0000*/  LDC R1, c[0x0][0x28] ;  /* 0x00000a00ff017b82 */ /* 0x000e300000000800 */
[----:B------:R-:W1:Y:S01]  /*0010*/  LDC.64 R126, c[0x0][0x228] ;  /* 0x00008a00ff7e7b82 */ /* 0x000e620000000a00 */
[----:B------:R-:W2:Y:S01]  /*0020*/  S2R R5, SR_CTAID.X ;  /* 0x0000000000057919 */ /* 0x000ea20000002500 */
[----:B0-----:R-:W-:Y:S01]  /*0030*/  VIADD R1, R1, 0xffffe030 ;  /* 0xffffe03001017836 */ /* 0x001fe20000000000 */
[----:B------:R-:W-:Y:S01]  /*0040*/  UMOV UR58, 0x400 ;  /* 0x00000400003a7882 */ /* 0x000fe20000000000 */
[----:B------:R-:W-:Y:S01]  /*0050*/  ULDC.64 UR56, c[0x0][0x208] ;  /* 0x0000820000387ab9 */ /* 0x000fe20000000a00 */
[----:B------:R-:W0:Y:S03]  /*0060*/  S2R R237, SR_TID.X ;  /* 0x0000000000ed7919 */ /* 0x000e260000002100 */
[----:B------:R-:W3:Y:S01]  /*0070*/  S2UR UR4, SR_CgaCtaId ;  /* 0x00000000000479c3 */ /* 0x000ee20000008800 */
[----:B-1----:R-:W-:-:S05]  /*0080*/  VIADD R0, R127, 0xff ;  /* 0x000000ff7f007836 */ /* 0x002fca0000000000 */
[----:B------:R-:W-:Y:S01]  /*0090*/  SHF.R.S32.HI R3, RZ, 0x1f, R0 ;  /* 0x0000001fff037819 */ /* 0x000fe20000011400 */
[----:B---3--:R-:W-:-:S03]  /*00a0*/  ULEA UR58, UR4, UR58, 0x18 ;  /* 0x0000003a043a7291 */ /* 0x008fc6000f8ec03f */
[----:B------:R-:W-:Y:S02]  /*00b0*/  LEA.HI R3, R3, R0, RZ, 0x8 ;  /* 0x0000000003037211 */ /* 0x000fe400078f40ff */
[----:B--2---:R-:W-:Y:S02]  /*00c0*/  IABS R8, R5 ;  /* 0x0000000500087213 */ /* 0x004fe40000000000 */
[----:B------:R-:W-:Y:S02]  /*00d0*/  SHF.R.S32.HI R4, RZ, 0x8, R3 ;  /* 0x00000008ff047819 */ /* 0x000fe40000011403 */
[----:B0-----:R-:W-:Y:S02]  /*00e0*/  LOP3.LUT R31, R237, 0x7f, RZ, 0xc0, !PT ;  /* 0x0000007fed1f7812 */ /* 0x001fe400078ec0ff */
[-C--:B------:R-:W-:Y:S02]  /*00f0*/  IABS R7, R4.reuse ;  /* 0x0000000400077213 */ /* 0x080fe40000000000 */
[----:B------:R-:W-:-:S02]  /*0100*/  IABS R10, R4 ;  /* 0x00000004000a7213 */ /* 0x000fc40000000000 */
[----:B------:R-:W0:Y:S08]  /*0110*/  I2F.RP R0, R7 ;  /* 0x0000000700007306 */ /* 0x000e300000209400 */
[----:B0-----:R-:W0:Y:S02]  /*0120*/  MUFU.RCP R0, R0 ;  /* 0x0000000000007308 */ /* 0x001e240000001000 */
[----:B0-----:R-:W-:-:S02]  /*0130*/  VIADD R2, R0, 0xffffffe ;  /* 0x0ffffffe00027836 */ /* 0x001fc40000000000 */
[----:B------:R-:W-:-:S04]  /*0140*/  IMAD.MOV R0, RZ, RZ, -R10 ;  /* 0x000000ffff007224 */ /* 0x000fc800078e0a0a */
[----:B------:R0:W1:Y:S02]  /*0150*/  F2I.FTZ.U32.TRUNC.NTZ R3, R2 ;  /* 0x0000000200037305 */ /* 0x000064000021f000 */
[----:B0-----:R-:W-:Y:S02]  /*0160*/  IMAD.MOV.U32 R2, RZ, RZ, RZ ;  /* 0x000000ffff027224 */ /* 0x001fe400078e00ff */
[----:B-1----:R-:W-:-:S04]  /*0170*/  IMAD.MOV R6, RZ, RZ, -R3 ;  /* 0x000000ffff067224 */ /* 0x002fc800078e0a03 */
[----:B------:R-:W-:Y:S02]  /*0180*/  IMAD R9, R6, R7, RZ ;  /* 0x0000000706097224 */ /* 0x000fe400078e02ff */
[----:B------:R-:W-:Y:S02]  /*0190*/  IMAD.MOV.U32 R6, RZ, RZ, R8 ;  /* 0x000000ffff067224 */ /* 0x000fe400078e0008 */
[----:B------:R-:W-:-:S06]  /*01a0*/  IMAD.HI.U32 R3, R3, R9, R2 ;  /* 0x0000000903037227 */ /* 0x000fcc00078e0002 */
[----:B------:R-:W-:-:S04]  /*01b0*/  IMAD.HI.U32 R3, R3, R6, RZ ;  /* 0x0000000603037227 */ /* 0x000fc800078e00ff */
[----:B------:R-:W-:-:S05]  /*01c0*/  IMAD R0, R3, R0, R6 ;  /* 0x0000000003007224 */ /* 0x000fca00078e0206 */
[----:B------:R-:W-:-:S13]  /*01d0*/  ISETP.GT.U32.AND P1, PT, R7, R0, PT ;  /* 0x000000000700720c */ /* 0x000fda0003f24070 */
[----:B------:R-:W-:Y:S02]  /*01e0*/  @!P1 IMAD.IADD R0, R0, 0x1, -R7 ;  /* 0x0000000100009824 */ /* 0x000fe400078e0a07 */
[----:B------:R-:W-:Y:S01]  /*01f0*/  @!P1 VIADD R3, R3, 0x1 ;  /* 0x0000000103039836 */ /* 0x000fe20000000000 */
[----:B------:R-:W-:Y:S02]  /*0200*/  ISETP.NE.AND P1, PT, R4, RZ, PT ;  /* 0x000000ff0400720c */ /* 0x000fe40003f25270 */
[----:B------:R-:W-:Y:S02]  /*0210*/  ISETP.GE.U32.AND P0, PT, R0, R7, PT ;  /* 0x000000070000720c */ /* 0x000fe40003f06070 */
[----:B------:R-:W-:-:S04]  /*0220*/  LOP3.LUT R0, R5, R4, RZ, 0x3c, !PT ;  /* 0x0000000405007212 */ /* 0x000fc800078e3cff */
[----:B------:R-:W-:Y:S01]  /*0230*/  ISETP.GE.AND P2, PT, R0, RZ, PT ;  /* 0x000000ff0000720c */ /* 0x000fe20003f46270 */
[----:B------:R-:W-:-:S06]  /*0240*/  VIADD R0, R126, 0xff ;  /* 0x000000ff7e007836 */ /* 0x000fcc0000000000 */
[----:B------:R-:W-:-:S04]  /*0250*/  @P0 VIADD R3, R3, 0x1 ;  /* 0x0000000103030836 */ /* 0x000fc80000000000 */
[----:B------:R-:W-:Y:S01]  /*0260*/  IMAD.MOV.U32 R8, RZ, RZ, R3 ;  /* 0x000000ffff087224 */ /* 0x000fe200078e0003 */
[----:B------:R-:W-:-:S03]  /*0270*/  SHF.R.S32.HI R3, RZ, 0x1f, R0 ;  /* 0x0000001fff037819 */ /* 0x000fc60000011400 */
[----:B------:R-:W-:Y:S01]  /*0280*/  @!P2 IMAD.MOV R8, RZ, RZ, -R8 ;  /* 0x000000ffff08a224 */ /* 0x000fe200078e0a08 */
[----:B------:R-:W-:Y:S02]  /*0290*/  LEA.HI R3, R3, R0, RZ, 0x8 ;  /* 0x0000000003037211 */ /* 0x000fe400078f40ff */
[----:B------:R-:W-:-:S04]  /*02a0*/  @!P1 LOP3.LUT R8, RZ, R4, RZ, 0x33, !PT ;  /* 0x00000004ff089212 */ /* 0x000fc800078e33ff */
[----:B------:R-:W-:Y:S01]  /*02b0*/  LEA.HI.SX32 R3, R3, -R8, 0x18 ;  /* 0x8000000803037211 */ /* 0x000fe200078fc2ff */
[----:B------:R-:W-:-:S03]  /*02c0*/  IMAD.MOV R6, RZ, RZ, -R8 ;  /* 0x000000ffff067224 */ /* 0x000fc600078e0a08 */
[----:B------:R-:W-:Y:S01]  /*02d0*/  VIMNMX R9, R3, 0x1, PT ;  /* 0x0000000103097848 */ /* 0x000fe20003fe0100 */
[----:B------:R-:W-:-:S03]  /*02e0*/  IMAD R6, R4, R6, R5 ;  /* 0x0000000604067224 */ /* 0x000fc600078e0205 */
[-C--:B------:R-:W-:Y:S02]  /*02f0*/  IABS R7, R9.reuse ;  /* 0x0000000900077213 */ /* 0x080fe40000000000 */
[----:B------:R-:W-:Y:S02]  /*0300*/  IABS R11, R9 ;  /* 0x00000009000b7213 */ /* 0x000fe40000000000 */
[----:B------:R-:W0:Y:S08]  /*0310*/  I2F.RP R0, R7 ;  /* 0x0000000700007306 */ /* 0x000e300000209400 */
[----:B0-----:R-:W0:Y:S02]  /*0320*/  MUFU.RCP R0, R0 ;  /* 0x0000000000007308 */ /* 0x001e240000001000 */
[----:B0-----:R-:W-:-:S02]  /*0330*/  VIADD R2, R0, 0xffffffe ;  /* 0x0ffffffe00027836 */ /* 0x001fc40000000000 */
[----:B------:R-:W-:-:S04]  /*0340*/  IMAD.MOV R0, RZ, RZ, -R11 ;  /* 0x000000ffff007224 */ /* 0x000fc800078e0a0b */
[----:B------:R0:W1:Y:S02]  /*0350*/  F2I.FTZ.U32.TRUNC.NTZ R3, R2 ;  /* 0x0000000200037305 */ /* 0x000064000021f000 */
[----:B0-----:R-:W-:Y:S02]  /*0360*/  IMAD.MOV.U32 R2, RZ, RZ, RZ ;  /* 0x000000ffff027224 */ /* 0x001fe400078e00ff */
[----:B-1----:R-:W-:-:S04]  /*0370*/  IMAD.MOV R10, RZ, RZ, -R3 ;  /* 0x000000ffff0a7224 */ /* 0x002fc800078e0a03 */
[----:B------:R-:W-:Y:S01]  /*0380*/  IMAD.MOV.U32 R4, RZ, RZ, R10 ;  /* 0x000000ffff047224 */ /* 0x000fe200078e000a */
[----:B------:R-:W-:-:S03]  /*0390*/  IABS R10, R6 ;  /* 0x00000006000a7213 */ /* 0x000fc60000000000 */
[----:B------:R-:W-:Y:S02]  /*03a0*/  IMAD R5, R4, R7, RZ ;  /* 0x0000000704057224 */ /* 0x000fe400078e02ff */
[----:B------:R-:W-:Y:S02]  /*03b0*/  IMAD.MOV.U32 R4, RZ, RZ, R10 ;  /* 0x000000ffff047224 */ /* 0x000fe400078e000a */
[----:B------:R-:W-:-:S06]  /*03c0*/  IMAD.HI.U32 R3, R3, R5, R2 ;  /* 0x0000000503037227 */ /* 0x000fcc00078e0002 */
[----:B------:R-:W-:-:S04]  /*03d0*/  IMAD.HI.U32 R3, R3, R4, RZ ;  /* 0x0000000403037227 */ /* 0x000fc800078e00ff */
[----:B------:R-:W-:Y:S02]  /*03e0*/  IMAD R0, R3, R0, R4 ;  /* 0x0000000003007224 */ /* 0x000fe400078e0204 */
[----:B------:R-:W0:Y:S03]  /*03f0*/  LDC R4, c[0x0][0x230] ;  /* 0x00008c00ff047b82 */ /* 0x000e260000000800 */
[----:B------:R-:W-:-:S13]  /*0400*/  ISETP.GT.U32.AND P1, PT, R7, R0, PT ;  /* 0x000000000700720c */ /* 0x000fda0003f24070 */
[----:B------:R-:W-:Y:S02]  /*0410*/  @!P1 IMAD.IADD R0, R0, 0x1, -R7 ;  /* 0x0000000100009824 */ /* 0x000fe400078e0a07 */
[----:B------:R-:W-:Y:S01]  /*0420*/  @!P1 VIADD R3, R3, 0x1 ;  /* 0x0000000103039836 */ /* 0x000fe20000000000 */
[----:B------:R-:W-:Y:S02]  /*0430*/  ISETP.NE.AND P1, PT, R9, RZ, PT ;  /* 0x000000ff0900720c */ /* 0x000fe40003f25270 */
[----:B------:R-:W-:Y:S02]  /*0440*/  ISETP.GE.U32.AND P0, PT, R0, R7, PT ;  /* 0x000000070000720c */ /* 0x000fe40003f06070 */
[----:B------:R-:W-:Y:S01]  /*0450*/  LOP3.LUT R0, R6, R9, RZ, 0x3c, !PT ;  /* 0x0000000906007212 */ /* 0x000fe200078e3cff */
[----:B0-----:R-:W-:-:S03]  /*0460*/  VIADD R12, R4, 0x7f ;  /* 0x0000007f040c7836 */ /* 0x001fc60000000000 */
[----:B------:R-:W-:-:S07]  /*0470*/  ISETP.GE.AND P2, PT, R0, RZ, PT ;  /* 0x000000ff0000720c */ /* 0x000fce0003f46270 */
[----:B------:R-:W-:Y:S01]  /*0480*/  @P0 VIADD R3, R3, 0x1 ;  /* 0x0000000103030836 */ /* 0x000fe20000000000 */
[----:B------:R-:W-:-:S05]  /*0490*/  ISETP.GT.AND P0, PT, R12, 0x7f, PT ;  /* 0x0000007f0c00780c */ /* 0x000fca0003f04270 */
[----:B------:R-:W-:Y:S01]  /*04a0*/  @!P2 IMAD.MOV R3, RZ, RZ, -R3 ;  /* 0x000000ffff03a224 */ /* 0x000fe200078e0a03 */
[----:B------:R-:W-:-:S05]  /*04b0*/  @!P1 LOP3.LUT R3, RZ, R9, RZ, 0x33, !PT ;  /* 0x00000009ff039212 */ /* 0x000fca00078e33ff */
[----:B------:R-:W-:-:S04]  /*04c0*/  IMAD.MOV R0, RZ, RZ, -R3 ;  /* 0x000000ffff007224 */ /* 0x000fc800078e0a03 */
[----:B------:R-:W-:-:S04]  /*04d0*/  IMAD R0, R9, R0, R6 ;  /* 0x0000000009007224 */ /* 0x000fc800078e0206 */
[----:B------:R-:W-:Y:S02]  /*04e0*/  IMAD.IADD R2, R8, 0x1, R0 ;  /* 0x0000000108027824 */ /* 0x000fe400078e0200 */
[----:B------:R-:W-:-:S04]  /*04f0*/  IMAD.SHL.U32 R0, R3, 0x100, RZ ;  /* 0x0000010003007824 */ /* 0x000fc800078e00ff */
[C---:B------:R-:W-:Y:S02]  /*0500*/  VIADD R5, R0.reuse, 0x1 ;  /* 0x0000000100057836 */ /* 0x040fe40000000000 */
[C---:B------:R-:W-:Y:S02]  /*0510*/  VIADD R4, R0.reuse, 0x2 ;  /* 0x0000000200047836 */ /* 0x040fe40000000000 */
[C---:B------:R-:W-:Y:S01]  /*0520*/  VIADD R3, R0.reuse, 0x3 ;  /* 0x0000000300037836 */ /* 0x040fe20000000000 */
[----:B------:R0:W-:Y:S01]  /*0530*/  STL [R1+0x68], R5 ;  /* 0x0000680501007387 */ /* 0x0001e20000100800 */
[C---:B------:R-:W-:Y:S02]  /*0540*/  VIADD R250, R0.reuse, 0x13 ;  /* 0x0000001300fa7836 */ /* 0x040fe40000000000 */
[C---:B------:R-:W-:Y:S01]  /*0550*/  VIADD R249, R0.reuse, 0x14 ;  /* 0x0000001400f97836 */ /* 0x040fe20000000000 */
[----:B------:R1:W-:Y:S01]  /*0560*/  STL [R1+0x64], R4 ;  /* 0x0000640401007387 */ /* 0x0003e20000100800 */
[----:B------:R-:W-:-:S02]  /*0570*/  VIADD R248, R0, 0x15 ;  /* 0x0000001500f87836 */ /* 0x000fc40000000000 */
[C---:B------:R-:W-:Y:S01]  /*0580*/  VIADD R35, R0.reuse, 0x16 ;  /* 0x0000001600237836 */ /* 0x040fe20000000000 */
[----:B------:R2:W-:Y:S01]  /*0590*/  STL [R1+0x60], R3 ;  /* 0x0000600301007387 */ /* 0x0005e20000100800 */
[C---:B------:R-:W-:Y:S02]  /*05a0*/  VIADD R19, R0.reuse, 0x17 ;  /* 0x0000001700137836 */ /* 0x040fe40000000000 */
[C---:B0-----:R-:W-:Y:S02]  /*05b0*/  VIADD R5, R0.reuse, 0x4 ;  /* 0x0000000400057836 */ /* 0x041fe40000000000 */
[C---:B------:R-:W-:Y:S02]  /*05c0*/  VIADD R51, R0.reuse, 0x19 ;  /* 0x0000001900337836 */ /* 0x040fe40000000000 */
[C---:B-1----:R-:W-:Y:S01]  /*05d0*/  VIADD R4, R0.reuse, 0x5 ;  /* 0x0000000500047836 */ /* 0x042fe20000000000 */
[----:B------:R0:W-:Y:S01]  /*05e0*/  STL [R1+0x5c], R5 ;  /* 0x00005c0501007387 */ /* 0x0001e20000100800 */
[----:B------:R-:W-:-:S02]  /*05f0*/  VIADD R49, R0, 0x1a ;  /* 0x0000001a00317836 */ /* 0x000fc40000000000 */
[C---:B--2---:R-:W-:Y:S01]  /*0600*/  VIADD R3, R0.reuse, 0x6 ;  /* 0x0000000600037836 */ /* 0x044fe20000000000 */
[----:B------:R1:W-:Y:S01]  /*0610*/  STL [R1+0x58], R4 ;  /* 0x0000580401007387 */ /* 0x0003e20000100800 */
[C---:B------:R-:W-:Y:S02]  /*0620*/  VIADD R47, R0.reuse, 0x1b ;  /* 0x0000001b002f7836 */ /* 0x040fe40000000000 */
[C---:B------:R-:W-:Y:S01]  /*0630*/  VIADD R82, R0.reuse, 0x1c ;  /* 0x0000001c00527836 */ /* 0x040fe20000000000 */
[----:B------:R2:W-:Y:S01]  /*0640*/  STL [R1+0x54], R3 ;  /* 0x0000540301007387 */ /* 0x0005e20000100800 */
[C---:B------:R-:W-:Y:S02]  /*0650*/  VIADD R74, R0.reuse, 0x1d ;  /* 0x0000001d004a7836 */ /* 0x040fe40000000000 */
[C---:B0-----:R-:W-:Y:S02]  /*0660*/  VIADD R5, R0.reuse, 0x7 ;  /* 0x0000000700057836 */ /* 0x041fe40000000000 */
[----:B------:R-:W-:-:S02]  /*0670*/  VIADD R62, R0, 0x1e ;  /* 0x0000001e003e7836 */ /* 0x000fc40000000000 */
[C---:B-1----:R-:W-:Y:S01]  /*0680*/  VIADD R4, R0.reuse, 0x8 ;  /* 0x0000000800047836 */ /* 0x042fe20000000000 */
[----:B------:R0:W-:Y:S01]  /*0690*/  STL [R1+0x50], R5 ;  /* 0x0000500501007387 */ /* 0x0001e20000100800 */
[C---:B------:R-:W-:Y:S02]  /*06a0*/  VIADD R66, R0.reuse, 0x1f ;  /* 0x0000001f00427836 */ /* 0x040fe40000000000 */
[C---:B--2---:R-:W-:Y:S01]  /*06b0*/  VIADD R3, R0.reuse, 0x9 ;  /* 0x0000000900037836 */ /* 0x044fe20000000000 */
[----:B------:R1:W-:Y:S01]  /*06c0*/  STL [R1+0x4c], R4 ;  /* 0x00004c0401007387 */ /* 0x0003e20000100800 */
[C---:B------:R-:W-:Y:S02]  /*06d0*/  VIADD R244, R0.reuse, 0x20 ;  /* 0x0000002000f47836 */ /* 0x040fe40000000000 */
[C---:B------:R-:W-:Y:S01]  /*06e0*/  VIADD R11, R0.reuse, 0x21 ;  /* 0x00000021000b7836 */ /* 0x040fe20000000000 */
[----:B------:R2:W-:Y:S01]  /*06f0*/  STL [R1+0x48], R3 ;  /* 0x0000480301007387 */ /* 0x0005e20000100800 */
[----:B------:R-:W-:-:S02]  /*0700*/  VIADD R101, R0, 0x22 ;  /* 0x0000002200657836 */ /* 0x000fc40000000000 */
[C---:B0-----:R-:W-:Y:S02]  /*0710*/  VIADD R5, R0.reuse, 0xa ;  /* 0x0000000a00057836 */ /* 0x041fe40000000000 */
[C---:B------:R-:W-:Y:S02]  /*0720*/  VIADD R97, R0.reuse, 0x23 ;  /* 0x0000002300617836 */ /* 0x040fe40000000000 */
[C---:B-1----:R-:W-:Y:S01]  /*0730*/  VIADD R4, R0.reuse, 0xb ;  /* 0x0000000b00047836 */ /* 0x042fe20000000000 */
[----:B------:R0:W-:Y:S01]  /*0740*/  STL [R1+0x44], R5 ;  /* 0x0000440501007387 */ /* 0x0001e20000100800 */
[C---:B------:R-:W-:Y:S02]  /*0750*/  VIADD R93, R0.reuse, 0x24 ;  /* 0x00000024005d7836 */ /* 0x040fe40000000000 */
[C---:B--2---:R-:W-:Y:S01]  /*0760*/  VIADD R3, R0.reuse, 0xc ;  /* 0x0000000c00037836 */ /* 0x044fe20000000000 */
        /* <DEDUP_REMOVED lines=22> */
[----:B------:R-:W-:Y:S01]  /*08d0*/  STL [R1+0x28], R4 ;  /* 0x0000280401007387 */ /* 0x000fe20000100800 */
[C---:B------:R-:W-:Y:S02]  /*08e0*/  VIADD R189, R0.reuse, 0x2f ;  /* 0x0000002f00bd7836 */ /* 0x040fe40000000000 */
[C---:B------:R-:W-:Y:S01]  /*08f0*/  VIADD R175, R0.reuse, 0x30 ;  /* 0x0000003000af7836 */ /* 0x040fe20000000000 */
[----:B------:R1:W-:Y:S01]  /*0900*/  STL [R1+0x24], R3 ;  /* 0x0000240301007387 */ /* 0x0003e20000100800 */
[----:B------:R-:W-:-:S02]  /*0910*/  VIADD R184, R0, 0x31 ;  /* 0x0000003100b87836 */ /* 0x000fc40000000000 */
[C---:B0-----:R-:W-:Y:S02]  /*0920*/  VIADD R5, R0.reuse, 0x18 ;  /* 0x0000001800057836 */ /* 0x041fe40000000000 */
[C---:B------:R-:W-:Y:S02]  /*0930*/  VIADD R198, R0.reuse, 0x32 ;  /* 0x0000003200c67836 */ /* 0x040fe40000000000 */
[C---:B------:R-:W-:Y:S02]  /*0940*/  VIADD R173, R0.reuse, 0x33 ;  /* 0x0000003300ad7836 */ /* 0x040fe40000000000 */
[----:B------:R-:W-:Y:S02]  /*0950*/  VIADD R170, R0, 0x34 ;  /* 0x0000003400aa7836 */ /* 0x000fe40000000000 */
[----:B-1----:R-:W-:Y:S02]  /*0960*/  IMAD R3, R2, 0x100, R31 ;  /* 0x0000010002037824 */ /* 0x002fe400078e021f */
[----:B------:R-:W-:-:S02]  /*0970*/  VIADD R180, R0, 0x35 ;  /* 0x0000003500b47836 */ /* 0x000fc40000000000 */
[C---:B------:R-:W-:Y:S02]  /*0980*/  VIADD R177, R0.reuse, 0x36 ;  /* 0x0000003600b17836 */ /* 0x040fe40000000000 */
[C---:B------:R-:W-:Y:S02]  /*0990*/  VIADD R163, R0.reuse, 0x37 ;  /* 0x0000003700a37836 */ /* 0x040fe40000000000 */
[C---:B------:R-:W-:Y:S02]  /*09a0*/  VIADD R159, R0.reuse, 0x38 ;  /* 0x00000038009f7836 */ /* 0x040fe40000000000 */
[C---:B------:R-:W-:Y:S02]  /*09b0*/  VIADD R156, R0.reuse, 0x39 ;  /* 0x00000039009c7836 */ /* 0x040fe40000000000 */
[C---:B------:R-:W-:Y:S02]  /*09c0*/  VIADD R148, R0.reuse, 0x3a ;  /* 0x0000003a00947836 */ /* 0x040fe40000000000 */
        /* <DEDUP_REMOVED lines=196> */
[----:B------:R-:W-:Y:S02]  /*1610*/  VIADD R239, R0, 0xff ;  /* 0x000000ff00ef7836 */ /* 0x000fe40000000000 */
[----:B------:R-:W-:Y:S01]  /*1620*/  VIADD R4, R3, 0x80 ;  /* 0x0000008003047836 */ /* 0x000fe20000000000 */
[----:B------:R-:W-:Y:S06]  /*1630*/  @P0 BRA `(.L_x_0) ;  /* 0x0000001c000c0947 */ /* 0x000fec0003800000 */
[----:B------:R-:W-:Y:S01]  /*1640*/  IMAD.SHL.U32 R2, R237, 0x10, RZ ;  /* 0x00000010ed027824 */ /* 0x000fe200078e00ff */
[----:B------:R0:W-:Y:S01]  /*1650*/  STL [R1+0x400], RZ ;  /* 0x000400ff01007387 */ /* 0x0001e20000100800 */
[----:B------:R-:W-:Y:S02]  /*1660*/  CS2R R24, SRZ ;  /* 0x0000000000187805 */ /* 0x000fe4000001ff00 */
[----:B------:R-:W-:Y:S02]  /*1670*/  CS2R R26, SRZ ;  /* 0x00000000001a7805 */ /* 0x000fe4000001ff00 */
[----:B------:R-:W-:Y:S01]  /*1680*/  CS2R R28, SRZ ;  /* 0x00000000001c7805 */ /* 0x000fe2000001ff00 */
[----:B------:R0:W-:Y:S01]  /*1690*/  STL [R1+0x1900], R2 ;  /* 0x0019000201007387 */ /* 0x0001e20000100800 */
[----:B------:R-:W-:Y:S02]  /*16a0*/  CS2R R30, SRZ ;  /* 0x00000000001e7805 */ /* 0x000fe4000001ff00 */
[----:B------:R-:W-:-:S02]  /*16b0*/  CS2R R32, SRZ ;  /* 0x0000000000207805 */ /* 0x000fc4000001ff00 */
[----:B------:R-:W-:Y:S01]  /*16c0*/  CS2R R34, SRZ ;  /* 0x0000000000227805 */ /* 0x000fe2000001ff00 */
[----:B------:R0:W-:Y:S01]  /*16d0*/  STL [R1+0x404], RZ ;  /* 0x000404ff01007387 */ /* 0x0001e20000100800 */
[----:B------:R-:W-:Y:S02]  /*16e0*/  CS2R R36, SRZ ;  /* 0x0000000000247805 */ /* 0x000fe4000001ff00 */
[----:B------:R-:W-:Y:S02]  /*16f0*/  CS2R R38, SRZ ;  /* 0x0000000000267805 */ /* 0x000fe4000001ff00 */
[----:B------:R-:W-:Y:S01]  /*1700*/  CS2R R40, SRZ ;  /* 0x0000000000287805 */ /* 0x000fe2000001ff00 */
[----:B------:R0:W-:Y:S01]  /*1710*/  STL [R1+0x408], RZ ;  /* 0x000408ff01007387 */ /* 0x0001e20000100800 */
        /* <DEDUP_REMOVED lines=72> */
[----:B------:R-:W-:-:S03]  /*1ba0*/  CS2R R150, SRZ ;  /* 0x0000000000967805 */ /* 0x000fc6000001ff00 */
[----:B------:R0:W-:Y:S04]  /*1bb0*/  STL [R1+0x454], RZ ;  /* 0x000454ff01007387 */ /* 0x0001e80000100800 */
        /* <DEDUP_REMOVED lines=234> */
[----:B------:R0:W-:Y:S04]  /*2a60*/  STL [R1], RZ ;  /* 0x000000ff01007387 */ /* 0x0001e80000100800 */
        /* <DEDUP_REMOVED lines=126> */
[----:B------:R0:W-:Y:S01]  /*3250*/  STL [R1+0x1fc], RZ ;  /* 0x0001fcff01007387 */ /* 0x0001e20000100800 */
[----:B------:R-:W-:Y:S05]  /*3260*/  BRA `(.L_x_1) ;  /* 0x0000039c00a47947 */ /* 0x000fea0003800000 */
.L_x_0:
[----:B------:R-:W-:Y:S01]  /*3270*/  IABS R237, R126 ;  /* 0x0000007e00ed7213 */ /* 0x000fe20000000000 */
[----:B------:R-:W-:Y:S01]  /*3280*/  STL [R1+0x1974], R127 ;  /* 0x0019747f01007387 */ /* 0x000fe20000100800 */
[----:B------:R-:W-:Y:S01]  /*3290*/  IABS R2, R127 ;  /* 0x0000007f00027213 */ /* 0x000fe20000000000 */
[----:B------:R-:W-:Y:S01]  /*32a0*/  ULDC UR4, c[0x0][0x234] ;  /* 0x00008d0000047ab9 */ /* 0x000fe20000000800 */
[----:B------:R-:W0:Y:S01]  /*32b0*/  I2F.RP R6, R237 ;  /* 0x000000ed00067306 */ /* 0x000e220000209400 */
[----:B------:R-:W-:Y:S01]  /*32c0*/  IABS R243, R4 ;  /* 0x0000000400f37213 */ /* 0x000fe20000000000 */
[----:B------:R-:W-:Y:S01]  /*32d0*/  STL [R1+0x1904], R3 ;  /* 0x0019040301007387 */ /* 0x000fe20000100800 */
[----:B------:R-:W-:Y:S01]  /*32e0*/  ISETP.GE.AND P5, PT, R240, RZ, PT ;  /* 0x000000fff000720c */ /* 0x000fe20003fa6270 */
[----:B------:R-:W-:Y:S01]  /*32f0*/  ULDC.64 UR6, c[0x0][0x210] ;  /* 0x0000840000067ab9 */ /* 0x000fe20000000a00 */
[----:B------:R-:W-:Y:S01]  /*3300*/  ISETP.GE.AND P4, PT, R239, RZ, PT ;  /* 0x000000ffef00720c */ /* 0x000fe20003f86270 */
[----:B------:R1:W-:Y:S01]  /*3310*/  STL [R1+0x1908], R4 ;  /* 0x0019080401007387 */ /* 0x0003e20000100800 */
[----:B------:R-:W-:Y:S01]  /*3320*/  ISETP.GE.AND P3, PT, R241, RZ, PT ;  /* 0x000000fff100720c */ /* 0x000fe20003f66270 */
[----:B------:R-:W2:Y:S01]  /*3330*/  I2F.RP R246, R2 ;  /* 0x0000000200f67306 */ /* 0x000ea20000209400 */
[----:B------:R-:W-:Y:S01]  /*3340*/  ISETP.GE.AND P2, PT, R4, RZ, PT ;  /* 0x000000ff0400720c */ /* 0x000fe20003f46270 */
[----:B------:R-:W-:Y:S01]  /*3350*/  ULDC.64 UR10, c[0x0][0x218] ;  /* 0x00008600000a7ab9 */ /* 0x000fe20000000a00 */
[----:B------:R-:W-:Y:S01]  /*3360*/  IABS R252, R236 ;  /* 0x000000ec00fc7213 */ /* 0x000fe20000000000 */
[----:B------:R-:W-:Y:S01]  /*3370*/  ULDC UR30, c[0x0][0x240] ;  /* 0x00009000001e7ab9 */ /* 0x000fe20000000800 */
[----:B------:R-:W-:Y:S01]  /*3380*/  ULDC UR14, c[0x0][0x238] ;  /* 0x00008e00000e7ab9 */ /* 0x000fe20000000800 */
[----:B------:R-:W-:Y:S01]  /*3390*/  ULDC UR18, c[0x0][0x238] ;  /* 0x00008e0000127ab9 */ /* 0x000fe20000000800 */
[----:B------:R-:W-:Y:S01]  /*33a0*/  ULDC UR22, c[0x0][0x238] ;  /* 0x00008e0000167ab9 */ /* 0x000fe20000000800 */
[----:B0-----:R-:W0:Y:S01]  /*33b0*/  MUFU.RCP R6, R6 ;  /* 0x0000000600067308 */ /* 0x001e220000001000 */
[----:B------:R-:W-:Y:S01]  /*33c0*/  ULDC UR23, c[0x0][0x238] ;  /* 0x00008e0000177ab9 */ /* 0x000fe20000000800 */
[----:B------:R-:W-:Y:S01]  /*33d0*/  ULDC UR26, c[0x0][0x238] ;  /* 0x00008e00001a7ab9 */ /* 0x000fe20000000800 */
[----:B------:R-:W-:Y:S01]  /*33e0*/  ULDC UR27, c[0x0][0x238] ;  /* 0x00008e00001b7ab9 */ /* 0x000fe20000000800 */
[----:B------:R-:W-:Y:S01]  /*33f0*/  ULDC UR21, c[0x0][0x238] ;  /* 0x00008e0000157ab9 */ /* 0x000fe20000000800 */
[----:B------:R-:W-:Y:S01]  /*3400*/  ULDC UR43, c[0x0][0x238] ;  /* 0x00008e00002b7ab9 */ /* 0x000fe20000000800 */
[----:B------:R-:W-:Y:S01]  /*3410*/  ULDC UR20, c[0x0][0x238] ;  /* 0x00008e0000147ab9 */ /* 0x000fe20000000800 */
[----:B------:R-:W-:Y:S01]  /*3420*/  ULDC UR9, c[0x0][0x238] ;  /* 0x00008e0000097ab9 */ /* 0x000fe20000000800 */
[----:B--2---:R-:W2:Y:S01]  /*3430*/  MUFU.RCP R246, R246 ;  /* 0x000000f600f67308 */ /* 0x004ea20000001000 */
[----:B------:R-:W-:Y:S01]  /*3440*/  ULDC UR29, c[0x0][0x238] ;  /* 0x00008e00001d7ab9 */ /* 0x000fe20000000800 */
[----:B------:R-:W-:Y:S01]  /*3450*/  ULDC UR60, c[0x0][0x238] ;  /* 0x00008e00003c7ab9 */ /* 0x000fe20000000800 */
[----:B------:R-:W-:Y:S01]  /*3460*/  ULDC UR19, c[0x0][0x238] ;  /* 0x00008e0000137ab9 */ /* 0x000fe20000000800 */
[----:B------:R-:W-:Y:S01]  /*3470*/  ULDC UR53, c[0x0][0x238] ;  /* 0x00008e0000357ab9 */ /* 0x000fe20000000800 */
[----:B------:R-:W-:Y:S01]  /*3480*/  ULDC UR45, c[0x0][0x238] ;  /* 0x00008e00002d7ab9 */ /* 0x000fe20000000800 */
[----:B------:R-:W-:Y:S01]  /*3490*/  ULDC UR38, c[0x0][0x238] ;  /* 0x00008e0000267ab9 */ /* 0x000fe20000000800 */
[----:B------:R-:W-:Y:S01]  /*34a0*/  ULDC UR17, c[0x0][0x238] ;  /* 0x00008e0000117ab9 */ /* 0x000fe20000000800 */
[----:B------:R-:W-:Y:S01]  /*34b0*/  ULDC UR49, c[0x0][0x238] ;  /* 0x00008e0000317ab9 */ /* 0x000fe20000000800 */
[----:B0-----:R-:W-:Y:S01]  /*34c0*/  VIADD R6, R6, 0xffffffe ;  /* 0x0ffffffe06067836 */ /* 0x001fe20000000000 */
[----:B------:R-:W-:Y:S01]  /*34d0*/  ULDC UR37, c[0x0][0x238] ;  /* 0x00008e0000257ab9 */ /* 0x000fe20000000800 */
[----:B------:R-:W-:Y:S01]  /*34e0*/  ULDC UR42, c[0x0][0x238] ;  /* 0x00008e00002a7ab9 */ /* 0x000fe20000000800 */
[----:B------:R-:W-:Y:S01]  /*34f0*/  ULDC UR34, c[0x0][0x238] ;  /* 0x00008e0000227ab9 */ /* 0x000fe20000000800 */
[----:B------:R0:W3:Y:S01]  /*3500*/  F2I.FTZ.U32.TRUNC.NTZ R7, R6 ;  /* 0x0000000600077305 */ /* 0x0000e2000021f000 */
[----:B------:R-:W-:Y:S01]  /*3510*/  ULDC UR48, c[0x0][0x238] ;  /* 0x00008e0000307ab9 */ /* 0x000fe20000000800 */
[----:B------:R-:W-:Y:S01]  /*3520*/  ULDC UR13, c[0x0][0x238] ;  /* 0x00008e00000d7ab9 */ /* 0x000fe20000000800 */
[----:B------:R-:W-:Y:S01]  /*3530*/  ULDC UR55, c[0x0][0x238] ;  /* 0x00008e0000377ab9 */ /* 0x000fe20000000800 */
[----:B--2---:R-:W-:Y:S01]  /*3540*/  VIADD R246, R246, 0xffffffe ;  /* 0x0ffffffef6f67836 */ /* 0x004fe20000000000 */
[----:B------:R-:W-:Y:S01]  /*3550*/  ULDC UR51, c[0x0][0x238] ;  /* 0x00008e0000337ab9 */ /* 0x000fe20000000800 */
[----:B------:R-:W-:Y:S01]  /*3560*/  ULDC UR25, c[0x0][0x238] ;  /* 0x00008e0000197ab9 */ /* 0x000fe20000000800 */
[----:B------:R-:W-:Y:S01]  /*3570*/  ULDC UR33, c[0x0][0x238] ;  /* 0x00008e0000217ab9 */ /* 0x000fe20000000800 */
[----:B------:R2:W4:Y:S01]  /*3580*/  F2I.FTZ.U32.TRUNC.NTZ R247, R246 ;  /* 0x000000f600f77305 */ /* 0x000522000021f000 */
[----:B0-----:R-:W-:Y:S01]  /*3590*/  IMAD.MOV.U32 R6, RZ, RZ, RZ ;  /* 0x000000ffff067224 */ /* 0x001fe200078e00ff */
[----:B------:R-:W-:Y:S01]  /*35a0*/  ULDC UR41, c[0x0][0x238] ;  /* 0x00008e0000297ab9 */ /* 0x000fe20000000800 */
[----:B------:R-:W-:Y:S01]  /*35b0*/  ULDC UR47, c[0x0][0x238] ;  /* 0x00008e00002f7ab9 */ /* 0x000fe20000000800 */
[----:B------:R-:W-:Y:S01]  /*35c0*/  ULDC UR15, c[0x0][0x238] ;  /* 0x00008e00000f7ab9 */ /* 0x000fe20000000800 */
[----:B------:R-:W-:Y:S01]  /*35d0*/  ULDC UR31, c[0x0][0x238] ;  /* 0x00008e00001f7ab9 */ /* 0x000fe20000000800 */
[----:B------:R-:W-:Y:S01]  /*35e0*/  ULDC UR35, c[0x0][0x238] ;  /* 0x00008e0000237ab9 */ /* 0x000fe20000000800 */
[--C-:B---3--:R-:W-:Y:S01]  /*35f0*/  IMAD.MOV R245, RZ, RZ, -R7.reuse ;  /* 0x000000fffff57224 */ /* 0x108fe200078e0a07 */
[----:B------:R-:W-:Y:S01]  /*3600*/  ULDC UR39, c[0x0][0x238] ;  /* 0x00008e0000277ab9 */ /* 0x000fe20000000800 */
[----:B--2---:R-:W-:Y:S01]  /*3610*/  IABS R246, R3 ;  /* 0x0000000300f67213 */ /* 0x004fe20000000000 */
[----:B------:R-:W-:Y:S01]  /*3620*/  ULDC UR8, c[0x0][0x238] ;  /* 0x00008e0000087ab9 */ /* 0x000fe20000000800 */
[----:B------:R-:W-:Y:S01]  /*3630*/  IMAD R245, R245, R237, RZ ;  /* 0x000000edf5f57224 */ /* 0x000fe200078e02ff */
[----:B------:R-:W-:Y:S01]  /*3640*/  ULDC UR5, c[0x0][0x238] ;  /* 0x00008e0000057ab9 */ /* 0x000fe20000000800 */
[----:B------:R-:W-:Y:S01]  /*3650*/  ULDC UR61, c[0x0][0x238] ;  /* 0x00008e00003d7ab9 */ /* 0x000fe20000000800 */
[----:B------:R-:W-:Y:S01]  /*3660*/  ULDC UR12, c[0x0][0x238] ;  /* 0x00008e00000c7ab9 */ /* 0x000fe20000000800 */
[----:B------:R-:W-:Y:S01]  /*3670*/  IMAD.HI.U32 R245, R7, R245, R6 ;  /* 0x000000f507f57227 */ /* 0x000fe200078e0006 */
[----:B------:R-:W-:Y:S01]  /*3680*/  ULDC UR16, c[0x0][0x238] ;  /* 0x00008e0000107ab9 */ /* 0x000fe20000000800 */
[----:B------:R-:W-:Y:S01]  /*3690*/  ULDC UR59, c[0x0][0x238] ;  /* 0x00008e00003b7ab9 */ /* 0x000fe20000000800 */
[----:B------:R-:W-:Y:S01]  /*36a0*/  ULDC UR54, c[0x0][0x238] ;  /* 0x00008e0000367ab9 */ /* 0x000fe20000000800 */
[----:B------:R-:W-:Y:S01]  /*36b0*/  IMAD.MOV.U32 R7, RZ, RZ, R246 ;  /* 0x000000ffff077224 */ /* 0x000fe200078e00f6 */
[----:B------:R-:W-:Y:S01]  /*36c0*/  ULDC UR52, c[0x0][0x238] ;  /* 0x00008e0000347ab9 */ /* 0x000fe20000000800 */
[----:B------:R-:W-:Y:S01]  /*36d0*/  IMAD.MOV.U32 R6, RZ, RZ, R243 ;  /* 0x000000ffff067224 */ /* 0x000fe200078e00f3 */
[----:B------:R-:W-:Y:S01]  /*36e0*/  ULDC UR50, c[0x0][0x238] ;  /* 0x00008e0000327ab9 */ /* 0x000fe20000000800 */
[C---:B------:R-:W-:Y:S01]  /*36f0*/  IMAD.HI.U32 R243, R245.reuse, R7, RZ ;  /* 0x00000007f5f37227 */ /* 0x040fe200078e00ff */
[----:B------:R-:W-:Y:S01]  /*3700*/  ULDC UR24, c[0x0][0x238] ;  /* 0x00008e0000187ab9 */ /* 0x000fe20000000800 */
[----:B------:R-:W-:Y:S01]  /*3710*/  ULDC UR28, c[0x0][0x238] ;  /* 0x00008e00001c7ab9 */ /* 0x000fe20000000800 */
[----:B------:R-:W-:Y:S01]  /*3720*/  ULDC UR32, c[0x0][0x238] ;  /* 0x00008e0000207ab9 */ /* 0x000fe20000000800 */
[----:B------:R-:W-:Y:S01]  /*3730*/  IMAD.HI.U32 R245, R245, R6, RZ ;  /* 0x00000006f5f57227 */ /* 0x000fe200078e00ff */
[----:B------:R-:W-:Y:S01]  /*3740*/  ULDC UR36, c[0x0][0x238] ;  /* 0x00008e0000247ab9 */ /* 0x000fe20000000800 */
[----:B------:R-:W-:Y:S01]  /*3750*/  ULDC UR40, c[0x0][0x238] ;  /* 0x00008e0000287ab9 */ /* 0x000fe20000000800 */
[----:B------:R-:W-:Y:S01]  /*3760*/  ULDC UR44, c[0x0][0x238] ;  /* 0x00008e00002c7ab9 */ /* 0x000fe20000000800 */
[----:B------:R-:W-:Y:S01]  /*3770*/  IMAD.MOV R243, RZ, RZ, -R243 ;  /* 0x000000fffff37224 */ /* 0x000fe200078e0af3 */
[----:B------:R-:W-:Y:S01]  /*3780*/  ULDC UR46, c[0x0][0x238] ;  /* 0x00008e00002e7ab9 */ /* 0x000fe20000000800 */
[----:B------:R-:W-:-:S02]  /*3790*/  IMAD.MOV R245, RZ, RZ, -R245 ;  /* 0x000000fffff57224 */ /* 0x000fc400078e0af5 */
[C---:B------:R-:W-:Y:S01]  /*37a0*/  IMAD R7, R237.reuse, R243, R7 ;  /* 0x000000f3ed077224 */ /* 0x040fe200078e0207 */
[----:B------:R-:W-:Y:S01]  /*37b0*/  IABS R243, R239 ;  /* 0x000000ef00f37213 */ /* 0x000fe20000000000 */
[C---:B------:R-:W-:Y:S01]  /*37c0*/  IMAD R6, R237.reuse, R245, R6 ;  /* 0x000000f5ed067224 */ /* 0x040fe200078e0206 */
[----:B------:R-:W-:Y:S01]  /*37d0*/  IABS R239, R241 ;  /* 0x000000f100ef7213 */ /* 0x000fe20000000000 */
[----:B----4-:R-:W-:Y:S01]  /*37e0*/  IMAD.MOV R246, RZ, RZ, -R247 ;  /* 0x000000fffff67224 */ /* 0x010fe200078e0af7 */
[C---:B------:R-:W-:Y:S02]  /*37f0*/  ISETP.GT.U32.AND P0, PT, R237.reuse, R7, PT ;  /* 0x00000007ed00720c */ /* 0x040fe40003f04070 */
[----:B------:R-:W-:Y:S01]  /*3800*/  ISETP.GT.U32.AND P1, PT, R237, R6, PT ;  /* 0x00000006ed00720c */ /* 0x000fe20003f24070 */
[----:B------:R-:W-:Y:S02]  /*3810*/  IMAD R245, R246, R2, RZ ;  /* 0x00000002f6f57224 */ /* 0x000fe400078e02ff */
[----:B------:R-:W-:-:S04]  /*3820*/  IMAD.MOV.U32 R246, RZ, RZ, RZ ;  /* 0x000000fffff67224 */ /* 0x000fc800078e00ff */
[----:B------:R-:W-:Y:S01]  /*3830*/  IMAD.HI.U32 R246, R247, R245, R246 ;  /* 0x000000f5f7f67227 */ /* 0x000fe200078e00f6 */
[----:B------:R-:W-:-:S03]  /*3840*/  IABS R245, R240 ;  /* 0x000000f000f57213 */ /* 0x000fc60000000000 */
[--C-:B------:R-:W-:Y:S02]  /*3850*/  @!P0 IMAD.IADD R7, R7, 0x1, -R237.reuse ;  /* 0x0000000107078824 */ /* 0x100fe400078e0aed */
[----:B------:R-:W-:Y:S01]  /*3860*/  @!P1 IMAD.IADD R6, R6, 0x1, -R237 ;  /* 0x0000000106069824 */ /* 0x000fe200078e0aed */
[----:B------:R-:W-:Y:S01]  /*3870*/  ISETP.GE.AND P1, PT, R3, RZ, PT ;  /* 0x000000ff0300720c */ /* 0x000fe20003f26270 */
[----:B------:R-:W-:Y:S01]  /*3880*/  IMAD.MOV.U32 R240, RZ, RZ, R245 ;  /* 0x000000fffff07224 */ /* 0x000fe200078e00f5 */
[C---:B------:R-:W-:Y:S01]  /*3890*/  ISETP.GT.U32.AND P0, PT, R237.reuse, R7, PT ;  /* 0x00000007ed00720c */ /* 0x040fe20003f04070 */
[C---:B------:R-:W-:Y:S01]  /*38a0*/  IMAD.HI.U32 R247, R246.reuse, R243, RZ ;  /* 0x000000f3f6f77227 */ /* 0x040fe200078e00ff */
[----:B------:R-:W-:Y:S02]  /*38b0*/  ISETP.GT.U32.AND P6, PT, R237, R6, PT ;  /* 0x00000006ed00720c */ /* 0x000fe40003fc4070 */
[----:B------:R-:W-:Y:S01]  /*38c0*/  IABS R245, R242 ;  /* 0x000000f200f57213 */ /* 0x000fe20000000000 */
[----:B------:R-:W-:-:S04]  /*38d0*/  IMAD.HI.U32 R251, R246, R240, RZ ;  /* 0x000000f0f6fb7227 */ /* 0x000fc800078e00ff */
[----:B------:R-:W-:Y:S02]  /*38e0*/  IMAD.MOV R247, RZ, RZ, -R247 ;  /* 0x000000fffff77224 */ /* 0x000fe400078e0af7 */
[----:B------:R-:W-:Y:S02]  /*38f0*/  IMAD.MOV R241, RZ, RZ, -R251 ;  /* 0x000000fffff17224 */ /* 0x000fe400078e0afb */
[C---:B------:R-:W-:Y:S02]  /*3900*/  IMAD R243, R2.reuse, R247, R243 ;  /* 0x000000f702f37224 */ /* 0x040fe400078e02f3 */
[----:B------:R-:W-:Y:S02]  /*3910*/  IMAD R240, R2, R241, R240 ;  /* 0x000000f102f07224 */ /* 0x000fe400078e02f0 */
[--C-:B------:R-:W-:Y:S02]  /*3920*/  @!P0 IMAD.IADD R7, R7, 0x1, -R237.reuse ;  /* 0x0000000107078824 */ /* 0x100fe400078e0aed */
[----:B------:R-:W-:Y:S01]  /*3930*/  @!P6 IMAD.IADD R6, R6, 0x1, -R237 ;  /* 0x000000010606e824 */ /* 0x000fe200078e0aed */
[----:B------:R-:W-:Y:S01]  /*3940*/  ISETP.GT.U32.AND P6, PT, R2, R243, PT ;  /* 0x000000f30200720c */ /* 0x000fe20003fc4070 */
[----:B------:R-:W-:Y:S01]  /*3950*/  IMAD.HI.U32 R247, R246, R239, RZ ;  /* 0x000000eff6f77227 */ /* 0x000fe200078e00ff */
[----:B------:R-:W-:-:S02]  /*3960*/  ISETP.GT.U32.AND P0, PT, R2, R240, PT ;  /* 0x000000f00200720c */ /* 0x000fc40003f04070 */
[----:B------:R-:W-:Y:S01]  /*3970*/  IABS R237, R235 ;  /* 0x000000eb00ed7213 */ /* 0x000fe20000000000 */
[----:B------:R-:W-:Y:S02]  /*3980*/  IMAD.MOV R241, RZ, RZ, -R247 ;  /* 0x000000fffff17224 */ /* 0x000fe400078e0af7 */
[----:B------:R-:W-:Y:S01]  /*3990*/  @!P2 IMAD.MOV R6, RZ, RZ, -R6 ;  /* 0x000000ffff06a224 */ /* 0x000fe200078e0a06 */
[----:B------:R-:W-:Y:S01]  /*39a0*/  ISETP.NE.AND P2, PT, R126, RZ, PT ;  /* 0x000000ff7e00720c */ /* 0x000fe20003f45270 */
[C---:B------:R-:W-:Y:S01]  /*39b0*/  IMAD R241, R2.reuse, R241, R239 ;  /* 0x000000f102f17224 */ /* 0x040fe200078e02ef */
[----:B------:R-:W-:Y:S01]  /*39c0*/  LOP3.LUT R126, RZ, R126, RZ, 0x33, !PT ;  /* 0x0000007eff7e7212 */ /* 0x000fe200078e33ff */
[----:B------:R-:W-:Y:S01]  /*39d0*/  @!P1 IMAD.MOV R7, RZ, RZ, -R7 ;  /* 0x000000ffff079224 */ /* 0x000fe200078e0a07 */
[----:B------:R-:W-:Y:S01]  /*39e0*/  IABS R239, R234 ;  /* 0x000000ea00ef7213 */ /* 0x000fe20000000000 */
[--C-:B------:R-:W-:Y:S01]  /*39f0*/  @!P6 IMAD.IADD R243, R243, 0x1, -R2.reuse ;  /* 0x00000001f3f3e824 */ /* 0x100fe200078e0a02 */
[----:B------:R-:W-:Y:S01]  /*3a00*/  ISETP.GT.U32.AND P1, PT, R2, R241, PT ;  /* 0x000000f10200720c */ /* 0x000fe20003f24070 */
[----:B------:R-:W-:Y:S01]  /*3a10*/  @!P0 IMAD.IADD R240, R240, 0x1, -R2 ;  /* 0x00000001f0f08824 */ /* 0x000fe200078e0a02 */
[----:B-1----:R-:W-:Y:S01]  /*3a20*/  SEL R4, R126, R7, !P2 ;  /* 0x000000077e047207 */ /* 0x002fe20005000000 */
[----:B------:R-:W-:Y:S01]  /*3a30*/  IMAD.HI.U32 R247, R246, R245, RZ ;  /* 0x000000f5f6f77227 */ /* 0x000fe200078e00ff */
[----:B------:R-:W-:-:S02]  /*3a40*/  SEL R3, R126, R6, !P2 ;  /* 0x000000067e037207 */ /* 0x000fc40005000000 */
[----:B------:R-:W-:Y:S01]  /*3a50*/  ISETP.GT.U32.AND P2, PT, R2, R243, PT ;  /* 0x000000f30200720c */ /* 0x000fe20003f44070 */
[----:B------:R-:W-:Y:S01]  /*3a60*/  IMAD.HI.U32 R126, R246, R239, RZ ;  /* 0x000000eff67e7227 */ /* 0x000fe200078e00ff */
[C---:B------:R-:W-:Y:S01]  /*3a70*/  ISETP.GT.U32.AND P6, PT, R2.reuse, R240, PT ;  /* 0x000000f00200720c */ /* 0x040fe20003fc4070 */
[----:B------:R0:W-:Y:S01]  /*3a80*/  STL [R1+0x70], R4 ;  /* 0x0000700401007387 */ /* 0x0001e20000100800 */
[----:B------:R-:W-:Y:S01]  /*3a90*/  IABS R7, R238 ;  /* 0x000000ee00077213 */ /* 0x000fe20000000000 */
[----:B------:R-:W-:Y:S01]  /*3aa0*/  IMAD.MOV R247, RZ, RZ, -R247 ;  /* 0x000000fffff77224 */ /* 0x000fe200078e0af7 */
[----:B------:R-:W-:Y:S01]  /*3ab0*/  IABS R6, R232 ;  /* 0x000000e800067213 */ /* 0x000fe20000000000 */
[----:B------:R-:W-:Y:S01]  /*3ac0*/  IMAD.MOV R126, RZ, RZ, -R126 ;  /* 0x000000ffff7e7224 */ /* 0x000fe200078e0a7e */
[----:B------:R1:W-:Y:S01]  /*3ad0*/  STL [R1+0x6c], R3 ;  /* 0x00006c0301007387 */ /* 0x0003e20000100800 */
[C---:B------:R-:W-:Y:S02]  /*3ae0*/  IMAD R245, R2.reuse, R247, R245 ;  /* 0x000000f702f57224 */ /* 0x040fe400078e02f5 */
[----:B------:R-:W-:-:S02]  /*3af0*/  IMAD R239, R2, R126, R239 ;  /* 0x0000007e02ef7224 */ /* 0x000fc400078e02ef */
[--C-:B------:R-:W-:Y:S01]  /*3b00*/  @!P1 IMAD.IADD R241, R241, 0x1, -R2.reuse ;  /* 0x00000001f1f19824 */ /* 0x100fe200078e0a02 */
[----:B------:R-:W-:Y:S01]  /*3b10*/  ISETP.GT.U32.AND P0, PT, R2, R245, PT ;  /* 0x000000f50200720c */ /* 0x000fe20003f04070 */
[--C-:B------:R-:W-:Y:S01]  /*3b20*/  @!P2 IMAD.IADD R243, R243, 0x1, -R2.reuse ;  /* 0x00000001f3f3a824 */ /* 0x100fe200078e0a02 */
[----:B------:R-:W-:Y:S01]  /*3b30*/  ISETP.GE.AND P2, PT, R242, RZ, PT ;  /* 0x000000fff200720c */ /* 0x000fe20003f46270 */
[----:B------:R-:W-:Y:S01]  /*3b40*/  @!P6 IMAD.IADD R240, R240, 0x1, -R2 ;  /* 0x00000001f0f0e824 */ /* 0x000fe200078e0a02 */
[----:B------:R-:W-:Y:S01]  /*3b50*/  ISETP.GT.U32.AND P6, PT, R2, R239, PT ;  /* 0x000000ef0200720c */ /* 0x000fe20003fc4070 */
[----:B------:R-:W-:Y:S01]  /*3b60*/  IMAD.HI.U32 R242, R246, R237, RZ ;  /* 0x000000edf6f27227 */ /* 0x000fe200078e00ff */
[----:B------:R-:W-:-:S03]  /*3b70*/  ISETP.GT.U32.AND P1, PT, R2, R241, PT ;  /* 0x000000f10200720c */ /* 0x000fc60003f24070 */
[----:B------:R-:W-:Y:S02]  /*3b80*/  IMAD.MOV R242, RZ, RZ, -R242 ;  /* 0x000000fffff27224 */ /* 0x000fe400078e0af2 */
[----:B0-----:R-:W-:Y:S02]  /*3b90*/  IMAD.MOV.U32 R4, RZ, RZ, R243 ;  /* 0x000000ffff047224 */ /* 0x001fe400078e00f3 */
[C---:B------:R-:W-:Y:S02]  /*3ba0*/  IMAD R237, R2.reuse, R242, R237 ;  /* 0x000000f202ed7224 */ /* 0x040fe400078e02ed */
[--C-:B------:R-:W-:Y:S01]  /*3bb0*/  @!P0 IMAD.IADD R245, R245, 0x1, -R2.reuse ;  /* 0x00000001f5f58824 */ /* 0x100fe200078e0a02 */
[----:B------:R-:W-:Y:S01]  /*3bc0*/  ISETP.GE.AND P0, PT, R235, RZ, PT ;  /* 0x000000ffeb00720c */ /* 0x000fe20003f06270 */
[----:B------:R-:W-:Y:S01]  /*3bd0*/  @!P6 IMAD.IADD R239, R239, 0x1, -R2 ;  /* 0x00000001efefe824 */ /* 0x000fe200078e0a02 */
[----:B------:R-:W-:Y:S01]  /*3be0*/  ISETP.GT.U32.AND P6, PT, R2, R237, PT ;  /* 0x000000ed0200720c */ /* 0x000fe20003fc4070 */
[----:B------:R-:W-:-:S04]  /*3bf0*/  IMAD.HI.U32 R126, R246, R7, RZ ;  /* 0x00000007f67e7227 */ /* 0x000fc800078e00ff */
[----:B-1----:R-:W-:Y:S02]  /*3c00*/  IMAD.MOV.U32 R3, RZ, RZ, R240 ;  /* 0x000000ffff037224 */ /* 0x002fe400078e00f0 */
[----:B------:R-:W-:Y:S01]  /*3c10*/  @!P1 IMAD.IADD R241, R241, 0x1, -R2 ;  /* 0x00000001f1f19824 */ /* 0x000fe200078e0a02 */
[----:B------:R-:W-:Y:S01]  /*3c20*/  ISETP.GE.AND P1, PT, R234, RZ, PT ;  /* 0x000000ffea00720c */ /* 0x000fe20003f26270 */
[----:B------:R-:W-:Y:S01]  /*3c30*/  @!P4 IMAD.MOV R4, RZ, RZ, -R4 ;  /* 0x000000ffff04c224 */ /* 0x000fe200078e0a04 */
[----:B------:R-:W-:Y:S01]  /*3c40*/  ISETP.GT.U32.AND P4, PT, R2, R245, PT ;  /* 0x000000f50200720c */ /* 0x000fe20003f84070 */
[----:B------:R-:W-:Y:S02]  /*3c50*/  IMAD.MOV R234, RZ, RZ, -R126 ;  /* 0x000000ffffea7224 */ /* 0x000fe400078e0a7e */
[----:B------:R-:W-:Y:S01]  /*3c60*/  IMAD.HI.U32 R126, R246, R6, RZ ;  /* 0x00000006f67e7227 */ /* 0x000fe200078e00ff */
[----:B------:R-:W-:Y:S03]  /*3c70*/  STL [R1+0x20], R4 ;  /* 0x0000200401007387 */ /* 0x000fe60000100800 */
[----:B------:R-:W-:Y:S01]  /*3c80*/  @!P5 IMAD.MOV R3, RZ, RZ, -R3 ;  /* 0x000000ffff03d224 */ /* 0x000fe200078e0a03 */
[----:B------:R-:W-:Y:S01]  /*3c90*/  ISETP.GT.U32.AND P5, PT, R2, R239, PT ;  /* 0x000000ef0200720c */ /* 0x000fe20003fa4070 */
[----:B------:R-:W-:-:S02]  /*3ca0*/  IMAD.MOV R126, RZ, RZ, -R126 ;  /* 0x000000ffff7e7224 */ /* 0x000fc400078e0a7e */
[C---:B------:R-:W-:Y:S01]  /*3cb0*/  IMAD R235, R2.reuse, R234, R7 ;  /* 0x000000ea02eb7224 */ /* 0x040fe200078e0207 */
[----:B------:R0:W-:Y:S01]  /*3cc0*/  STL [R1+0x1c], R3 ;  /* 0x00001c0301007387 */ /* 0x0001e20000100800 */
[C---:B------:R-:W-:Y:S01]  /*3cd0*/  IMAD R234, R2.reuse, R126, R6 ;  /* 0x0000007e02ea7224 */ /* 0x040fe200078e0206 */
[----:B------:R-:W-:Y:S01]  /*3ce0*/  IABS R6, R233 ;  /* 0x000000e900067213 */ /* 0x000fe20000000000 */
[--C-:B------:R-:W-:Y:S01]  /*3cf0*/  @!P6 IMAD.IADD R237, R237, 0x1, -R2.reuse ;  /* 0x00000001edede824 */ /* 0x100fe200078e0a02 */
[----:B------:R-:W-:Y:S01]  /*3d00*/  IABS R126, R231 ;  /* 0x000000e7007e7213 */ /* 0x000fe20000000000 */
[----:B------:R-:W-:Y:S01]  /*3d10*/  @!P4 IMAD.IADD R245, R245, 0x1, -R2 ;  /* 0x00000001f5f5c824 */ /* 0x000fe200078e0a02 */
[----:B------:R-:W-:Y:S01]  /*3d20*/  ISETP.GT.U32.AND P4, PT, R2, R234, PT ;  /* 0x000000ea0200720c */ /* 0x000fe20003f84070 */
[----:B------:R-:W-:Y:S01]  /*3d30*/  IMAD.HI.U32 R7, R246, R6, RZ ;  /* 0x00000006f6077227 */ /* 0x000fe200078e00ff */
[----:B------:R-:W-:-:S03]  /*3d40*/  ISETP.GT.U32.AND P6, PT, R2, R237, PT ;  /* 0x000000ed0200720c */ /* 0x000fc60003fc4070 */
[----:B0-----:R-:W-:Y:S02]  /*3d50*/  IMAD.MOV.U32 R3, RZ, RZ, R241 ;  /* 0x000000ffff037224 */ /* 0x001fe400078e00f1 */
[----:B------:R-:W-:Y:S01]  /*3d60*/  @!P5 IMAD.IADD R239, R239, 0x1, -R2 ;  /* 0x00000001efefd824 */ /* 0x000fe200078e0a02 */
[----:B------:R-:W-:Y:S01]  /*3d70*/  ISETP.GE.AND P5, PT, R238, RZ, PT ;  /* 0x000000ffee00720c */ /* 0x000fe20003fa6270 */
[----:B------:R-:W-:Y:S01]  /*3d80*/  @!P3 IMAD.MOV R3, RZ, RZ, -R3 ;  /* 0x000000ffff03b224 */ /* 0x000fe200078e0a03 */
[----:B------:R-:W-:Y:S01]  /*3d90*/  ISETP.GT.U32.AND P3, PT, R2, R235, PT ;  /* 0x000000eb0200720c */ /* 0x000fe20003f64070 */
[----:B------:R-:W-:Y:S02]  /*3da0*/  IMAD.MOV R7, RZ, RZ, -R7 ;  /* 0x000000ffff077224 */ /* 0x000fe400078e0a07 */
[----:B------:R-:W-:Y:S01]  /*3db0*/  IMAD.HI.U32 R238, R246, R252, RZ ;  /* 0x000000fcf6ee7227 */ /* 0x000fe200078e00ff */
[----:B------:R0:W-:Y:S03]  /*3dc0*/  STL [R1+0x18], R3 ;  /* 0x0000180301007387 */ /* 0x0001e60000100800 */
[----:B------:R-:W-:-:S02]  /*3dd0*/  IMAD.MOV R238, RZ, RZ, -R238 ;  /* 0x000000ffffee7224 */ /* 0x000fc400078e0aee */
[----:B------:R-:W-:Y:S02]  /*3de0*/  @!P6 IMAD.IADD R237, R237, 0x1, -R2 ;  /* 0x00000001edede824 */ /* 0x000fe400078e0a02 */
[----:B------:R-:W-:Y:S02]  /*3df0*/  IMAD R252, R2, R238, R252 ;  /* 0x000000ee02fc7224 */ /* 0x000fe400078e02fc */
[----:B------:R-:W-:Y:S02]  /*3e00*/  @!P3 IMAD.IADD R235, R235, 0x1, -R2 ;  /* 0x00000001ebebb824 */ /* 0x000fe400078e0a02 */
[----:B0-----:R-:W-:Y:S02]  /*3e10*/  IMAD.MOV.U32 R3, RZ, RZ, R245 ;  /* 0x000000ffff037224 */ /* 0x001fe400078e00f5 */
[----:B------:R-:W-:Y:S01]  /*3e20*/  IMAD.HI.U32 R238, R246, R126, RZ ;  /* 0x0000007ef6ee7227 */ /* 0x000fe200078e00ff */
[----:B------:R-:W-:-:S03]  /*3e30*/  ISETP.GT.U32.AND P3, PT, R2, R235, PT ;  /* 0x000000eb0200720c */ /* 0x000fc60003f64070 */
[----:B------:R-:W-:Y:S01]  /*3e40*/  @!P2 IMAD.MOV R3, RZ, RZ, -R3 ;  /* 0x000000ffff03a224 */ /* 0x000fe200078e0a03 */
[----:B------:R-:W-:Y:S01]  /*3e50*/  ISETP.GE.AND P2, PT, R232, RZ, PT ;  /* 0x000000ffe800720c */ /* 0x000fe20003f46270 */
[----:B------:R-:W-:Y:S01]  /*3e60*/  IMAD R232, R2, R7, R6 ;  /* 0x0000000702e87224 */ /* 0x000fe200078e0206 */
[----:B------:R-:W-:Y:S01]  /*3e70*/  IABS R7, R230 ;  /* 0x000000e600077213 */ /* 0x000fe20000000000 */
[----:B------:R-:W-:Y:S01]  /*3e80*/  IMAD.MOV R238, RZ, RZ, -R238 ;  /* 0x000000ffffee7224 */ /* 0x000fe200078e0aee */
[----:B------:R0:W-:Y:S01]  /*3e90*/  STL [R1+0x14], R3 ;  /* 0x0000140301007387 */ /* 0x0001e20000100800 */
[----:B------:R-:W-:Y:S01]  /*3ea0*/  @!P4 IMAD.IADD R234, R234, 0x1, -R2 ;  /* 0x00000001eaeac824 */ /* 0x000fe200078e0a02 */
[C---:B------:R-:W-:Y:S01]  /*3eb0*/  ISETP.GT.U32.AND P6, PT, R2.reuse, R232, PT ;  /* 0x000000e80200720c */ /* 0x040fe20003fc4070 */
[C---:B------:R-:W-:Y:S01]  /*3ec0*/  IMAD R126, R2.reuse, R238, R126 ;  /* 0x000000ee027e7224 */ /* 0x040fe200078e027e */
[----:B------:R-:W-:Y:S01]  /*3ed0*/  IABS R238, R222 ;  /* 0x000000de00ee7213 */ /* 0x000fe20000000000 */
[----:B------:R-:W-:Y:S01]  /*3ee0*/  @!P3 IMAD.IADD R235, R235, 0x1, -R2 ;  /* 0x00000001ebebb824 */ /* 0x000fe200078e0a02 */
[C---:B------:R-:W-:Y:S01]  /*3ef0*/  ISETP.GT.U32.AND P3, PT, R2.reuse, R252, PT ;  /* 0x000000fc0200720c */ /* 0x040fe20003f64070 */
[----:B------:R-:W-:Y:S01]  /*3f00*/  IMAD.MOV.U32 R4, RZ, RZ, R239 ;  /* 0x000000ffff047224 */ /* 0x000fe200078e00ef */
[----:B------:R-:W-:Y:S01]  /*3f10*/  ISETP.GT.U32.AND P4, PT, R2, R234, PT ;  /* 0x000000ea0200720c */ /* 0x000fe20003f84070 */
[----:B------:R-:W-:Y:S01]  /*3f20*/  IMAD.HI.U32 R240, R246, R7, RZ ;  /* 0x00000007f6f07227 */ /* 0x000fe200078e00ff */
[----:B------:R-:W-:-:S03]  /*3f30*/  IABS R6, R214 ;  /* 0x000000d600067213 */ /* 0x000fc60000000000 */
[----:B0-----:R-:W-:Y:S02]  /*3f40*/  IMAD.MOV.U32 R3, RZ, RZ, R237 ;  /* 0x000000ffff037224 */ /* 0x001fe400078e00ed */
[----:B------:R-:W-:Y:S01]  /*3f50*/  @!P6 IMAD.IADD R232, R232, 0x1, -R2 ;  /* 0x00000001e8e8e824 */ /* 0x000fe200078e0a02 */
[----:B------:R-:W-:Y:S01]  /*3f60*/  ISETP.GT.U32.AND P6, PT, R2, R126, PT ;  /* 0x0000007e0200720c */ /* 0x000fe20003fc4070 */
[----:B------:R-:W-:Y:S02]  /*3f70*/  @!P1 IMAD.MOV R4, RZ, RZ, -R4 ;  /* 0x000000ffff049224 */ /* 0x000fe400078e0a04 */
[----:B------:R-:W-:Y:S01]  /*3f80*/  @!P3 IMAD.IADD R252, R252, 0x1, -R2 ;  /* 0x00000001fcfcb824 */ /* 0x000fe200078e0a02 */
[----:B------:R-:W-:Y:S01]  /*3f90*/  ISETP.GE.AND P3, PT, R236, RZ, PT ;  /* 0x000000ffec00720c */ /* 0x000fe20003f66270 */
[----:B------:R-:W-:Y:S01]  /*3fa0*/  @!P0 IMAD.MOV R3, RZ, RZ, -R3 ;  /* 0x000000ffff038224 */ /* 0x000fe200078e0a03 */
[----:B------:R-:W-:Y:S01]  /*3fb0*/  STL [R1+0x10], R4 ;  /* 0x0000100401007387 */ /* 0x000fe20000100800 */
[----:B------:R-:W-:Y:S01]  /*3fc0*/  IMAD.MOV R240, RZ, RZ, -R240 ;  /* 0x000000fffff07224 */ /* 0x000fe200078e0af0 */
[----:B------:R-:W-:Y:S01]  /*3fd0*/  ISETP.GT.U32.AND P1, PT, R2, R232, PT ;  /* 0x000000e80200720c */ /* 0x000fe20003f24070 */
[----:B------:R-:W-:Y:S01]  /*3fe0*/  IMAD.HI.U32 R236, R246, R238, RZ ;  /* 0x000000eef6ec7227 */ /* 0x000fe200078e00ff */
[----:B------:R0:W-:Y:S01]  /*3ff0*/  STL [R1+0xc], R3 ;  /* 0x00000c0301007387 */ /* 0x0001e20000100800 */
[----:B------:R-:W-:-:S02]  /*4000*/  ISETP.GT.U32.AND P0, PT, R2, R252, PT ;  /* 0x000000fc0200720c */ /* 0x000fc40003f04070 */
[--C-:B------:R-:W-:Y:S01]  /*4010*/  @!P6 IMAD.IADD R126, R126, 0x1, -R2.reuse ;  /* 0x000000017e7ee824 */ /* 0x100fe200078e0a02 */
[----:B------:R-:W2:Y:S01]  /*4020*/  LDL.LU R247, [R1+0x28] ;  /* 0x0000280001f77983 */ /* 0x000ea20000300800 */
[----:B------:R-:W-:Y:S01]  /*4030*/  @!P4 IMAD.IADD R234, R234, 0x1, -R2 ;  /* 0x00000001eaeac824 */ /* 0x000fe200078e0a02 */
[----:B------:R-:W-:Y:S01]  /*4040*/  ISETP.GE.AND P4, PT, R233, RZ, PT ;  /* 0x000000ffe900720c */ /* 0x000fe20003f86270 */
[----:B------:R-:W-:Y:S01]  /*4050*/  IMAD.HI.U32 R233, R246, R6, RZ ;  /* 0x00000006f6e97227 */ /* 0x000fe200078e00ff */
[C---:B------:R-:W-:Y:S01]  /*4060*/  ISETP.GT.U32.AND P6, PT, R2.reuse, R126, PT ;  /* 0x0000007e0200720c */ /* 0x040fe20003fc4070 */
[----:B------:R-:W3:Y:S02]  /*4070*/  LDL.LU R251, [R1+0x2c] ;  /* 0x00002c0001fb7983 */ /* 0x000ee40000300800 */
[----:B------:R-:W-:Y:S02]  /*4080*/  IMAD R7, R2, R240, R7 ;  /* 0x000000f002077224 */ /* 0x000fe400078e0207 */
[----:B0-----:R-:W-:Y:S01]  /*4090*/  IMAD.MOV.U32 R3, RZ, RZ, R235 ;  /* 0x000000ffff037224 */ /* 0x001fe200078e00eb */
[----:B------:R-:W4:Y:S01]  /*40a0*/  LDL.LU R127, [R1+0x30] ;  /* 0x00003000017f7983 */ /* 0x000f220000300800 */
[----:B------:R-:W-:-:S02]  /*40b0*/  IMAD.MOV R236, RZ, RZ, -R236 ;  /* 0x000000ffffec7224 */ /* 0x000fc400078e0aec */
[----:B------:R-:W-:Y:S02]  /*40c0*/  IMAD.MOV R233, RZ, RZ, -R233 ;  /* 0x000000ffffe97224 */ /* 0x000fe400078e0ae9 */
[----:B------:R-:W-:Y:S01]  /*40d0*/  @!P5 IMAD.MOV R3, RZ, RZ, -R3 ;  /* 0x000000ffff03d224 */ /* 0x000fe200078e0a03 */
[C---:B------:R-:W-:Y:S01]  /*40e0*/  ISETP.GT.U32.AND P5, PT, R2.reuse, R7, PT ;  /* 0x000000070200720c */ /* 0x040fe20003fa4070 */
[C---:B------:R-:W-:Y:S02]  /*40f0*/  IMAD R238, R2.reuse, R236, R238 ;  /* 0x000000ec02ee7224 */ /* 0x040fe400078e02ee */
[----:B------:R-:W-:Y:S01]  /*4100*/  IMAD R6, R2, R233, R6 ;  /* 0x000000e902067224 */ /* 0x000fe200078e0206 */
[----:B------:R-:W-:Y:S01]  /*4110*/  IABS R233, R70 ;  /* 0x0000004600e97213 */ /* 0x000fe20000000000 */
[--C-:B------:R-:W-:Y:S01]  /*4120*/  @!P6 IMAD.IADD R126, R126, 0x1, -R2.reuse ;  /* 0x000000017e7ee824 */ /* 0x100fe200078e0a02 */
[----:B------:R-:W-:Y:S01]  /*4130*/  ISETP.GT.U32.AND P6, PT, R2, R238, PT ;  /* 0x000000ee0200720c */ /* 0x000fe20003fc4070 */
[----:B------:R-:W-:Y:S01]  /*4140*/  @!P1 IMAD.IADD R232, R232, 0x1, -R2 ;  /* 0x00000001e8e89824 */ /* 0x000fe200078e0a02 */
[----:B------:R-:W-:Y:S01]  /*4150*/  ISETP.GT.U32.AND P1, PT, R2, R6, PT ;  /* 0x000000060200720c */ /* 0x000fe20003f24070 */
[----:B------:R-:W-:Y:S01]  /*4160*/  IMAD.MOV.U32 R4, RZ, RZ, R234 ;  /* 0x000000ffff047224 */ /* 0x000fe200078e00ea */
[----:B------:R0:W-:Y:S01]  /*4170*/  STL [R1+0x8], R3 ;  /* 0x0000080301007387 */ /* 0x0001e20000100800 */
[----:B------:R-:W-:Y:S01]  /*4180*/  @!P0 IMAD.IADD R252, R252, 0x1, -R2 ;  /* 0x00000001fcfc8824 */ /* 0x000fe200078e0a02 */
[----:B------:R-:W-:Y:S01]  /*4190*/  ISETP.GE.AND P0, PT, R230, RZ, PT ;  /* 0x000000ffe600720c */ /* 0x000fe20003f06270 */
[----:B------:R-:W-:Y:S01]  /*41a0*/  @!P2 IMAD.MOV R4, RZ, RZ, -R4 ;  /* 0x000000ffff04a224 */ /* 0x000fe200078e0a04 */
[----:B------:R-:W-:Y:S01]  /*41b0*/  ISETP.GE.AND P2, PT, R231, RZ, PT ;  /* 0x000000ffe700720c */ /* 0x000fe20003f46270 */
[----:B------:R-:W-:Y:S01]  /*41c0*/  @!P5 IMAD.IADD R7, R7, 0x1, -R2 ;  /* 0x000000010707d824 */ /* 0x000fe200078e0a02 */
[----:B------:R-:W-:Y:S01]  /*41d0*/  IABS R231, R121 ;  /* 0x0000007900e77213 */ /* 0x000fe20000000000 */
[----:B------:R-:W-:-:S04]  /*41e0*/  IMAD.HI.U32 R230, R246, R233, RZ ;  /* 0x000000e9f6e67227 */ /* 0x000fc800078e00ff */
[----:B0-----:R-:W-:Y:S01]  /*41f0*/  IMAD.MOV.U32 R3, RZ, RZ, R232 ;  /* 0x000000ffff037224 */ /* 0x001fe200078e00e8 */
[----:B------:R-:W-:Y:S01]  /*4200*/  ISETP.GE.AND P5, PT, R214, RZ, PT ;  /* 0x000000ffd600720c */ /* 0x000fe20003fa6270 */
[----:B------:R-:W-:Y:S02]  /*4210*/  @!P6 IMAD.IADD R238, R238, 0x1, -R2 ;  /* 0x00000001eeeee824 */ /* 0x000fe400078e0a02 */
[----:B------:R-:W-:Y:S01]  /*4220*/  @!P4 IMAD.MOV R3, RZ, RZ, -R3 ;  /* 0x000000ffff03c224 */ /* 0x000fe200078e0a03 */
[C---:B------:R-:W-:Y:S01]  /*4230*/  ISETP.GT.U32.AND P4, PT, R2.reuse, R7, PT ;  /* 0x000000070200720c */ /* 0x040fe20003f84070 */
[----:B------:R-:W-:Y:S01]  /*4240*/  IMAD.MOV R232, RZ, RZ, -R230 ;  /* 0x000000ffffe87224 */ /* 0x000fe200078e0ae6 */
[----:B------:R-:W-:Y:S01]  /*4250*/  IABS R214, R228 ;  /* 0x000000e400d67213 */ /* 0x000fe20000000000 */
[----:B------:R-:W-:Y:S01]  /*4260*/  IMAD.MOV.U32 R230, RZ, RZ, R231 ;  /* 0x000000ffffe67224 */ /* 0x000fe200078e00e7 */
[----:B------:R-:W-:Y:S01]  /*4270*/  ISETP.GT.U32.AND P6, PT, R2, R238, PT ;  /* 0x000000ee0200720c */ /* 0x000fe20003fc4070 */
[----:B------:R-:W-:Y:S01]  /*4280*/  @!P1 IMAD.IADD R6, R6, 0x1, -R2 ;  /* 0x0000000106069824 */ /* 0x000fe200078e0a02 */
[----:B------:R-:W-:Y:S01]  /*4290*/  ISETP.GE.AND P1, PT, R222, RZ, PT ;  /* 0x000000ffde00720c */ /* 0x000fe20003f26270 */
[----:B------:R-:W-:-:S02]  /*42a0*/  IMAD R231, R2, R232, R233 ;  /* 0x000000e802e77224 */ /* 0x000fc400078e02e9 */
[----:B------:R-:W-:-:S04]  /*42b0*/  IMAD.HI.U32 R222, R246, R230, RZ ;  /* 0x000000e6f6de7227 */ /* 0x000fc800078e00ff */
[----:B------:R-:W-:Y:S02]  /*42c0*/  IMAD.MOV.U32 R232, RZ, RZ, R214 ;  /* 0x000000ffffe87224 */ /* 0x000fe400078e00d6 */
[----:B------:R-:W-:Y:S01]  /*42d0*/  @!P3 IMAD.MOV R252, RZ, RZ, -R252 ;  /* 0x000000fffffcb224 */ /* 0x000fe200078e0afc */
[----:B------:R-:W-:Y:S01]  /*42e0*/  ISETP.GT.U32.AND P3, PT, R2, R6, PT ;  /* 0x000000060200720c */ /* 0x000fe20003f64070 */
[----:B------:R-:W-:Y:S02]  /*42f0*/  IMAD.MOV.U32 R214, RZ, RZ, R126 ;  /* 0x000000ffffd67224 */ /* 0x000fe400078e007e */
[----:B------:R-:W-:Y:S02]  /*4300*/  IMAD.MOV R126, RZ, RZ, -R222 ;  /* 0x000000ffff7e7224 */ /* 0x000fe400078e0ade */
[----:B------:R-:W-:Y:S01]  /*4310*/  @!P2 IMAD.MOV R214, RZ, RZ, -R214 ;  /* 0x000000ffffd6a224 */ /* 0x000fe200078e0ad6 */
[----:B------:R-:W-:Y:S01]  /*4320*/  ISETP.GE.AND P2, PT, R70, RZ, PT ;  /* 0x000000ff4600720c */ /* 0x000fe20003f46270 */
[----:B------:R-:W-:Y:S01]  /*4330*/  @!P4 IMAD.IADD R7, R7, 0x1, -R2 ;  /* 0x000000010707c824 */ /* 0x000fe200078e0a02 */
[C---:B------:R-:W-:Y:S01]  /*4340*/  ISETP.GT.U32.AND P4, PT, R2.reuse, R231, PT ;  /* 0x000000e70200720c */ /* 0x040fe20003f84070 */
[----:B------:R-:W-:-:S02]  /*4350*/  IMAD R70, R2, R126, R230 ;  /* 0x0000007e02467224 */ /* 0x000fc400078e02e6 */
[----:B------:R-:W-:Y:S02]  /*4360*/  @!P6 IMAD.IADD R238, R238, 0x1, -R2 ;  /* 0x00000001eeeee824 */ /* 0x000fe400078e0a02 */
[----:B------:R-:W-:Y:S01]  /*4370*/  IMAD.MOV.U32 R222, RZ, RZ, R7 ;  /* 0x000000ffffde7224 */ /* 0x000fe200078e0007 */
[----:B------:R-:W-:Y:S01]  /*4380*/  ISETP.GT.U32.AND P6, PT, R2, R70, PT ;  /* 0x000000460200720c */ /* 0x000fe20003fc4070 */
[----:B------:R-:W-:-:S04]  /*4390*/  IMAD.HI.U32 R7, R246, R232, RZ ;  /* 0x000000e8f6077227 */ /* 0x000fc800078e00ff */
[--C-:B------:R-:W-:Y:S01]  /*43a0*/  @!P3 IMAD.IADD R6, R6, 0x1, -R2.reuse ;  /* 0x000000010606b824 */ /* 0x100fe200078e0a02 */
[----:B------:R-:W-:Y:S01]  /*43b0*/  ISETP.GE.AND P3, PT, R228, RZ, PT ;  /* 0x000000ffe400720c */ /* 0x000fe20003f66270 */
[----:B------:R-:W-:Y:S01]  /*43c0*/  IMAD.MOV R228, RZ, RZ, -R7 ;  /* 0x000000ffffe47224 */ /* 0x000fe200078e0a07 */
[----:B------:R-:W-:Y:S01]  /*43d0*/  IABS R7, R229 ;  /* 0x000000e500077213 */ /* 0x000fe20000000000 */
[----:B------:R-:W-:Y:S02]  /*43e0*/  @!P4 IMAD.IADD R231, R231, 0x1, -R2 ;  /* 0x00000001e7e7c824 */ /* 0x000fe400078e0a02 */
[----:B------:R-:W-:Y:S02]  /*43f0*/  IMAD.MOV.U32 R230, RZ, RZ, R6 ;  /* 0x000000ffffe67224 */ /* 0x000fe400078e0006 */
[----:B------:R-:W-:Y:S02]  /*4400*/  IMAD R228, R2, R228, R232 ;  /* 0x000000e402e47224 */ /* 0x000fe400078e02e8 */
[----:B------:R-:W-:-:S02]  /*4410*/  IMAD.MOV.U32 R232, RZ, RZ, R7 ;  /* 0x000000ffffe87224 */ /* 0x000fc400078e0007 */
[----:B------:R-:W-:Y:S01]  /*4420*/  @!P0 IMAD.MOV R222, RZ, RZ, -R222 ;  /* 0x000000ffffde8224 */ /* 0x000fe200078e0ade */
[----:B------:R-:W-:Y:S01]  /*4430*/  ISETP.GE.AND P0, PT, R121, RZ, PT ;  /* 0x000000ff7900720c */ /* 0x000fe20003f06270 */
[----:B------:R-:W-:Y:S01]  /*4440*/  @!P6 IMAD.IADD R70, R70, 0x1, -R2 ;  /* 0x000000014646e824 */ /* 0x000fe200078e0a02 */
[----:B------:R-:W-:Y:S01]  /*4450*/  IABS R121, R31 ;  /* 0x0000001f00797213 */ /* 0x000fe20000000000 */
[----:B------:R-:W-:Y:S01]  /*4460*/  @!P5 IMAD.MOV R230, RZ, RZ, -R230 ;  /* 0x000000ffffe6d224 */ /* 0x000fe200078e0ae6 */
[----:B------:R-:W-:Y:S01]  /*4470*/  ISETP.GT.U32.AND P5, PT, R2, R231, PT ;  /* 0x000000e70200720c */ /* 0x000fe20003fa4070 */
[----:B------:R-:W-:Y:S01]  /*4480*/  IMAD.HI.U32 R126, R246, R232, RZ ;  /* 0x000000e8f67e7227 */ /* 0x000fe200078e00ff */
[----:B------:R-:W-:-:S03]  /*4490*/  ISETP.GT.U32.AND P6, PT, R2, R70, PT ;  /* 0x000000460200720c */ /* 0x000fc60003fc4070 */
[----:B------:R-:W-:-:S04]  /*44a0*/  IMAD.HI.U32 R6, R246, R121, RZ ;  /* 0x00000079f6067227 */ /* 0x000fc800078e00ff */
[----:B------:R-:W-:Y:S02]  /*44b0*/  IMAD.MOV R126, RZ, RZ, -R126 ;  /* 0x000000ffff7e7224 */ /* 0x000fe400078e0a7e */
[----:B------:R-:W-:Y:S02]  /*44c0*/  IMAD.MOV R6, RZ, RZ, -R6 ;  /* 0x000000ffff067224 */ /* 0x000fe400078e0a06 */
[----:B------:R-:W-:Y:S01]  /*44d0*/  @!P1 IMAD.MOV R238, RZ, RZ, -R238 ;  /* 0x000000ffffee9224 */ /* 0x000fe200078e0aee */
[C---:B------:R-:W-:Y:S01]  /*44e0*/  ISETP.GT.U32.AND P1, PT, R2.reuse, R228, PT ;  /* 0x000000e40200720c */ /* 0x040fe20003f24070 */
[C---:B------:R-:W-:Y:S02]  /*44f0*/  IMAD R232, R2.reuse, R126, R232 ;  /* 0x0000007e02e87224 */ /* 0x040fe400078e02e8 */
[C---:B------:R-:W-:Y:S02]  /*4500*/  IMAD R121, R2.reuse, R6, R121 ;  /* 0x0000000602797224 */ /* 0x040fe400078e0279 */
[--C-:B------:R-:W-:Y:S01]  /*4510*/  @!P5 IMAD.IADD R231, R231, 0x1, -R2.reuse ;  /* 0x00000001e7e7d824 */ /* 0x100fe200078e0a02 */
[----:B------:R-:W-:Y:S01]  /*4520*/  ISETP.GT.U32.AND P5, PT, R2, R232, PT ;  /* 0x000000e80200720c */ /* 0x000fe20003fa4070 */
[----:B------:R-:W-:Y:S01]  /*4530*/  @!P6 IMAD.IADD R70, R70, 0x1, -R2 ;  /* 0x000000014646e824 */ /* 0x000fe200078e0a02 */
[----:B------:R-:W-:-:S02]  /*4540*/  ISETP.GE.AND P4, PT, R229, RZ, PT ;  /* 0x000000ffe500720c */ /* 0x000fc40003f86270 */
[----:B------:R-:W-:Y:S02]  /*4550*/  ISETP.GT.U32.AND P6, PT, R2, R121, PT ;  /* 0x000000790200720c */ /* 0x000fe40003fc4070 */
[----:B------:R-:W-:Y:S01]  /*4560*/  IABS R229, R86 ;  /* 0x0000005600e57213 */ /* 0x000fe20000000000 */
[----:B------:R-:W-:Y:S01]  /*4570*/  @!P1 IMAD.IADD R228, R228, 0x1, -R2 ;  /* 0x00000001e4e49824 */ /* 0x000fe200078e0a02 */
[----:B------:R-:W-:-:S03]  /*4580*/  IABS R7, R105 ;  /* 0x0000006900077213 */ /* 0x000fc60000000000 */
[----:B------:R-:W-:Y:S01]  /*4590*/  IMAD.HI.U32 R233, R246, R229, RZ ;  /* 0x000000e5f6e97227 */ /* 0x000fe200078e00ff */
[----:B------:R-:W-:-:S03]  /*45a0*/  IABS R126, R138 ;  /* 0x0000008a007e7213 */ /* 0x000fc60000000000 */
[----:B------:R-:W-:Y:S01]  /*45b0*/  @!P5 IMAD.IADD R232, R232, 0x1, -R2 ;  /* 0x00000001e8e8d824 */ /* 0x000fe200078e0a02 */
[----:B------:R-:W-:Y:S01]  /*45c0*/  ISETP.GT.U32.AND P5, PT, R2, R228, PT ;  /* 0x000000e40200720c */ /* 0x000fe20003fa4070 */
[----:B------:R-:W-:Y:S02]  /*45d0*/  IMAD.MOV R233, RZ, RZ, -R233 ;  /* 0x000000ffffe97224 */ /* 0x000fe400078e0ae9 */
[----:B------:R-:W-:-:S04]  /*45e0*/  IMAD.HI.U32 R6, R246, R7, RZ ;  /* 0x00000007f6067227 */ /* 0x000fc800078e00ff */
[----:B------:R-:W-:Y:S01]  /*45f0*/  @!P6 IMAD.IADD R121, R121, 0x1, -R2 ;  /* 0x000000017979e824 */ /* 0x000fe200078e0a02 */
[C---:B------:R-:W-:Y:S01]  /*4600*/  ISETP.GT.U32.AND P6, PT, R2.reuse, R232, PT ;  /* 0x000000e80200720c */ /* 0x040fe20003fc4070 */
[----:B------:R-:W-:Y:S02]  /*4610*/  IMAD R229, R2, R233, R229 ;  /* 0x000000e902e57224 */ /* 0x000fe400078e02e5 */
[----:B------:R-:W-:Y:S02]  /*4620*/  IMAD.MOV R6, RZ, RZ, -R6 ;  /* 0x000000ffff067224 */ /* 0x000fe400078e0a06 */
[----:B------:R-:W-:-:S04]  /*4630*/  IMAD.HI.U32 R233, R246, R126, RZ ;  /* 0x0000007ef6e97227 */ /* 0x000fc800078e00ff */
[----:B------:R-:W-:Y:S02]  /*4640*/  IMAD R7, R2, R6, R7 ;  /* 0x0000000602077224 */ /* 0x000fe400078e0207 */
[----:B------:R-:W-:Y:S01]  /*4650*/  IMAD.MOV R233, RZ, RZ, -R233 ;  /* 0x000000ffffe97224 */ /* 0x000fe200078e0ae9 */
[----:B------:R-:W-:Y:S01]  /*4660*/  ISETP.GE.AND P1, PT, R31, RZ, PT ;  /* 0x000000ff1f00720c */ /* 0x000fe20003f26270 */
[----:B------:R-:W-:Y:S01]  /*4670*/  @!P5 IMAD.IADD R228, R228, 0x1, -R2 ;  /* 0x00000001e4e4d824 */ /* 0x000fe200078e0a02 */
[C---:B------:R-:W-:Y:S01]  /*4680*/  ISETP.GT.U32.AND P5, PT, R2.reuse, R7, PT ;  /* 0x000000070200720c */ /* 0x040fe20003fa4070 */
[C---:B------:R-:W-:Y:S02]  /*4690*/  IMAD R126, R2.reuse, R233, R126 ;  /* 0x000000e9027e7224 */ /* 0x040fe400078e027e */
[----:B------:R-:W-:Y:S02]  /*46a0*/  IMAD.MOV.U32 R31, RZ, RZ, R231 ;  /* 0x000000ffff1f7224 */ /* 0x000fe400078e00e7 */
[----:B------:R-:W-:Y:S01]  /*46b0*/  @!P0 IMAD.MOV R70, RZ, RZ, -R70 ;  /* 0x000000ffff468224 */ /* 0x000fe200078e0a46 */
[----:B------:R-:W-:Y:S01]  /*46c0*/  ISETP.GT.U32.AND P0, PT, R2, R229, PT ;  /* 0x000000e50200720c */ /* 0x000fe20003f04070 */
[----:B------:R-:W-:Y:S01]  /*46d0*/  @!P6 IMAD.IADD R232, R232, 0x1, -R2 ;  /* 0x00000001e8e8e824 */ /* 0x000fe200078e0a02 */
[----:B------:R-:W-:Y:S01]  /*46e0*/  ISETP.GT.U32.AND P6, PT, R2, R126, PT ;  /* 0x0000007e0200720c */ /* 0x000fe20003fc4070 */
[----:B------:R-:W-:Y:S01]  /*46f0*/  @!P2 IMAD.MOV R31, RZ, RZ, -R31 ;  /* 0x000000ffff1fa224 */ /* 0x000fe200078e0a1f */
[----:B------:R-:W-:-:S02]  /*4700*/  IABS R6, R154 ;  /* 0x0000009a00067213 */ /* 0x000fc40000000000 */
[----:B------:R-:W-:-:S03]  /*4710*/  ISETP.GT.U32.AND P2, PT, R2, R121, PT ;  /* 0x000000790200720c */ /* 0x000fc60003f44070 */
[----:B------:R-:W-:Y:S01]  /*4720*/  IMAD.HI.U32 R231, R246, R6, RZ ;  /* 0x00000006f6e77227 */ /* 0x000fe200078e00ff */
[----:B------:R-:W-:-:S03]  /*4730*/  IABS R242, R182 ;  /* 0x000000b600f27213 */ /* 0x000fc60000000000 */
[--C-:B------:R-:W-:Y:S02]  /*4740*/  @!P5 IMAD.IADD R7, R7, 0x1, -R2.reuse ;  /* 0x000000010707d824 */ /* 0x100fe400078e0a02 */
[----:B------:R-:W-:Y:S02]  /*4750*/  IMAD.MOV R231, RZ, RZ, -R231 ;  /* 0x000000ffffe77224 */ /* 0x000fe400078e0ae7 */
[--C-:B------:R-:W-:Y:S02]  /*4760*/  @!P0 IMAD.IADD R229, R229, 0x1, -R2.reuse ;  /* 0x00000001e5e58824 */ /* 0x100fe400078e0a02 */
[----:B------:R-:W-:Y:S01]  /*4770*/  @!P6 IMAD.IADD R126, R126, 0x1, -R2 ;  /* 0x000000017e7ee824 */ /* 0x000fe200078e0a02 */
[C---:B------:R-:W-:Y:S01]  /*4780*/  ISETP.GT.U32.AND P6, PT, R2.reuse, R7, PT ;  /* 0x000000070200720c */ /* 0x040fe20003fc4070 */
[C---:B------:R-:W-:Y:S01]  /*4790*/  IMAD R6, R2.reuse, R231, R6 ;  /* 0x000000e702067224 */ /* 0x040fe200078e0206 */
[----:B------:R-:W-:Y:S01]  /*47a0*/  IABS R231, R227 ;  /* 0x000000e300e77213 */ /* 0x000fe20000000000 */
[----:B------:R-:W-:Y:S01]  /*47b0*/  @!P2 IMAD.IADD R121, R121, 0x1, -R2 ;  /* 0x000000017979a824 */ /* 0x000fe200078e0a02 */
[----:B------:R-:W-:Y:S01]  /*47c0*/  ISETP.GT.U32.AND P5, PT, R2, R229, PT ;  /* 0x000000e50200720c */ /* 0x000fe20003fa4070 */
[----:B------:R-:W-:Y:S01]  /*47d0*/  IMAD.HI.U32 R233, R246, R242, RZ ;  /* 0x000000f2f6e97227 */ /* 0x000fe200078e00ff */
[----:B------:R-:W-:-:S02]  /*47e0*/  ISETP.GE.AND P0, PT, R105, RZ, PT ;  /* 0x000000ff6900720c */ /* 0x000fc40003f06270 */
[----:B------:R-:W-:Y:S01]  /*47f0*/  ISETP.GE.AND P2, PT, R86, RZ, PT ;  /* 0x000000ff5600720c */ /* 0x000fe20003f46270 */
[----:B------:R-:W-:Y:S02]  /*4800*/  IMAD.MOV.U32 R105, RZ, RZ, R232 ;  /* 0x000000ffff697224 */ /* 0x000fe400078e00e8 */
[----:B------:R-:W-:Y:S02]  /*4810*/  IMAD.MOV R233, RZ, RZ, -R233 ;  /* 0x000000ffffe97224 */ /* 0x000fe400078e0ae9 */
[----:B------:R-:W-:Y:S02]  /*4820*/  IMAD.MOV.U32 R86, RZ, RZ, R228 ;  /* 0x000000ffff567224 */ /* 0x000fe400078e00e4 */
[----:B------:R-:W-:Y:S01]  /*4830*/  @!P1 IMAD.MOV R121, RZ, RZ, -R121 ;  /* 0x000000ffff799224 */ /* 0x000fe200078e0a79 */
[----:B------:R-:W-:Y:S01]  /*4840*/  ISETP.GT.U32.AND P1, PT, R2, R6, PT ;  /* 0x000000060200720c */ /* 0x000fe20003f24070 */
[----:B------:R-:W-:Y:S02]  /*4850*/  IMAD.MOV.U32 R228, RZ, RZ, R231 ;  /* 0x000000ffffe47224 */ /* 0x000fe400078e00e7 */
[----:B------:R-:W-:Y:S01]  /*4860*/  @!P4 IMAD.MOV R105, RZ, RZ, -R105 ;  /* 0x000000ffff69c224 */ /* 0x000fe200078e0a69 */
[----:B------:R-:W-:Y:S01]  /*4870*/  ISETP.GE.AND P4, PT, R138, RZ, PT ;  /* 0x000000ff8a00720c */ /* 0x000fe20003f86270 */
[----:B------:R-:W-:Y:S01]  /*4880*/  @!P3 IMAD.MOV R86, RZ, RZ, -R86 ;  /* 0x000000ffff56b224 */ /* 0x000fe200078e0a56 */
[C---:B------:R-:W-:Y:S01]  /*4890*/  ISETP.GT.U32.AND P3, PT, R2.reuse, R126, PT ;  /* 0x0000007e0200720c */ /* 0x040fe20003f64070 */
[----:B------:R-:W-:-:S02]  /*48a0*/  IMAD R242, R2, R233, R242 ;  /* 0x000000e902f27224 */ /* 0x000fc400078e02f2 */
[----:B------:R-:W-:-:S04]  /*48b0*/  IMAD.HI.U32 R138, R246, R228, RZ ;  /* 0x000000e4f68a7227 */ /* 0x000fc800078e00ff */
[----:B------:R-:W-:Y:S01]  /*48c0*/  @!P6 IMAD.IADD R7, R7, 0x1, -R2 ;  /* 0x000000010707e824 */ /* 0x000fe200078e0a02 */
[C---:B------:R-:W-:Y:S01]  /*48d0*/  ISETP.GT.U32.AND P6, PT, R2.reuse, R242, PT ;  /* 0x000000f20200720c */ /* 0x040fe20003fc4070 */
[----:B------:R-:W-:Y:S02]  /*48e0*/  IMAD.MOV R138, RZ, RZ, -R138 ;  /* 0x000000ffff8a7224 */ /* 0x000fe400078e0a8a */
[----:B------:R-:W-:Y:S02]  /*48f0*/  @!P5 IMAD.IADD R229, R229, 0x1, -R2 ;  /* 0x00000001e5e5d824 */ /* 0x000fe400078e0a02 */
[----:B------:R-:W-:Y:S01]  /*4900*/  IMAD R228, R2, R138, R228 ;  /* 0x0000008a02e47224 */ /* 0x000fe200078e02e4 */
[----:B------:R-:W-:Y:S01]  /*4910*/  IABS R232, R196 ;  /* 0x000000c400e87213 */ /* 0x000fe20000000000 */
[--C-:B------:R-:W-:Y:S02]  /*4920*/  @!P1 IMAD.IADD R6, R6, 0x1, -R2.reuse ;  /* 0x0000000106069824 */ /* 0x100fe400078e0a02 */
[----:B------:R-:W-:Y:S01]  /*4930*/  IMAD.MOV.U32 R138, RZ, RZ, R229 ;  /* 0x000000ffff8a7224 */ /* 0x000fe200078e00e5 */
[----:B------:R-:W-:Y:S01]  /*4940*/  IABS R231, R210 ;  /* 0x000000d200e77213 */ /* 0x000fe20000000000 */
[----:B------:R-:W-:Y:S01]  /*4950*/  @!P3 IMAD.IADD R126, R126, 0x1, -R2 ;  /* 0x000000017e7eb824 */ /* 0x000fe200078e0a02 */
[----:B------:R-:W-:Y:S01]  /*4960*/  ISETP.GE.AND P3, PT, R182, RZ, PT ;  /* 0x000000ffb600720c */ /* 0x000fe20003f66270 */
[----:B------:R-:W-:Y:S01]  /*4970*/  @!P2 IMAD.MOV R138, RZ, RZ, -R138 ;  /* 0x000000ffff8aa224 */ /* 0x000fe200078e0a8a */
[----:B------:R-:W-:Y:S01]  /*4980*/  ISETP.GT.U32.AND P2, PT, R2, R6, PT ;  /* 0x000000060200720c */ /* 0x000fe20003f44070 */
[----:B------:R-:W-:Y:S01]  /*4990*/  IMAD.HI.U32 R233, R246, R232, RZ ;  /* 0x000000e8f6e97227 */ /* 0x000fe200078e00ff */
[----:B------:R-:W-:-:S02]  /*49a0*/  IABS R182, R113 ;  /* 0x0000007100b67213 */ /* 0x000fc40000000000 */
[----:B------:R-:W-:Y:S01]  /*49b0*/  ISETP.GE.AND P1, PT, R227, RZ, PT ;  /* 0x000000ffe300720c */ /* 0x000fe20003f26270 */
[----:B------:R-:W-:Y:S01]  /*49c0*/  @!P6 IMAD.IADD R242, R242, 0x1, -R2 ;  /* 0x00000001f2f2e824 */ /* 0x000fe200078e0a02 */
[----:B------:R-:W-:Y:S01]  /*49d0*/  ISETP.GE.AND P5, PT, R154, RZ, PT ;  /* 0x000000ff9a00720c */ /* 0x000fe20003fa6270 */
[----:B------:R-:W-:Y:S01]  /*49e0*/  IMAD.HI.U32 R227, R246, R231, RZ ;  /* 0x000000e7f6e37227 */ /* 0x000fe200078e00ff */
[----:B------:R-:W-:-:S03]  /*49f0*/  ISETP.GT.U32.AND P6, PT, R2, R228, PT ;  /* 0x000000e40200720c */ /* 0x000fc60003fc4070 */
[----:B------:R-:W-:Y:S02]  /*4a00*/  IMAD.MOV.U32 R154, RZ, RZ, R7 ;  /* 0x000000ffff9a7224 */ /* 0x000fe400078e0007 */
[----:B------:R-:W-:Y:S02]  /*4a10*/  IMAD.MOV R233, RZ, RZ, -R233 ;  /* 0x000000ffffe97224 */ /* 0x000fe400078e0ae9 */
[----:B------:R-:W-:Y:S02]  /*4a20*/  IMAD.MOV.U32 R7, RZ, RZ, R182 ;  /* 0x000000ffff077224 */ /* 0x000fe400078e00b6 */
[----:B------:R-:W-:Y:S02]  /*4a30*/  IMAD.MOV.U32 R182, RZ, RZ, R126 ;  /* 0x000000ffffb67224 */ /* 0x000fe400078e007e */
[----:B------:R-:W-:Y:S02]  /*4a40*/  IMAD.MOV R126, RZ, RZ, -R227 ;  /* 0x000000ffff7e7224 */ /* 0x000fe400078e0ae3 */
[----:B------:R-:W-:-:S02]  /*4a50*/  IMAD R227, R2, R233, R232 ;  /* 0x000000e902e37224 */ /* 0x000fc400078e02e8 */
[----:B------:R-:W-:Y:S02]  /*4a60*/  IMAD R126, R2, R126, R231 ;  /* 0x0000007e027e7224 */ /* 0x000fe400078e02e7 */
[----:B------:R-:W-:Y:S01]  /*4a70*/  @!P2 IMAD.IADD R6, R6, 0x1, -R2 ;  /* 0x000000010606a824 */ /* 0x000fe200078e0a02 */
[C---:B------:R-:W-:Y:S01]  /*4a80*/  ISETP.GT.U32.AND P2, PT, R2.reuse, R227, PT ;  /* 0x000000e30200720c */ /* 0x040fe20003f44070 */
[----:B------:R-:W-:Y:S01]  /*4a90*/  @!P0 IMAD.MOV R154, RZ, RZ, -R154 ;  /* 0x000000ffff9a8224 */ /* 0x000fe200078e0a9a */
[----:B------:R-:W-:Y:S01]  /*4aa0*/  ISETP.GT.U32.AND P0, PT, R2, R242, PT ;  /* 0x000000f20200720c */ /* 0x000fe20003f04070 */
[----:B------:R-:W-:Y:S01]  /*4ab0*/  @!P6 IMAD.IADD R228, R228, 0x1, -R2 ;  /* 0x00000001e4e4e824 */ /* 0x000fe200078e0a02 */
[----:B------:R-:W-:Y:S01]  /*4ac0*/  ISETP.GT.U32.AND P6, PT, R2, R126, PT ;  /* 0x0000007e0200720c */ /* 0x000fe20003fc4070 */
[----:B------:R-:W-:-:S04]  /*4ad0*/  IMAD.HI.U32 R229, R246, R7, RZ ;  /* 0x00000007f6e57227 */ /* 0x000fc800078e00ff */
[----:B------:R-:W-:-:S04]  /*4ae0*/  IMAD.MOV R229, RZ, RZ, -R229 ;  /* 0x000000ffffe57224 */ /* 0x000fc800078e0ae5 */
[----:B------:R-:W-:Y:S01]  /*4af0*/  IMAD R7, R2, R229, R7 ;  /* 0x000000e502077224 */ /* 0x000fe200078e0207 */
[----:B------:R-:W-:Y:S01]  /*4b00*/  IABS R229, R23 ;  /* 0x0000001700e57213 */ /* 0x000fe20000000000 */
[--C-:B------:R-:W-:Y:S02]  /*4b10*/  @!P2 IMAD.IADD R227, R227, 0x1, -R2.reuse ;  /* 0x00000001e3e3a824 */ /* 0x100fe400078e0a02 */
[--C-:B------:R-:W-:Y:S02]  /*4b20*/  @!P0 IMAD.IADD R242, R242, 0x1, -R2.reuse ;  /* 0x00000001f2f28824 */ /* 0x100fe400078e0a02 */
[----:B------:R-:W-:Y:S01]  /*4b30*/  @!P6 IMAD.IADD R126, R126, 0x1, -R2 ;  /* 0x000000017e7ee824 */ /* 0x000fe200078e0a02 */
[----:B------:R-:W-:Y:S01]  /*4b40*/  ISETP.GT.U32.AND P6, PT, R2, R227, PT ;  /* 0x000000e30200720c */ /* 0x000fe20003fc4070 */
[----:B------:R-:W-:Y:S01]  /*4b50*/  IMAD.HI.U32 R233, R246, R229, RZ ;  /* 0x000000e5f6e97227 */ /* 0x000fe200078e00ff */
[----:B------:R-:W-:-:S03]  /*4b60*/  ISETP.GT.U32.AND P2, PT, R2, R228, PT ;  /* 0x000000e40200720c */ /* 0x000fc60003f44070 */
[----:B------:R-:W-:Y:S01]  /*4b70*/  @!P3 IMAD.MOV R242, RZ, RZ, -R242 ;  /* 0x000000fffff2b224 */ /* 0x000fe200078e0af2 */
[----:B------:R-:W-:Y:S01]  /*4b80*/  ISETP.GT.U32.AND P3, PT, R2, R7, PT ;  /* 0x000000070200720c */ /* 0x000fe20003f64070 */
[----:B------:R-:W-:Y:S01]  /*4b90*/  @!P4 IMAD.MOV R182, RZ, RZ, -R182 ;  /* 0x000000ffffb6c224 */ /* 0x000fe200078e0ab6 */
[----:B------:R-:W-:Y:S01]  /*4ba0*/  ISETP.GE.AND P0, PT, R210, RZ, PT ;  /* 0x000000ffd200720c */ /* 0x000fe20003f06270 */
[----:B------:R-:W-:Y:S01]  /*4bb0*/  IMAD.MOV.U32 R210, RZ, RZ, R6 ;  /* 0x000000ffffd27224 */ /* 0x000fe200078e0006 */
[----:B------:R-:W-:Y:S01]  /*4bc0*/  ISETP.GE.AND P4, PT, R196, RZ, PT ;  /* 0x000000ffc400720c */ /* 0x000fe20003f86270 */
[----:B------:R-:W-:Y:S01]  /*4bd0*/  IMAD.MOV R233, RZ, RZ, -R233 ;  /* 0x000000ffffe97224 */ /* 0x000fe200078e0ae9 */
[----:B------:R-:W-:Y:S01]  /*4be0*/  IABS R196, R78 ;  /* 0x0000004e00c47213 */ /* 0x000fe20000000000 */
[----:B------:R-:W-:Y:S01]  /*4bf0*/  @!P5 IMAD.MOV R210, RZ, RZ, -R210 ;  /* 0x000000ffffd2d224 */ /* 0x000fe200078e0ad2 */
[C---:B------:R-:W-:Y:S01]  /*4c00*/  ISETP.GT.U32.AND P5, PT, R2.reuse, R126, PT ;  /* 0x0000007e0200720c */ /* 0x040fe20003fa4070 */
[----:B------:R-:W-:-:S02]  /*4c10*/  IMAD R229, R2, R233, R229 ;  /* 0x000000e902e57224 */ /* 0x000fc400078e02e5 */
[----:B------:R-:W-:-:S04]  /*4c20*/  IMAD.HI.U32 R6, R246, R196, RZ ;  /* 0x000000c4f6067227 */ /* 0x000fc800078e00ff */
[----:B------:R-:W-:Y:S01]  /*4c30*/  @!P6 IMAD.IADD R227, R227, 0x1, -R2 ;  /* 0x00000001e3e3e824 */ /* 0x000fe200078e0a02 */
[----:B------:R-:W-:Y:S01]  /*4c40*/  ISETP.GT.U32.AND P6, PT, R2, R229, PT ;  /* 0x000000e50200720c */ /* 0x000fe20003fc4070 */
[----:B------:R-:W-:Y:S02]  /*4c50*/  IMAD.MOV R6, RZ, RZ, -R6 ;  /* 0x000000ffff067224 */ /* 0x000fe400078e0a06 */
[--C-:B------:R-:W-:Y:S01]  /*4c60*/  @!P3 IMAD.IADD R7, R7, 0x1, -R2.reuse ;  /* 0x000000010707b824 */ /* 0x100fe200078e0a02 */
[----:B------:R-:W-:Y:S01]  /*4c70*/  IABS R231, R33 ;  /* 0x0000002100e77213 */ /* 0x000fe20000000000 */
[----:B------:R-:W-:Y:S01]  /*4c80*/  @!P2 IMAD.IADD R228, R228, 0x1, -R2 ;  /* 0x00000001e4e4a824 */ /* 0x000fe200078e0a02 */
[----:B------:R-:W-:Y:S01]  /*4c90*/  ISETP.GE.AND P2, PT, R113, RZ, PT ;  /* 0x000000ff7100720c */ /* 0x000fe20003f46270 */
[C---:B------:R-:W-:Y:S01]  /*4ca0*/  IMAD R6, R2.reuse, R6, R196 ;  /* 0x0000000602067224 */ /* 0x040fe200078e02c4 */
[----:B------:R-:W-:Y:S01]  /*4cb0*/  ISETP.GT.U32.AND P3, PT, R2, R7, PT ;  /* 0x000000070200720c */ /* 0x000fe20003f64070 */
[----:B------:R-:W-:-:S02]  /*4cc0*/  IMAD.MOV.U32 R113, RZ, RZ, R228 ;  /* 0x000000ffff717224 */ /* 0x000fc400078e00e4 */
[----:B------:R-:W-:-:S04]  /*4cd0*/  IMAD.HI.U32 R196, R246, R231, RZ ;  /* 0x000000e7f6c47227 */ /* 0x000fc800078e00ff */
[----:B------:R-:W-:Y:S01]  /*4ce0*/  @!P5 IMAD.IADD R126, R126, 0x1, -R2 ;  /* 0x000000017e7ed824 */ /* 0x000fe200078e0a02 */
[C---:B------:R-:W-:Y:S01]  /*4cf0*/  ISETP.GT.U32.AND P5, PT, R2.reuse, R6, PT ;  /* 0x000000060200720c */ /* 0x040fe20003fa4070 */
[----:B------:R-:W-:Y:S01]  /*4d00*/  @!P1 IMAD.MOV R113, RZ, RZ, -R113 ;  /* 0x000000ffff719224 */ /* 0x000fe200078e0a71 */
[----:B------:R-:W-:Y:S01]  /*4d10*/  ISETP.GE.AND P1, PT, R23, RZ, PT ;  /* 0x000000ff1700720c */ /* 0x000fe20003f26270 */
[----:B------:R-:W-:Y:S01]  /*4d20*/  IMAD.MOV R23, RZ, RZ, -R196 ;  /* 0x000000ffff177224 */ /* 0x000fe200078e0ac4 */
[----:B------:R-:W-:Y:S01]  /*4d30*/  IABS R228, R42 ;  /* 0x0000002a00e47213 */ /* 0x000fe20000000000 */
[----:B------:R-:W-:Y:S02]  /*4d40*/  @!P6 IMAD.IADD R229, R229, 0x1, -R2 ;  /* 0x00000001e5e5e824 */ /* 0x000fe400078e0a02 */
[----:B------:R-:W-:Y:S01]  /*4d50*/  IMAD.MOV.U32 R196, RZ, RZ, R227 ;  /* 0x000000ffffc47224 */ /* 0x000fe200078e00e3 */
[----:B------:R-:W-:Y:S01]  /*4d60*/  IABS R232, R29 ;  /* 0x0000001d00e87213 */ /* 0x000fe20000000000 */
[----:B------:R-:W-:-:S02]  /*4d70*/  IMAD R231, R2, R23, R231 ;  /* 0x0000001702e77224 */ /* 0x000fc400078e02e7 */
[----:B------:R-:W-:Y:S01]  /*4d80*/  @!P4 IMAD.MOV R196, RZ, RZ, -R196 ;  /* 0x000000ffffc4c224 */ /* 0x000fe200078e0ac4 */
[----:B------:R-:W-:Y:S01]  /*4d90*/  ISETP.GT.U32.AND P4, PT, R2, R229, PT ;  /* 0x000000e50200720c */ /* 0x000fe20003f84070 */
[----:B------:R-:W-:Y:S01]  /*4da0*/  IMAD.HI.U32 R23, R246, R228, RZ ;  /* 0x000000e4f6177227 */ /* 0x000fe200078e00ff */
[----:B------:R-:W-:-:S03]  /*4db0*/  ISETP.GE.AND P6, PT, R78, RZ, PT ;  /* 0x000000ff4e00720c */ /* 0x000fc60003fc6270 */
[----:B------:R-:W-:Y:S02]  /*4dc0*/  @!P3 IMAD.IADD R7, R7, 0x1, -R2 ;  /* 0x000000010707b824 */ /* 0x000fe400078e0a02 */
[----:B------:R-:W-:-:S04]  /*4dd0*/  IMAD.HI.U32 R233, R246, R232, RZ ;  /* 0x000000e8f6e97227 */ /* 0x000fc800078e00ff */
[----:B------:R-:W-:Y:S02]  /*4de0*/  IMAD.MOV.U32 R78, RZ, RZ, R126 ;  /* 0x000000ffff4e7224 */ /* 0x000fe400078e007e */
[----:B------:R-:W-:Y:S02]  /*4df0*/  IMAD.MOV R126, RZ, RZ, -R23 ;  /* 0x000000ffff7e7224 */ /* 0x000fe400078e0a17 */
[----:B------:R-:W-:Y:S02]  /*4e00*/  @!P5 IMAD.IADD R6, R6, 0x1, -R2 ;  /* 0x000000010606d824 */ /* 0x000fe400078e0a02 */
[----:B------:R-:W-:Y:S02]  /*4e10*/  IMAD.MOV.U32 R23, RZ, RZ, R7 ;  /* 0x000000ffff177224 */ /* 0x000fe400078e0007 */
[----:B------:R-:W-:Y:S01]  /*4e20*/  IMAD.MOV R233, RZ, RZ, -R233 ;  /* 0x000000ffffe97224 */ /* 0x000fe200078e0ae9 */
[C---:B------:R-:W-:Y:S01]  /*4e30*/  ISETP.GT.U32.AND P5, PT, R2.reuse, R6, PT ;  /* 0x000000060200720c */ /* 0x040fe20003fa4070 */
[----:B------:R-:W-:-:S02]  /*4e40*/  IMAD R228, R2, R126, R228 ;  /* 0x0000007e02e47224 */ /* 0x000fc400078e02e4 */
[----:B------:R-:W-:Y:S01]  /*4e50*/  @!P2 IMAD.MOV R23, RZ, RZ, -R23 ;  /* 0x000000ffff17a224 */ /* 0x000fe200078e0a17 */
[C---:B------:R-:W-:Y:S01]  /*4e60*/  ISETP.GT.U32.AND P2, PT, R2.reuse, R231, PT ;  /* 0x000000e70200720c */ /* 0x040fe20003f44070 */
[C---:B------:R-:W-:Y:S02]  /*4e70*/  IMAD R232, R2.reuse, R233, R232 ;  /* 0x000000e902e87224 */ /* 0x040fe400078e02e8 */
[----:B------:R-:W-:Y:S01]  /*4e80*/  @!P4 IMAD.IADD R229, R229, 0x1, -R2 ;  /* 0x00000001e5e5c824 */ /* 0x000fe200078e0a02 */
[C---:B------:R-:W-:Y:S02]  /*4e90*/  ISETP.GT.U32.AND P4, PT, R2.reuse, R228, PT ;  /* 0x000000e40200720c */ /* 0x040fe40003f84070 */
[----:B------:R-:W-:Y:S01]  /*4ea0*/  ISETP.GT.U32.AND P3, PT, R2, R232, PT ;  /* 0x000000e80200720c */ /* 0x000fe20003f64070 */
[----:B------:R-:W-:Y:S01]  /*4eb0*/  @!P0 IMAD.MOV R78, RZ, RZ, -R78 ;  /* 0x000000ffff4e8224 */ /* 0x000fe200078e0a4e */
[----:B------:R-:W-:Y:S02]  /*4ec0*/  ISETP.GE.AND P0, PT, R29, RZ, PT ;  /* 0x000000ff1d00720c */ /* 0x000fe40003f06270 */
[----:B------:R-:W-:Y:S01]  /*4ed0*/  IABS R29, R8 ;  /* 0x00000008001d7213 */ /* 0x000fe20000000000 */
[--C-:B------:R-:W-:Y:S01]  /*4ee0*/  @!P5 IMAD.IADD R6, R6, 0x1, -R2.reuse ;  /* 0x000000010606d824 */ /* 0x100fe200078e0a02 */
[----:B------:R-:W-:Y:S01]  /*4ef0*/  ISETP.GE.AND P5, PT, R33, RZ, PT ;  /* 0x000000ff2100720c */ /* 0x000fe20003fa6270 */
[----:B------:R-:W-:-:S02]  /*4f00*/  @!P2 IMAD.IADD R231, R231, 0x1, -R2 ;  /* 0x00000001e7e7a824 */ /* 0x000fc400078e0a02 */
[----:B------:R-:W-:Y:S02]  /*4f10*/  IMAD.MOV.U32 R33, RZ, RZ, R29 ;  /* 0x000000ffff217224 */ /* 0x000fe400078e001d */
[--C-:B------:R-:W-:Y:S01]  /*4f20*/  @!P4 IMAD.IADD R228, R228, 0x1, -R2.reuse ;  /* 0x00000001e4e4c824 */ /* 0x100fe200078e0a02 */
[----:B------:R-:W-:Y:S01]  /*4f30*/  ISETP.GT.U32.AND P4, PT, R2, R231, PT ;  /* 0x000000e70200720c */ /* 0x000fe20003f84070 */
[----:B------:R-:W-:Y:S02]  /*4f40*/  @!P3 IMAD.IADD R232, R232, 0x1, -R2 ;  /* 0x00000001e8e8b824 */ /* 0x000fe400078e0a02 */
[----:B------:R-:W-:-:S03]  /*4f50*/  IMAD.HI.U32 R126, R246, R33, RZ ;  /* 0x00000021f67e7227 */ /* 0x000fc600078e00ff */
[C---:B------:R-:W-:Y:S01]  /*4f60*/  ISETP.GT.U32.AND P2, PT, R2.reuse, R232, PT ;  /* 0x000000e80200720c */ /* 0x040fe20003f44070 */
[----:B------:R-:W-:Y:S01]  /*4f70*/  IMAD.MOV R126, RZ, RZ, -R126 ;  /* 0x000000ffff7e7224 */ /* 0x000fe200078e0a7e */
[----:B------:R-:W-:Y:S01]  /*4f80*/  IABS R7, R17 ;  /* 0x0000001100077213 */ /* 0x000fe20000000000 */
[----:B------:R-:W-:Y:S02]  /*4f90*/  IMAD.MOV.U32 R29, RZ, RZ, R6 ;  /* 0x000000ffff1d7224 */ /* 0x000fe400078e0006 */
[----:B------:R-:W-:Y:S02]  /*4fa0*/  IMAD R33, R2, R126, R33 ;  /* 0x0000007e02217224 */ /* 0x000fe400078e0221 */
[----:B------:R-:W-:Y:S01]  /*4fb0*/  @!P6 IMAD.MOV R29, RZ, RZ, -R29 ;  /* 0x000000ffff1de224 */ /* 0x000fe200078e0a1d */
[----:B------:R-:W-:Y:S01]  /*4fc0*/  ISETP.GE.AND P6, PT, R8, RZ, PT ;  /* 0x000000ff0800720c */ /* 0x000fe20003fc6270 */
[----:B------:R-:W-:Y:S01]  /*4fd0*/  @!P4 IMAD.IADD R231, R231, 0x1, -R2 ;  /* 0x00000001e7e7c824 */ /* 0x000fe200078e0a02 */
[----:B------:R-:W-:Y:S01]  /*4fe0*/  ISETP.GE.AND P3, PT, R42, RZ, PT ;  /* 0x000000ff2a00720c */ /* 0x000fe20003f66270 */
[----:B------:R-:W-:Y:S01]  /*4ff0*/  IMAD.HI.U32 R8, R246, R7, RZ ;  /* 0x00000007f6087227 */ /* 0x000fe200078e00ff */
[----:B------:R-:W-:-:S03]  /*5000*/  ISETP.GT.U32.AND P4, PT, R2, R33, PT ;  /* 0x000000210200720c */ /* 0x000fc60003f84070 */
[----:B------:R-:W-:Y:S01]  /*5010*/  IMAD.MOV.U32 R42, RZ, RZ, R229 ;  /* 0x000000ffff2a7224 */ /* 0x000fe200078e00e5 */
[----:B------:R-:W-:Y:S01]  /*5020*/  IABS R227, R25 ;  /* 0x0000001900e37213 */ /* 0x000fe20000000000 */
[----:B------:R-:W-:Y:S02]  /*5030*/  IMAD.MOV R8, RZ, RZ, -R8 ;  /* 0x000000ffff087224 */ /* 0x000fe400078e0a08 */
[----:B------:R-:W-:Y:S01]  /*5040*/  @!P1 IMAD.MOV R42, RZ, RZ, -R42 ;  /* 0x000000ffff2a9224 */ /* 0x000fe200078e0a2a */
[----:B------:R-:W-:Y:S01]  /*5050*/  ISETP.GT.U32.AND P1, PT, R2, R228, PT ;  /* 0x000000e40200720c */ /* 0x000fe20003f24070 */
[----:B------:R-:W-:Y:S02]  /*5060*/  @!P2 IMAD.IADD R232, R232, 0x1, -R2 ;  /* 0x00000001e8e8a824 */ /* 0x000fe400078e0a02 */
[----:B------:R-:W-:Y:S02]  /*5070*/  IMAD R7, R2, R8, R7 ;  /* 0x0000000802077224 */ /* 0x000fe400078e0207 */
[----:B------:R-:W-:-:S02]  /*5080*/  IMAD.MOV.U32 R6, RZ, RZ, R227 ;  /* 0x000000ffff067224 */ /* 0x000fc400078e00e3 */
[----:B------:R-:W-:Y:S02]  /*5090*/  IMAD.MOV.U32 R8, RZ, RZ, R232 ;  /* 0x000000ffff087224 */ /* 0x000fe400078e00e8 */
[----:B------:R-:W-:Y:S01]  /*50a0*/  IMAD.HI.U32 R227, R246, R6, RZ ;  /* 0x00000006f6e37227 */ /* 0x000fe200078e00ff */
[----:B------:R-:W-:-:S03]  /*50b0*/  IABS R229, R27 ;  /* 0x0000001b00e57213 */ /* 0x000fc60000000000 */
[----:B------:R-:W-:Y:S02]  /*50c0*/  @!P4 IMAD.IADD R33, R33, 0x1, -R2 ;  /* 0x000000012121c824 */ /* 0x000fe400078e0a02 */
[----:B------:R-:W-:Y:S01]  /*50d0*/  @!P0 IMAD.MOV R8, RZ, RZ, -R8 ;  /* 0x000000ffff088224 */ /* 0x000fe200078e0a08 */
[----:B------:R-:W-:Y:S01]  /*50e0*/  ISETP.GT.U32.AND P0, PT, R2, R7, PT ;  /* 0x000000070200720c */ /* 0x000fe20003f04070 */
[----:B------:R-:W-:Y:S01]  /*50f0*/  IMAD.MOV R227, RZ, RZ, -R227 ;  /* 0x000000ffffe37224 */ /* 0x000fe200078e0ae3 */
[----:B------:R-:W-:Y:S01]  /*5100*/  IABS R126, R21 ;  /* 0x00000015007e7213 */ /* 0x000fe20000000000 */
[----:B------:R-:W-:Y:S01]  /*5110*/  @!P1 IMAD.IADD R228, R228, 0x1, -R2 ;  /* 0x00000001e4e49824 */ /* 0x000fe200078e0a02 */
[----:B------:R-:W-:Y:S01]  /*5120*/  ISETP.GT.U32.AND P4, PT, R2, R33, PT ;  /* 0x000000210200720c */ /* 0x000fe20003f84070 */
[----:B------:R-:W-:Y:S01]  /*5130*/  IMAD.HI.U32 R234, R246, R229, RZ ;  /* 0x000000e5f6ea7227 */ /* 0x000fe200078e00ff */
[----:B------:R-:W-:-:S03]  /*5140*/  ISETP.GE.AND P1, PT, R25, RZ, PT ;  /* 0x000000ff1900720c */ /* 0x000fc60003f26270 */
[----:B------:R-:W-:Y:S02]  /*5150*/  IMAD R6, R2, R227, R6 ;  /* 0x000000e302067224 */ /* 0x000fe400078e0206 */
[----:B------:R-:W-:Y:S02]  /*5160*/  IMAD.MOV.U32 R25, RZ, RZ, R231 ;  /* 0x000000ffff197224 */ /* 0x000fe400078e00e7 */
[----:B------:R-:W-:-:S04]  /*5170*/  IMAD.HI.U32 R232, R246, R126, RZ ;  /* 0x0000007ef6e87227 */ /* 0x000fc800078e00ff */
[----:B------:R-:W-:Y:S02]  /*5180*/  IMAD.MOV R234, RZ, RZ, -R234 ;  /* 0x000000ffffea7224 */ /* 0x000fe400078e0aea */
[----:B------:R-:W-:Y:S01]  /*5190*/  @!P5 IMAD.MOV R25, RZ, RZ, -R25 ;  /* 0x000000ffff19d224 */ /* 0x000fe200078e0a19 */
[C---:B------:R-:W-:Y:S01]  /*51a0*/  ISETP.GT.U32.AND P5, PT, R2.reuse, R6, PT ;  /* 0x000000060200720c */ /* 0x040fe20003fa4070 */
[----:B------:R-:W-:Y:S01]  /*51b0*/  IMAD.MOV R232, RZ, RZ, -R232 ;  /* 0x000000ffffe87224 */ /* 0x000fe200078e0ae8 */
[----:B------:R-:W-:Y:S01]  /*51c0*/  ISETP.GE.AND P2, PT, R17, RZ, PT ;  /* 0x000000ff1100720c */ /* 0x000fe20003f46270 */
[----:B------:R-:W-:Y:S02]  /*51d0*/  @!P0 IMAD.IADD R7, R7, 0x1, -R2 ;  /* 0x0000000107078824 */ /* 0x000fe400078e0a02 */
[C---:B------:R-:W-:Y:S01]  /*51e0*/  IMAD R229, R2.reuse, R234, R229 ;  /* 0x000000ea02e57224 */ /* 0x040fe200078e02e5 */
[----:B------:R-:W-:Y:S01]  /*51f0*/  IABS R227, R38 ;  /* 0x0000002600e37213 */ /* 0x000fe20000000000 */
[----:B------:R-:W-:Y:S01]  /*5200*/  IMAD.MOV.U32 R17, RZ, RZ, R228 ;  /* 0x000000ffff117224 */ /* 0x000fe200078e00e4 */
[----:B------:R-:W-:Y:S01]  /*5210*/  ISETP.GT.U32.AND P0, PT, R2, R7, PT ;  /* 0x000000070200720c */ /* 0x000fe20003f04070 */
[----:B------:R-:W-:-:S02]  /*5220*/  @!P4 IMAD.IADD R33, R33, 0x1, -R2 ;  /* 0x000000012121c824 */ /* 0x000fc400078e0a02 */
[C---:B------:R-:W-:Y:S01]  /*5230*/  IMAD R228, R2.reuse, R232, R126 ;  /* 0x000000e802e47224 */ /* 0x040fe200078e027e */
[----:B------:R-:W-:Y:S01]  /*5240*/  ISETP.GT.U32.AND P4, PT, R2, R229, PT ;  /* 0x000000e50200720c */ /* 0x000fe20003f84070 */
[----:B------:R-:W-:Y:S01]  /*5250*/  @!P3 IMAD.MOV R17, RZ, RZ, -R17 ;  /* 0x000000ffff11b224 */ /* 0x000fe200078e0a11 */
[----:B------:R-:W-:Y:S01]  /*5260*/  ISETP.GE.AND P3, PT, R27, RZ, PT ;  /* 0x000000ff1b00720c */ /* 0x000fe20003f66270 */
[----:B------:R-:W-:Y:S01]  /*5270*/  IMAD.HI.U32 R27, R246, R227, RZ ;  /* 0x000000e3f61b7227 */ /* 0x000fe200078e00ff */
[----:B------:R-:W-:-:S03]  /*5280*/  IABS R233, R45 ;  /* 0x0000002d00e97213 */ /* 0x000fc60000000000 */
[----:B------:R-:W-:Y:S01]  /*5290*/  @!P6 IMAD.MOV R33, RZ, RZ, -R33 ;  /* 0x000000ffff21e224 */ /* 0x000fe200078e0a21 */
[----:B------:R-:W-:Y:S01]  /*52a0*/  ISETP.GT.U32.AND P6, PT, R2, R228, PT ;  /* 0x000000e40200720c */ /* 0x000fe20003fc4070 */
[----:B------:R-:W-:Y:S02]  /*52b0*/  IMAD.MOV R126, RZ, RZ, -R27 ;  /* 0x000000ffff7e7224 */ /* 0x000fe400078e0a1b */
[----:B------:R-:W-:Y:S02]  /*52c0*/  @!P5 IMAD.IADD R6, R6, 0x1, -R2 ;  /* 0x000000010606d824 */ /* 0x000fe400078e0a02 */
[----:B------:R-:W-:-:S03]  /*52d0*/  IMAD.HI.U32 R27, R246, R233, RZ ;  /* 0x000000e9f61b7227 */ /* 0x000fc600078e00ff */
[C---:B------:R-:W-:Y:S01]  /*52e0*/  ISETP.GT.U32.AND P5, PT, R2.reuse, R6, PT ;  /* 0x000000060200720c */ /* 0x040fe20003fa4070 */
[----:B------:R-:W-:Y:S02]  /*52f0*/  IMAD.MOV R27, RZ, RZ, -R27 ;  /* 0x000000ffff1b7224 */ /* 0x000fe400078e0a1b */
[--C-:B------:R-:W-:Y:S02]  /*5300*/  @!P0 IMAD.IADD R7, R7, 0x1, -R2.reuse ;  /* 0x0000000107078824 */ /* 0x100fe400078e0a02 */
[----:B------:R-:W-:Y:S02]  /*5310*/  @!P4 IMAD.IADD R229, R229, 0x1, -R2 ;  /* 0x00000001e5e5c824 */ /* 0x000fe400078e0a02 */
[C---:B------:R-:W-:Y:S02]  /*5320*/  IMAD R227, R2.reuse, R126, R227 ;  /* 0x0000007e02e37224 */ /* 0x040fe400078e02e3 */
[----:B------:R-:W-:Y:S02]  /*5330*/  IMAD R126, R2, R27, R233 ;  /* 0x0000001b027e7224 */ /* 0x000fe400078e02e9 */
[----:B------:R-:W-:-:S02]  /*5340*/  IMAD.MOV.U32 R27, RZ, RZ, R7 ;  /* 0x000000ffff1b7224 */ /* 0x000fc400078e0007 */
[--C-:B------:R-:W-:Y:S01]  /*5350*/  @!P6 IMAD.IADD R228, R228, 0x1, -R2.reuse ;  /* 0x00000001e4e4e824 */ /* 0x100fe200078e0a02 */
[C---:B------:R-:W-:Y:S01]  /*5360*/  ISETP.GT.U32.AND P4, PT, R2.reuse, R229, PT ;  /* 0x000000e50200720c */ /* 0x040fe20003f84070 */
[----:B------:R-:W-:Y:S01]  /*5370*/  @!P2 IMAD.MOV R27, RZ, RZ, -R27 ;  /* 0x000000ffff1ba224 */ /* 0x000fe200078e0a1b */
[----:B------:R-:W-:Y:S02]  /*5380*/  IABS R232, R16 ;  /* 0x0000001000e87213 */ /* 0x000fe40000000000 */
[----:B------:R-:W-:Y:S01]  /*5390*/  ISETP.GT.U32.AND P2, PT, R2, R228, PT ;  /* 0x000000e40200720c */ /* 0x000fe20003f44070 */
[----:B------:R-:W-:Y:S01]  /*53a0*/  @!P5 IMAD.IADD R6, R6, 0x1, -R2 ;  /* 0x000000010606d824 */ /* 0x000fe200078e0a02 */
[C---:B------:R-:W-:Y:S02]  /*53b0*/  ISETP.GT.U32.AND P0, PT, R2.reuse, R227, PT ;  /* 0x000000e30200720c */ /* 0x040fe40003f04070 */
[----:B------:R-:W-:Y:S02]  /*53c0*/  IABS R231, R18 ;  /* 0x0000001200e77213 */ /* 0x000fe40000000000 */
[----:B------:R-:W-:-:S02]  /*53d0*/  ISETP.GT.U32.AND P5, PT, R2, R126, PT ;  /* 0x0000007e0200720c */ /* 0x000fc40003fa4070 */
[----:B------:R-:W-:Y:S01]  /*53e0*/  ISETP.GE.AND P6, PT, R21, RZ, PT ;  /* 0x000000ff1500720c */ /* 0x000fe20003fc6270 */
[----:B------:R-:W-:-:S04]  /*53f0*/  IMAD.HI.U32 R21, R246, R232, RZ ;  /* 0x000000e8f6157227 */ /* 0x000fc800078e00ff */
[----:B------:R-:W-:-:S04]  /*5400*/  IMAD.HI.U32 R7, R246, R231, RZ ;  /* 0x000000e7f6077227 */ /* 0x000fc800078e00ff */
[----:B------:R-:W-:Y:S02]  /*5410*/  IMAD.MOV R21, RZ, RZ, -R21 ;  /* 0x000000ffff157224 */ /* 0x000fe400078e0a15 */
[----:B------:R-:W-:Y:S01]  /*5420*/  @!P4 IMAD.IADD R229, R229, 0x1, -R2 ;  /* 0x00000001e5e5c824 */ /* 0x000fe200078e0a02 */
[----:B------:R-:W-:Y:S01]  /*5430*/  ISETP.GE.AND P4, PT, R38, RZ, PT ;  /* 0x000000ff2600720c */ /* 0x000fe20003f86270 */
[----:B------:R-:W-:Y:S02]  /*5440*/  IMAD.MOV.U32 R38, RZ, RZ, R6 ;  /* 0x000000ffff267224 */ /* 0x000fe400078e0006 */
[----:B------:R-:W-:Y:S02]  /*5450*/  IMAD.MOV R7, RZ, RZ, -R7 ;  /* 0x000000ffff077224 */ /* 0x000fe400078e0a07 */
[----:B------:R-:W-:Y:S02]  /*5460*/  IMAD R6, R2, R21, R232 ;  /* 0x0000001502067224 */ /* 0x000fe400078e02e8 */
[----:B------:R-:W-:-:S02]  /*5470*/  @!P2 IMAD.IADD R228, R228, 0x1, -R2 ;  /* 0x00000001e4e4a824 */ /* 0x000fc400078e0a02 */
[--C-:B------:R-:W-:Y:S01]  /*5480*/  @!P0 IMAD.IADD R227, R227, 0x1, -R2.reuse ;  /* 0x00000001e3e38824 */ /* 0x100fe200078e0a02 */
[----:B------:R-:W-:Y:S01]  /*5490*/  ISETP.GT.U32.AND P2, PT, R2, R6, PT ;  /* 0x000000060200720c */ /* 0x000fe20003f44070 */
[----:B------:R-:W-:Y:S02]  /*54a0*/  @!P5 IMAD.IADD R126, R126, 0x1, -R2 ;  /* 0x000000017e7ed824 */ /* 0x000fe400078e0a02 */
[C---:B------:R-:W-:Y:S02]  /*54b0*/  IMAD R7, R2.reuse, R7, R231 ;  /* 0x0000000702077224 */ /* 0x040fe400078e02e7 */
[----:B------:R-:W-:Y:S02]  /*54c0*/  IMAD.MOV.U32 R21, RZ, RZ, R228 ;  /* 0x000000ffff157224 */ /* 0x000fe400078e00e4 */
[----:B------:R-:W-:Y:S01]  /*54d0*/  @!P1 IMAD.MOV R38, RZ, RZ, -R38 ;  /* 0x000000ffff269224 */ /* 0x000fe200078e0a26 */
[C---:B------:R-:W-:Y:S01]  /*54e0*/  ISETP.GT.U32.AND P1, PT, R2.reuse, R227, PT ;  /* 0x000000e30200720c */ /* 0x040fe20003f24070 */
[----:B------:R-:W-:Y:S01]  /*54f0*/  @!P6 IMAD.MOV R21, RZ, RZ, -R21 ;  /* 0x000000ffff15e224 */ /* 0x000fe200078e0a15 */
[----:B------:R-:W-:-:S02]  /*5500*/  ISETP.GT.U32.AND P5, PT, R2, R126, PT ;  /* 0x0000007e0200720c */ /* 0x000fc40003fa4070 */
[----:B------:R-:W-:Y:S02]  /*5510*/  ISETP.GT.U32.AND P6, PT, R2, R7, PT ;  /* 0x000000070200720c */ /* 0x000fe40003fc4070 */
[----:B------:R-:W-:Y:S01]  /*5520*/  ISETP.GE.AND P0, PT, R45, RZ, PT ;  /* 0x000000ff2d00720c */ /* 0x000fe20003f06270 */
[----:B------:R-:W-:Y:S01]  /*5530*/  IMAD.MOV.U32 R45, RZ, RZ, R229 ;  /* 0x000000ffff2d7224 */ /* 0x000fe200078e00e5 */
[----:B------:R-:W-:Y:S01]  /*5540*/  IABS R229, R40 ;  /* 0x0000002800e57213 */ /* 0x000fe20000000000 */
[--C-:B------:R-:W-:Y:S02]  /*5550*/  @!P2 IMAD.IADD R6, R6, 0x1, -R2.reuse ;  /* 0x000000010606a824 */ /* 0x100fe400078e0a02 */
[----:B------:R-:W-:Y:S02]  /*5560*/  @!P3 IMAD.MOV R45, RZ, RZ, -R45 ;  /* 0x000000ffff2db224 */ /* 0x000fe400078e0a2d */
[----:B------:R-:W-:Y:S02]  /*5570*/  IMAD.MOV.U32 R228, RZ, RZ, R229 ;  /* 0x000000ffffe47224 */ /* 0x000fe400078e00e5 */
[--C-:B------:R-:W-:Y:S01]  /*5580*/  @!P1 IMAD.IADD R227, R227, 0x1, -R2.reuse ;  /* 0x00000001e3e39824 */ /* 0x100fe200078e0a02 */
[----:B------:R-:W-:Y:S01]  /*5590*/  ISETP.GE.AND P3, PT, R16, RZ, PT ;  /* 0x000000ff1000720c */ /* 0x000fe20003f66270 */
[--C-:B------:R-:W-:Y:S01]  /*55a0*/  @!P5 IMAD.IADD R126, R126, 0x1, -R2.reuse ;  /* 0x000000017e7ed824 */ /* 0x100fe200078e0a02 */
[----:B------:R-:W-:Y:S01]  /*55b0*/  IABS R16, R55 ;  /* 0x0000003700107213 */ /* 0x000fe20000000000 */
[----:B------:R-:W-:Y:S01]  /*55c0*/  @!P6 IMAD.IADD R7, R7, 0x1, -R2 ;  /* 0x000000010707e824 */ /* 0x000fe200078e0a02 */
[----:B------:R-:W-:Y:S01]  /*55d0*/  ISETP.GE.AND P5, PT, R40, RZ, PT ;  /* 0x000000ff2800720c */ /* 0x000fe20003fa6270 */
[----:B------:R-:W-:Y:S01]  /*55e0*/  IMAD.HI.U32 R40, R246, R228, RZ ;  /* 0x000000e4f6287227 */ /* 0x000fe200078e00ff */
[----:B------:R-:W-:-:S02]  /*55f0*/  ISETP.GE.AND P2, PT, R55, RZ, PT ;  /* 0x000000ff3700720c */ /* 0x000fc40003f46270 */
[----:B------:R-:W-:Y:S01]  /*5600*/  ISETP.GT.U32.AND P6, PT, R2, R6, PT ;  /* 0x000000060200720c */ /* 0x000fe20003fc4070 */
[----:B------:R-:W-:Y:S01]  /*5610*/  IMAD.MOV.U32 R55, RZ, RZ, R227 ;  /* 0x000000ffff377224 */ /* 0x000fe200078e00e3 */
[----:B------:R-:W-:Y:S01]  /*5620*/  ISETP.GE.AND P1, PT, R18, RZ, PT ;  /* 0x000000ff1200720c */ /* 0x000fe20003f26270 */
[----:B------:R-:W-:Y:S01]  /*5630*/  IMAD.MOV R227, RZ, RZ, -R40 ;  /* 0x000000ffffe37224 */ /* 0x000fe200078e0a28 */
[----:B------:R-:W-:Y:S01]  /*5640*/  IABS R18, R10 ;  /* 0x0000000a00127213 */ /* 0x000fe20000000000 */
[----:B------:R-:W-:Y:S01]  /*5650*/  @!P4 IMAD.MOV R55, RZ, RZ, -R55 ;  /* 0x000000ffff37c224 */ /* 0x000fe200078e0a37 */
[----:B------:R-:W-:Y:S01]  /*5660*/  ISETP.GT.U32.AND P4, PT, R2, R7, PT ;  /* 0x000000070200720c */ /* 0x000fe20003f84070 */
[----:B------:R-:W-:-:S04]  /*5670*/  IMAD.HI.U32 R229, R246, R16, RZ ;  /* 0x00000010f6e57227 */ /* 0x000fc800078e00ff */
[----:B------:R-:W-:Y:S02]  /*5680*/  IMAD.MOV.U32 R40, RZ, RZ, R126 ;  /* 0x000000ffff287224 */ /* 0x000fe400078e007e */
[----:B------:R-:W-:Y:S02]  /*5690*/  IMAD R227, R2, R227, R228 ;  /* 0x000000e302e37224 */ /* 0x000fe400078e02e4 */
[----:B------:R-:W-:Y:S02]  /*56a0*/  IMAD.MOV R229, RZ, RZ, -R229 ;  /* 0x000000ffffe57224 */ /* 0x000fe400078e0ae5 */
[----:B------:R-:W-:Y:S02]  /*56b0*/  IMAD.MOV.U32 R126, RZ, RZ, R18 ;  /* 0x000000ffff7e7224 */ /* 0x000fe400078e0012 */
[----:B------:R-:W-:Y:S01]  /*56c0*/  @!P0 IMAD.MOV R40, RZ, RZ, -R40 ;  /* 0x000000ffff288224 */ /* 0x000fe200078e0a28 */
[----:B------:R-:W-:Y:S01]  /*56d0*/  ISETP.GE.AND P0, PT, R10, RZ, PT ;  /* 0x000000ff0a00720c */ /* 0x000fe20003f06270 */
[----:B------:R-:W-:Y:S01]  /*56e0*/  @!P6 IMAD.IADD R6, R6, 0x1, -R2 ;  /* 0x000000010606e824 */ /* 0x000fe200078e0a02 */
[C---:B------:R-:W-:Y:S01]  /*56f0*/  ISETP.GT.U32.AND P6, PT, R2.reuse, R227, PT ;  /* 0x000000e30200720c */ /* 0x040fe20003fc4070 */
[----:B------:R-:W-:-:S02]  /*5700*/  IMAD R10, R2, R229, R16 ;  /* 0x000000e5020a7224 */ /* 0x000fc400078e0210 */
[----:B------:R-:W-:-:S04]  /*5710*/  IMAD.HI.U32 R228, R246, R126, RZ ;  /* 0x0000007ef6e47227 */ /* 0x000fc800078e00ff */
[----:B------:R-:W-:Y:S02]  /*5720*/  IMAD.MOV R228, RZ, RZ, -R228 ;  /* 0x000000ffffe47224 */ /* 0x000fe400078e0ae4 */
[----:B------:R-:W-:Y:S01]  /*5730*/  @!P4 IMAD.IADD R7, R7, 0x1, -R2 ;  /* 0x000000010707c824 */ /* 0x000fe200078e0a02 */
[C---:B------:R-:W-:Y:S01]  /*5740*/  ISETP.GT.U32.AND P4, PT, R2.reuse, R10, PT ;  /* 0x0000000a0200720c */ /* 0x040fe20003f84070 */
[----:B------:R-:W-:Y:S02]  /*5750*/  IMAD R126, R2, R228, R126 ;  /* 0x000000e4027e7224 */ /* 0x000fe400078e027e */
[----:B------:R-:W-:-:S03]  /*5760*/  @!P6 IMAD.IADD R227, R227, 0x1, -R2 ;  /* 0x00000001e3e3e824 */ /* 0x000fc600078e0a02 */
[----:B------:R-:W-:Y:S02]  /*5770*/  ISETP.GT.U32.AND P6, PT, R2, R126, PT ;  /* 0x0000007e0200720c */ /* 0x000fe40003fc4070 */
[----:B------:R-:W-:-:S05]  /*5780*/  IABS R18, R28 ;  /* 0x0000001c00127213 */ /* 0x000fca0000000000 */
[----:B------:R-:W-:Y:S01]  /*5790*/  @!P4 IMAD.IADD R10, R10, 0x1, -R2 ;  /* 0x000000010a0ac824 */ /* 0x000fe200078e0a02 */
[----:B------:R-:W-:Y:S02]  /*57a0*/  ISETP.GT.U32.AND P4, PT, R2, R227, PT ;  /* 0x000000e30200720c */ /* 0x000fe40003f84070 */
[----:B------:R-:W-:Y:S01]  /*57b0*/  IABS R16, R39 ;  /* 0x0000002700107213 */ /* 0x000fe20000000000 */
[----:B------:R-:W-:Y:S01]  /*57c0*/  IMAD.HI.U32 R234, R246, R18, RZ ;  /* 0x00000012f6ea7227 */ /* 0x000fe200078e00ff */
[----:B------:R-:W-:-:S03]  /*57d0*/  IABS R229, R12 ;  /* 0x0000000c00e57213 */ /* 0x000fc60000000000 */
[----:B------:R-:W-:Y:S02]  /*57e0*/  @!P6 IMAD.IADD R126, R126, 0x1, -R2 ;  /* 0x000000017e7ee824 */ /* 0x000fe400078e0a02 */
[----:B------:R-:W-:Y:S01]  /*57f0*/  IMAD.HI.U32 R228, R246, R16, RZ ;  /* 0x00000010f6e47227 */ /* 0x000fe200078e00ff */
[----:B------:R-:W-:-:S03]  /*5800*/  IABS R231, R9 ;  /* 0x0000000900e77213 */ /* 0x000fc60000000000 */
[----:B------:R-:W-:Y:S01]  /*5810*/  @!P3 IMAD.MOV R6, RZ, RZ, -R6 ;  /* 0x000000ffff06b224 */ /* 0x000fe200078e0a06 */
[----:B------:R-:W-:Y:S01]  /*5820*/  ISETP.GT.U32.AND P3, PT, R2, R10, PT ;  /* 0x0000000a0200720c */ /* 0x000fe20003f64070 */
[----:B------:R-:W-:Y:S01]  /*5830*/  @!P1 IMAD.MOV R7, RZ, RZ, -R7 ;  /* 0x000000ffff079224 */ /* 0x000fe200078e0a07 */
[----:B------:R-:W-:Y:S01]  /*5840*/  ISETP.GE.AND P1, PT, R9, RZ, PT ;  /* 0x000000ff0900720c */ /* 0x000fe20003f26270 */
[----:B------:R-:W-:Y:S01]  /*5850*/  IMAD.HI.U32 R233, R246, R229, RZ ;  /* 0x000000e5f6e97227 */ /* 0x000fe200078e00ff */
[----:B------:R-:W-:-:S03]  /*5860*/  ISETP.GT.U32.AND P6, PT, R2, R126, PT ;  /* 0x0000007e0200720c */ /* 0x000fc60003fc4070 */
[----:B------:R-:W-:Y:S02]  /*5870*/  IMAD.MOV R9, RZ, RZ, -R234 ;  /* 0x000000ffff097224 */ /* 0x000fe400078e0aea */
[----:B------:R-:W-:Y:S02]  /*5880*/  IMAD.MOV R228, RZ, RZ, -R228 ;  /* 0x000000ffffe47224 */ /* 0x000fe400078e0ae4 */
[----:B------:R-:W-:Y:S02]  /*5890*/  @!P4 IMAD.IADD R227, R227, 0x1, -R2 ;  /* 0x00000001e3e3c824 */ /* 0x000fe400078e0a02 */
[----:B------:R-:W-:Y:S02]  /*58a0*/  IMAD.MOV R233, RZ, RZ, -R233 ;  /* 0x000000ffffe97224 */ /* 0x000fe400078e0ae9 */
[C---:B------:R-:W-:Y:S02]  /*58b0*/  IMAD R18, R2.reuse, R9, R18 ;  /* 0x0000000902127224 */ /* 0x040fe400078e0212 */
[----:B------:R-:W-:-:S02]  /*58c0*/  IMAD R16, R2, R228, R16 ;  /* 0x000000e402107224 */ /* 0x000fc400078e0210 */
[----:B------:R-:W-:Y:S02]  /*58d0*/  IMAD.MOV.U32 R9, RZ, RZ, R227 ;  /* 0x000000ffff097224 */ /* 0x000fe400078e00e3 */
[C---:B------:R-:W-:Y:S02]  /*58e0*/  IMAD R229, R2.reuse, R233, R229 ;  /* 0x000000e902e57224 */ /* 0x040fe400078e02e5 */
[----:B------:R-:W-:Y:S01]  /*58f0*/  @!P5 IMAD.MOV R9, RZ, RZ, -R9 ;  /* 0x000000ffff09d224 */ /* 0x000fe200078e0a09 */
[----:B------:R-:W-:Y:S01]  /*5900*/  ISETP.GT.U32.AND P5, PT, R2, R16, PT ;  /* 0x000000100200720c */ /* 0x000fe20003fa4070 */
[----:B------:R-:W-:-:S04]  /*5910*/  IMAD.HI.U32 R232, R246, R231, RZ ;  /* 0x000000e7f6e87227 */ /* 0x000fc800078e00ff */
[--C-:B------:R-:W-:Y:S01]  /*5920*/  @!P3 IMAD.IADD R10, R10, 0x1, -R2.reuse ;  /* 0x000000010a0ab824 */ /* 0x100fe200078e0a02 */
[----:B------:R-:W-:Y:S01]  /*5930*/  ISETP.GT.U32.AND P3, PT, R2, R229, PT ;  /* 0x000000e50200720c */ /* 0x000fe20003f64070 */
[----:B------:R-:W-:Y:S01]  /*5940*/  @!P6 IMAD.IADD R126, R126, 0x1, -R2 ;  /* 0x000000017e7ee824 */ /* 0x000fe200078e0a02 */
[----:B------:R-:W-:Y:S01]  /*5950*/  ISETP.GT.U32.AND P6, PT, R2, R18, PT ;  /* 0x000000120200720c */ /* 0x000fe20003fc4070 */
[----:B------:R-:W-:-:S04]  /*5960*/  IMAD.MOV R232, RZ, RZ, -R232 ;  /* 0x000000ffffe87224 */ /* 0x000fc800078e0ae8 */
[----:B------:R-:W-:Y:S01]  /*5970*/  IMAD R231, R2, R232, R231 ;  /* 0x000000e802e77224 */ /* 0x000fe200078e02e7 */
[----:B------:R-:W-:Y:S01]  /*5980*/  IABS R232, R14 ;  /* 0x0000000e00e87213 */ /* 0x000fe20000000000 */
[----:B------:R-:W-:Y:S01]  /*5990*/  @!P5 IMAD.IADD R16, R16, 0x1, -R2 ;  /* 0x000000011010d824 */ /* 0x000fe200078e0a02 */
[----:B------:R-:W-:Y:S01]  /*59a0*/  IABS R228, R15 ;  /* 0x0000000f00e47213 */ /* 0x000fe20000000000 */
[----:B------:R-:W-:Y:S01]  /*59b0*/  @!P2 IMAD.MOV R10, RZ, RZ, -R10 ;  /* 0x000000ffff0aa224 */ /* 0x000fe200078e0a0a */
[----:B------:R-:W-:Y:S01]  /*59c0*/  ISETP.GT.U32.AND P4, PT, R2, R231, PT ;  /* 0x000000e70200720c */ /* 0x000fe20003f84070 */
[--C-:B------:R-:W-:Y:S01]  /*59d0*/  @!P3 IMAD.IADD R229, R229, 0x1, -R2.reuse ;  /* 0x00000001e5e5b824 */ /* 0x100fe200078e0a02 */
[----:B------:R-:W-:Y:S01]  /*59e0*/  ISETP.GE.AND P2, PT, R12, RZ, PT ;  /* 0x000000ff0c00720c */ /* 0x000fe20003f46270 */
[----:B------:R-:W-:Y:S01]  /*59f0*/  @!P6 IMAD.IADD R18, R18, 0x1, -R2 ;  /* 0x000000011212e824 */ /* 0x000fe200078e0a02 */
[----:B------:R-:W-:Y:S01]  /*5a00*/  ISETP.GT.U32.AND P6, PT, R2, R16, PT ;  /* 0x000000100200720c */ /* 0x000fe20003fc4070 */
[----:B------:R-:W-:-:S02]  /*5a10*/  IMAD.MOV.U32 R12, RZ, RZ, R126 ;  /* 0x000000ffff0c7224 */ /* 0x000fc400078e007e */
[----:B------:R-:W-:Y:S01]  /*5a20*/  IMAD.HI.U32 R126, R246, R232, RZ ;  /* 0x000000e8f67e7227 */ /* 0x000fe200078e00ff */
[----:B------:R-:W-:-:S03]  /*5a30*/  ISETP.GT.U32.AND P5, PT, R2, R229, PT ;  /* 0x000000e50200720c */ /* 0x000fc60003fa4070 */
[----:B------:R-:W-:-:S04]  /*5a40*/  IMAD.HI.U32 R227, R246, R228, RZ ;  /* 0x000000e4f6e37227 */ /* 0x000fc800078e00ff */
[----:B------:R-:W-:Y:S02]  /*5a50*/  IMAD.MOV R126, RZ, RZ, -R126 ;  /* 0x000000ffff7e7224 */ /* 0x000fe400078e0a7e */
[----:B------:R-:W-:Y:S02]  /*5a60*/  IMAD.MOV R227, RZ, RZ, -R227 ;  /* 0x000000ffffe37224 */ /* 0x000fe400078e0ae3 */
[C---:B------:R-:W-:Y:S02]  /*5a70*/  IMAD R126, R2.reuse, R126, R232 ;  /* 0x0000007e027e7224 */ /* 0x040fe400078e02e8 */
[----:B------:R-:W-:Y:S02]  /*5a80*/  @!P4 IMAD.IADD R231, R231, 0x1, -R2 ;  /* 0x00000001e7e7c824 */ /* 0x000fe400078e0a02 */
[----:B------:R-:W-:Y:S02]  /*5a90*/  IMAD R227, R2, R227, R228 ;  /* 0x000000e302e37224 */ /* 0x000fe400078e02e4 */
[----:B------:R-:W-:Y:S01]  /*5aa0*/  @!P6 IMAD.IADD R16, R16, 0x1, -R2 ;  /* 0x000000011010e824 */ /* 0x000fe200078e0a02 */
[C---:B------:R-:W-:Y:S01]  /*5ab0*/  ISETP.GT.U32.AND P6, PT, R2.reuse, R126, PT ;  /* 0x0000007e0200720c */ /* 0x040fe20003fc4070 */
[----:B------:R-:W-:Y:S01]  /*5ac0*/  @!P0 IMAD.MOV R12, RZ, RZ, -R12 ;  /* 0x000000ffff0c8224 */ /* 0x000fe200078e0a0c */
[C---:B------:R-:W-:Y:S01]  /*5ad0*/  ISETP.GT.U32.AND P3, PT, R2.reuse, R231, PT ;  /* 0x000000e70200720c */ /* 0x040fe20003f64070 */
[----:B------:R-:W-:Y:S01]  /*5ae0*/  @!P5 IMAD.IADD R229, R229, 0x1, -R2 ;  /* 0x00000001e5e5d824 */ /* 0x000fe200078e0a02 */
[----:B------:R-:W-:-:S02]  /*5af0*/  ISETP.GT.U32.AND P0, PT, R2, R18, PT ;  /* 0x000000120200720c */ /* 0x000fc40003f04070 */
[----:B------:R-:W-:Y:S02]  /*5b00*/  ISETP.GT.U32.AND P5, PT, R2, R227, PT ;  /* 0x000000e30200720c */ /* 0x000fe40003fa4070 */
[----:B------:R-:W-:Y:S02]  /*5b10*/  ISETP.GE.AND P4, PT, R39, RZ, PT ;  /* 0x000000ff2700720c */ /* 0x000fe40003f86270 */
[----:B------:R-:W-:Y:S02]  /*5b20*/  IABS R39, R26 ;  /* 0x0000001a00277213 */ /* 0x000fe40000000000 */
[----:B------:R-:W-:Y:S01]  /*5b30*/  IABS R228, R22 ;  /* 0x0000001600e47213 */ /* 0x000fe20000000000 */
[--C-:B------:R-:W-:Y:S02]  /*5b40*/  @!P6 IMAD.IADD R126, R126, 0x1, -R2.reuse ;  /* 0x000000017e7ee824 */ /* 0x100fe400078e0a02 */
[----:B------:R-:W-:Y:S02]  /*5b50*/  @!P3 IMAD.IADD R231, R231, 0x1, -R2 ;  /* 0x00000001e7e7b824 */ /* 0x000fe400078e0a02 */
[----:B------:R-:W-:Y:S01]  /*5b60*/  IMAD.HI.U32 R232, R246, R39, RZ ;  /* 0x00000027f6e87227 */ /* 0x000fe200078e00ff */
[----:B------:R-:W-:-:S03]  /*5b70*/  ISETP.GT.U32.AND P6, PT, R2, R126, PT ;  /* 0x0000007e0200720c */ /* 0x000fc60003fc4070 */
[--C-:B------:R-:W-:Y:S01]  /*5b80*/  @!P0 IMAD.IADD R18, R18, 0x1, -R2.reuse ;  /* 0x0000000112128824 */ /* 0x100fe200078e0a02 */
[----:B------:R-:W-:Y:S01]  /*5b90*/  ISETP.GE.AND P0, PT, R15, RZ, PT ;  /* 0x000000ff0f00720c */ /* 0x000fe20003f06270 */
[----:B------:R-:W-:Y:S01]  /*5ba0*/  @!P5 IMAD.IADD R227, R227, 0x1, -R2 ;  /* 0x00000001e3e3d824 */ /* 0x000fe200078e0a02 */
[----:B------:R-:W-:Y:S01]  /*5bb0*/  ISETP.GE.AND P5, PT, R14, RZ, PT ;  /* 0x000000ff0e00720c */ /* 0x000fe20003fa6270 */
[----:B------:R-:W-:Y:S02]  /*5bc0*/  IMAD.MOV R15, RZ, RZ, -R232 ;  /* 0x000000ffff0f7224 */ /* 0x000fe400078e0ae8 */
[----:B------:R-:W-:Y:S02]  /*5bd0*/  IMAD.MOV.U32 R14, RZ, RZ, R231 ;  /* 0x000000ffff0e7224 */ /* 0x000fe400078e00e7 */
[----:B------:R-:W-:-:S04]  /*5be0*/  IMAD.HI.U32 R232, R246, R228, RZ ;  /* 0x000000e4f6e87227 */ /* 0x000fc800078e00ff */
[C---:B------:R-:W-:Y:S02]  /*5bf0*/  IMAD R39, R2.reuse, R15, R39 ;  /* 0x0000000f02277224 */ /* 0x040fe400078e0227 */
[----:B------:R-:W-:Y:S01]  /*5c00*/  @!P1 IMAD.MOV R14, RZ, RZ, -R14 ;  /* 0x000000ffff0e9224 */ /* 0x000fe200078e0a0e */
[----:B------:R-:W-:Y:S01]  /*5c10*/  ISETP.GT.U32.AND P1, PT, R2, R227, PT ;  /* 0x000000e30200720c */ /* 0x000fe20003f24070 */
[----:B------:R-:W-:Y:S02]  /*5c20*/  IMAD.MOV R232, RZ, RZ, -R232 ;  /* 0x000000ffffe87224 */ /* 0x000fe400078e0ae8 */
[----:B------:R-:W-:Y:S02]  /*5c30*/  IMAD.MOV.U32 R15, RZ, RZ, R229 ;  /* 0x000000ffff0f7224 */ /* 0x000fe400078e00e5 */
[----:B------:R-:W-:Y:S01]  /*5c40*/  @!P4 IMAD.MOV R16, RZ, RZ, -R16 ;  /* 0x000000ffff10c224 */ /* 0x000fe200078e0a10 */
[----:B------:R-:W-:Y:S01]  /*5c50*/  ISETP.GE.AND P4, PT, R26, RZ, PT ;  /* 0x000000ff1a00720c */ /* 0x000fe20003f86270 */
[----:B------:R-:W-:Y:S01]  /*5c60*/  @!P2 IMAD.MOV R15, RZ, RZ, -R15 ;  /* 0x000000ffff0fa224 */ /* 0x000fe200078e0a0f */
[C---:B------:R-:W-:Y:S01]  /*5c70*/  ISETP.GT.U32.AND P2, PT, R2.reuse, R39, PT ;  /* 0x000000270200720c */ /* 0x040fe20003f44070 */
[----:B------:R-:W-:-:S02]  /*5c80*/  IMAD R26, R2, R232, R228 ;  /* 0x000000e8021a7224 */ /* 0x000fc400078e02e4 */
[----:B------:R-:W-:-:S03]  /*5c90*/  @!P6 IMAD.IADD R126, R126, 0x1, -R2 ;  /* 0x000000017e7ee824 */ /* 0x000fc600078e0a02 */
[----:B------:R-:W-:Y:S01]  /*5ca0*/  ISETP.GT.U32.AND P6, PT, R2, R26, PT ;  /* 0x0000001a0200720c */ /* 0x000fe20003fc4070 */
[--C-:B------:R-:W-:Y:S01]  /*5cb0*/  @!P1 IMAD.IADD R227, R227, 0x1, -R2.reuse ;  /* 0x00000001e3e39824 */ /* 0x100fe200078e0a02 */
[----:B------:R-:W-:Y:S02]  /*5cc0*/  ISETP.GE.AND P3, PT, R28, RZ, PT ;  /* 0x000000ff1c00720c */ /* 0x000fe40003f66270 */
[----:B------:R-:W-:Y:S02]  /*5cd0*/  IABS R28, R20 ;  /* 0x00000014001c7213 */ /* 0x000fe40000000000 */
[----:B------:R-:W-:Y:S01]  /*5ce0*/  ISETP.GE.AND P1, PT, R20, RZ, PT ;  /* 0x000000ff1400720c */ /* 0x000fe20003f26270 */
[----:B------:R-:W-:Y:S02]  /*5cf0*/  IMAD.MOV.U32 R20, RZ, RZ, R227 ;  /* 0x000000ffff147224 */ /* 0x000fe400078e00e3 */
[----:B------:R-:W-:Y:S02]  /*5d00*/  @!P2 IMAD.IADD R39, R39, 0x1, -R2 ;  /* 0x000000012727a824 */ /* 0x000fe400078e0a02 */
[----:B------:R-:W-:Y:S01]  /*5d10*/  @!P0 IMAD.MOV R20, RZ, RZ, -R20 ;  /* 0x000000ffff148224 */ /* 0x000fe200078e0a14 */
[----:B------:R-:W-:Y:S01]  /*5d20*/  ISETP.GE.AND P0, PT, R30, RZ, PT ;  /* 0x000000ff1e00720c */ /* 0x000fe20003f06270 */
[----:B------:R-:W-:Y:S01]  /*5d30*/  @!P6 IMAD.IADD R26, R26, 0x1, -R2 ;  /* 0x000000011a1ae824 */ /* 0x000fe200078e0a02 */
[----:B------:R-:W-:Y:S01]  /*5d40*/  IABS R30, R30 ;  /* 0x0000001e001e7213 */ /* 0x000fe20000000000 */
[----:B------:R-:W-:Y:S01]  /*5d50*/  IMAD.HI.U32 R231, R246, R28, RZ ;  /* 0x0000001cf6e77227 */ /* 0x000fe200078e00ff */
[----:B------:R-:W-:-:S03]  /*5d60*/  ISETP.GT.U32.AND P2, PT, R2, R39, PT ;  /* 0x000000270200720c */ /* 0x000fc60003f44070 */
[----:B------:R-:W-:Y:S01]  /*5d70*/  @!P3 IMAD.MOV R18, RZ, RZ, -R18 ;  /* 0x000000ffff12b224 */ /* 0x000fe200078e0a12 */
[----:B------:R-:W-:Y:S01]  /*5d80*/  ISETP.GE.AND P3, PT, R22, RZ, PT ;  /* 0x000000ff1600720c */ /* 0x000fe20003f66270 */
[----:B------:R-:W-:Y:S01]  /*5d90*/  IMAD.MOV.U32 R22, RZ, RZ, R126 ;  /* 0x000000ffff167224 */ /* 0x000fe200078e007e */
[----:B------:R-:W-:Y:S01]  /*5da0*/  ISETP.GT.U32.AND P6, PT, R2, R26, PT ;  /* 0x0000001a0200720c */ /* 0x000fe20003fc4070 */
[----:B------:R-:W-:Y:S02]  /*5db0*/  IMAD.MOV R231, RZ, RZ, -R231 ;  /* 0x000000ffffe77224 */ /* 0x000fe400078e0ae7 */
[----:B------:R-:W-:-:S04]  /*5dc0*/  IMAD.HI.U32 R126, R246, R30, RZ ;  /* 0x0000001ef67e7227 */ /* 0x000fc800078e00ff */
[C---:B------:R-:W-:Y:S02]  /*5dd0*/  IMAD R28, R2.reuse, R231, R28 ;  /* 0x000000e7021c7224 */ /* 0x040fe400078e021c */
[----:B------:R-:W-:Y:S02]  /*5de0*/  IMAD.MOV R126, RZ, RZ, -R126 ;  /* 0x000000ffff7e7224 */ /* 0x000fe400078e0a7e */
[----:B------:R-:W-:Y:S01]  /*5df0*/  @!P2 IMAD.IADD R39, R39, 0x1, -R2 ;  /* 0x000000012727a824 */ /* 0x000fe200078e0a02 */
[C---:B------:R-:W-:Y:S01]  /*5e00*/  ISETP.GT.U32.AND P2, PT, R2.reuse, R28, PT ;  /* 0x0000001c0200720c */ /* 0x040fe20003f44070 */
[----:B------:R-:W-:Y:S02]  /*5e10*/  IMAD R30, R2, R126, R30 ;  /* 0x0000007e021e7224 */ /* 0x000fe400078e021e */
[----:B------:R-:W-:-:S03]  /*5e20*/  @!P6 IMAD.IADD R26, R26, 0x1, -R2 ;  /* 0x000000011a1ae824 */ /* 0x000fc600078e0a02 */
[----:B------:R-:W-:Y:S02]  /*5e30*/  ISETP.GT.U32.AND P6, PT, R2, R30, PT ;  /* 0x0000001e0200720c */ /* 0x000fe40003fc4070 */
[----:B------:R-:W-:Y:S02]  /*5e40*/  IABS R232, R37 ;  /* 0x0000002500e87213 */ /* 0x000fe40000000000 */
[----:B------:R-:W-:-:S03]  /*5e50*/  IABS R233, R24 ;  /* 0x0000001800e97213 */ /* 0x000fc60000000000 */
[----:B------:R-:W-:-:S04]  /*5e60*/  IMAD.HI.U32 R229, R246, R232, RZ ;  /* 0x000000e8f6e57227 */ /* 0x000fc800078e00ff */
[----:B------:R-:W-:Y:S02]  /*5e70*/  @!P2 IMAD.IADD R28, R28, 0x1, -R2 ;  /* 0x000000011c1ca824 */ /* 0x000fe400078e0a02 */
[----:B------:R-:W-:Y:S01]  /*5e80*/  @!P5 IMAD.MOV R22, RZ, RZ, -R22 ;  /* 0x000000ffff16d224 */ /* 0x000fe200078e0a16 */
[----:B------:R-:W-:Y:S01]  /*5e90*/  ISETP.GE.AND P5, PT, R37, RZ, PT ;  /* 0x000000ff2500720c */ /* 0x000fe20003fa6270 */
[----:B------:R-:W-:Y:S02]  /*5ea0*/  IMAD.MOV R229, RZ, RZ, -R229 ;  /* 0x000000ffffe57224 */ /* 0x000fe400078e0ae5 */
[----:B------:R-:W-:Y:S01]  /*5eb0*/  @!P6 IMAD.IADD R30, R30, 0x1, -R2 ;  /* 0x000000011e1ee824 */ /* 0x000fe200078e0a02 */
[----:B------:R-:W-:Y:S01]  /*5ec0*/  ISETP.GT.U32.AND P6, PT, R2, R28, PT ;  /* 0x0000001c0200720c */ /* 0x000fe20003fc4070 */
[----:B------:R-:W-:Y:S01]  /*5ed0*/  IMAD.HI.U32 R228, R246, R233, RZ ;  /* 0x000000e9f6e47227 */ /* 0x000fe200078e00ff */
[----:B------:R-:W-:Y:S02]  /*5ee0*/  IABS R37, R34 ;  /* 0x0000002200257213 */ /* 0x000fe40000000000 */
[----:B------:R-:W-:Y:S01]  /*5ef0*/  ISETP.GE.AND P2, PT, R24, RZ, PT ;  /* 0x000000ff1800720c */ /* 0x000fe20003f46270 */
[----:B------:R-:W-:Y:S01]  /*5f00*/  IMAD R232, R2, R229, R232 ;  /* 0x000000e502e87224 */ /* 0x000fe200078e02e8 */
[----:B------:R-:W-:Y:S01]  /*5f10*/  IABS R231, R32 ;  /* 0x0000002000e77213 */ /* 0x000fe20000000000 */
[----:B------:R-:W-:-:S02]  /*5f20*/  IMAD.MOV R228, RZ, RZ, -R228 ;  /* 0x000000ffffe47224 */ /* 0x000fc400078e0ae4 */
[----:B------:R-:W-:Y:S02]  /*5f30*/  IMAD.MOV.U32 R24, RZ, RZ, R39 ;  /* 0x000000ffff187224 */ /* 0x000fe400078e0027 */
[----:B------:R-:W-:Y:S01]  /*5f40*/  IMAD.HI.U32 R126, R246, R37, RZ ;  /* 0x00000025f67e7227 */ /* 0x000fe200078e00ff */
[----:B------:R-:W-:-:S03]  /*5f50*/  IABS R39, R36 ;  /* 0x0000002400277213 */ /* 0x000fc60000000000 */
[----:B------:R-:W-:Y:S01]  /*5f60*/  @!P3 IMAD.MOV R26, RZ, RZ, -R26 ;  /* 0x000000ffff1ab224 */ /* 0x000fe200078e0a1a */
[C---:B------:R-:W-:Y:S01]  /*5f70*/  ISETP.GT.U32.AND P3, PT, R2.reuse, R232, PT ;  /* 0x000000e80200720c */ /* 0x040fe20003f64070 */
[C---:B------:R-:W-:Y:S02]  /*5f80*/  IMAD R233, R2.reuse, R228, R233 ;  /* 0x000000e402e97224 */ /* 0x040fe400078e02e9 */
[----:B------:R-:W-:Y:S01]  /*5f90*/  @!P4 IMAD.MOV R24, RZ, RZ, -R24 ;  /* 0x000000ffff18c224 */ /* 0x000fe200078e0a18 */
        /* <DEDUP_REMOVED lines=9> */
[----:B------:R-:W-:Y:S02]  /*6030*/  IMAD.MOV R126, RZ, RZ, -R126 ;  /* 0x000000ffff7e7224 */ /* 0x000fe400078e0a7e */
[--C-:B------:R-:W-:Y:S01]  /*6040*/  @!P3 IMAD.IADD R232, R232, 0x1, -R2.reuse ;  /* 0x00000001e8e8b824 */ /* 0x100fe200078e0a02 */
[----:B------:R-:W-:Y:S01]  /*6050*/  ISETP.GT.U32.AND P3, PT, R2, R37, PT ;  /* 0x000000250200720c */ /* 0x000fe20003f64070 */
[--C-:B------:R-:W-:Y:S01]  /*6060*/  @!P4 IMAD.IADD R30, R30, 0x1, -R2.reuse ;  /* 0x000000011e1ec824 */ /* 0x100fe200078e0a02 */
[C---:B------:R-:W-:Y:S01]  /*6070*/  ISETP.GT.U32.AND P4, PT, R2.reuse, R231, PT ;  /* 0x000000e70200720c */ /* 0x040fe20003f84070 */
[----:B------:R-:W-:Y:S02]  /*6080*/  IMAD R39, R2, R126, R39 ;  /* 0x0000007e02277224 */ /* 0x000fe400078e0227 */
[----:B------:R-:W-:-:S03]  /*6090*/  @!P6 IMAD.IADD R233, R233, 0x1, -R2 ;  /* 0x00000001e9e9e824 */ /* 0x000fc600078e0a02 */
[C---:B------:R-:W-:Y:S02]  /*60a0*/  ISETP.GT.U32.AND P6, PT, R2.reuse, R39, PT ;  /* 0x000000270200720c */ /* 0x040fe40003fc4070 */
[----:B------:R-:W-:Y:S02]  /*60b0*/  IABS R228, R41 ;  /* 0x0000002900e47213 */ /* 0x000fe40000000000 */
[----:B------:R-:W-:Y:S01]  /*60c0*/  IABS R229, R69 ;  /* 0x0000004500e57213 */ /* 0x000fe20000000000 */
[----:B------:R-:W-:Y:S01]  /*60d0*/  @!P3 IMAD.IADD R37, R37, 0x1, -R2 ;  /* 0x000000012525b824 */ /* 0x000fe200078e0a02 */
[----:B------:R-:W-:Y:S01]  /*60e0*/  ISETP.GT.U32.AND P3, PT, R2, R233, PT ;  /* 0x000000e90200720c */ /* 0x000fe20003f64070 */
[----:B------:R-:W-:Y:S01]  /*60f0*/  IMAD.HI.U32 R234, R246, R228, RZ ;  /* 0x000000e4f6ea7227 */ /* 0x000fe200078e00ff */
[----:B------:R-:W-:-:S03]  /*6100*/  IABS R227, R43 ;  /* 0x0000002b00e37213 */ /* 0x000fc60000000000 */
[----:B------:R-:W-:Y:S01]  /*6110*/  @!P4 IMAD.IADD R231, R231, 0x1, -R2 ;  /* 0x00000001e7e7c824 */ /* 0x000fe200078e0a02 */
[----:B------:R-:W-:Y:S01]  /*6120*/  ISETP.GT.U32.AND P4, PT, R2, R232, PT ;  /* 0x000000e80200720c */ /* 0x000fe20003f84070 */
[----:B------:R-:W-:-:S04]  /*6130*/  IMAD.HI.U32 R235, R246, R229, RZ ;  /* 0x000000e5f6eb7227 */ /* 0x000fc800078e00ff */
[----:B------:R-:W-:Y:S02]  /*6140*/  IMAD.MOV R234, RZ, RZ, -R234 ;  /* 0x000000ffffea7224 */ /* 0x000fe400078e0aea */
[----:B------:R-:W-:Y:S01]  /*6150*/  @!P1 IMAD.MOV R28, RZ, RZ, -R28 ;  /* 0x000000ffff1c9224 */ /* 0x000fe200078e0a1c */
[C---:B------:R-:W-:Y:S01]  /*6160*/  ISETP.GT.U32.AND P1, PT, R2.reuse, R231, PT ;  /* 0x000000e70200720c */ /* 0x040fe20003f24070 */
[----:B------:R-:W-:Y:S01]  /*6170*/  @!P6 IMAD.IADD R39, R39, 0x1, -R2 ;  /* 0x000000012727e824 */ /* 0x000fe200078e0a02 */
[----:B------:R-:W-:Y:S01]  /*6180*/  ISETP.GT.U32.AND P6, PT, R2, R37, PT ;  /* 0x000000250200720c */ /* 0x000fe20003fc4070 */
[----:B------:R-:W-:Y:S02]  /*6190*/  IMAD.MOV R235, RZ, RZ, -R235 ;  /* 0x000000ffffeb7224 */ /* 0x000fe400078e0aeb */
[----:B------:R-:W-:-:S04]  /*61a0*/  IMAD.HI.U32 R126, R246, R227, RZ ;  /* 0x000000e3f67e7227 */ /* 0x000fc800078e00ff */
[C---:B------:R-:W-:Y:S02]  /*61b0*/  IMAD R228, R2.reuse, R234, R228 ;  /* 0x000000ea02e47224 */ /* 0x040fe400078e02e4 */
[C---:B------:R-:W-:Y:S02]  /*61c0*/  IMAD R229, R2.reuse, R235, R229 ;  /* 0x000000eb02e57224 */ /* 0x040fe400078e02e5 */
[----:B------:R-:W-:Y:S02]  /*61d0*/  IMAD.MOV R126, RZ, RZ, -R126 ;  /* 0x000000ffff7e7224 */ /* 0x000fe400078e0a7e */
[----:B------:R-:W-:Y:S01]  /*61e0*/  @!P0 IMAD.MOV R30, RZ, RZ, -R30 ;  /* 0x000000ffff1e8224 */ /* 0x000fe200078e0a1e */
[C---:B------:R-:W-:Y:S01]  /*61f0*/  ISETP.GT.U32.AND P0, PT, R2.reuse, R39, PT ;  /* 0x000000270200720c */ /* 0x040fe20003f04070 */
[--C-:B------:R-:W-:Y:S01]  /*6200*/  @!P3 IMAD.IADD R233, R233, 0x1, -R2.reuse ;  /* 0x00000001e9e9b824 */ /* 0x100fe200078e0a02 */
[C---:B------:R-:W-:Y:S01]  /*6210*/  ISETP.GT.U32.AND P3, PT, R2.reuse, R228, PT ;  /* 0x000000e40200720c */ /* 0x040fe20003f64070 */
[----:B------:R-:W-:Y:S01]  /*6220*/  IMAD R227, R2, R126, R227 ;  /* 0x0000007e02e37224 */ /* 0x000fe200078e02e3 */
[----:B------:R-:W-:Y:S01]  /*6230*/  IABS R234, R56 ;  /* 0x0000003800ea7213 */ /* 0x000fe20000000000 */
[--C-:B------:R-:W-:Y:S01]  /*6240*/  @!P4 IMAD.IADD R232, R232, 0x1, -R2.reuse ;  /* 0x00000001e8e8c824 */ /* 0x100fe200078e0a02 */
[----:B------:R-:W-:Y:S01]  /*6250*/  ISETP.GT.U32.AND P4, PT, R2, R229, PT ;  /* 0x000000e50200720c */ /* 0x000fe20003f84070 */
[--C-:B------:R-:W-:Y:S01]  /*6260*/  @!P1 IMAD.IADD R231, R231, 0x1, -R2.reuse ;  /* 0x00000001e7e79824 */ /* 0x100fe200078e0a02 */
[----:B------:R-:W-:Y:S01]  /*6270*/  IABS R126, R50 ;  /* 0x00000032007e7213 */ /* 0x000fe20000000000 */
[----:B------:R-:W-:Y:S01]  /*6280*/  @!P6 IMAD.IADD R37, R37, 0x1, -R2 ;  /* 0x000000012525e824 */ /* 0x000fe200078e0a02 */
[----:B------:R-:W-:Y:S01]  /*6290*/  ISETP.GE.AND P1, PT, R32, RZ, PT ;  /* 0x000000ff2000720c */ /* 0x000fe20003f26270 */
[----:B------:R-:W-:Y:S01]  /*62a0*/  IMAD.HI.U32 R32, R246, R234, RZ ;  /* 0x000000eaf6207227 */ /* 0x000fe200078e00ff */
[----:B------:R-:W-:-:S03]  /*62b0*/  ISETP.GT.U32.AND P6, PT, R2, R227, PT ;  /* 0x000000e30200720c */ /* 0x000fc60003fc4070 */
[----:B------:R-:W-:-:S04]  /*62c0*/  IMAD.HI.U32 R235, R246, R126, RZ ;  /* 0x0000007ef6eb7227 */ /* 0x000fc800078e00ff */
[----:B------:R-:W-:Y:S01]  /*62d0*/  @!P0 IMAD.IADD R39, R39, 0x1, -R2 ;  /* 0x0000000127278824 */ /* 0x000fe200078e0a02 */
[----:B------:R-:W-:Y:S01]  /*62e0*/  ISETP.GE.AND P0, PT, R34, RZ, PT ;  /* 0x000000ff2200720c */ /* 0x000fe20003f06270 */
[----:B------:R-:W-:Y:S01]  /*62f0*/  IMAD.MOV R32, RZ, RZ, -R32 ;  /* 0x000000ffff207224 */ /* 0x000fe200078e0a20 */
[----:B------:R-:W-:Y:S01]  /*6300*/  IABS R34, R67 ;  /* 0x0000004300227213 */ /* 0x000fe20000000000 */
[--C-:B------:R-:W-:Y:S01]  /*6310*/  @!P3 IMAD.IADD R228, R228, 0x1, -R2.reuse ;  /* 0x00000001e4e4b824 */ /* 0x100fe200078e0a02 */
[----:B------:R-:W-:Y:S01]  /*6320*/  ISETP.GE.AND P3, PT, R69, RZ, PT ;  /* 0x000000ff4500720c */ /* 0x000fe20003f66270 */
[----:B------:R-:W-:Y:S02]  /*6330*/  @!P4 IMAD.IADD R229, R229, 0x1, -R2 ;  /* 0x00000001e5e5c824 */ /* 0x000fe400078e0a02 */
[----:B------:R-:W-:Y:S02]  /*6340*/  IMAD.MOV R235, RZ, RZ, -R235 ;  /* 0x000000ffffeb7224 */ /* 0x000fe400078e0aeb */
[----:B------:R-:W-:-:S02]  /*6350*/  IMAD R69, R2, R32, R234 ;  /* 0x0000002002457224 */ /* 0x000fc400078e02ea */
[----:B------:R-:W-:Y:S02]  /*6360*/  IMAD.MOV.U32 R32, RZ, RZ, R232 ;  /* 0x000000ffff207224 */ /* 0x000fe400078e00e8 */
[----:B------:R-:W-:Y:S01]  /*6370*/  IMAD.MOV.U32 R232, RZ, RZ, R34 ;  /* 0x000000ffffe87224 */ /* 0x000fe200078e0022 */
[----:B------:R-:W-:Y:S01]  /*6380*/  ISETP.GE.AND P4, PT, R36, RZ, PT ;  /* 0x000000ff2400720c */ /* 0x000fe20003f86270 */
[C---:B------:R-:W-:Y:S02]  /*6390*/  IMAD R126, R2.reuse, R235, R126 ;  /* 0x000000eb027e7224 */ /* 0x040fe400078e027e */
[----:B------:R-:W-:Y:S01]  /*63a0*/  @!P6 IMAD.IADD R227, R227, 0x1, -R2 ;  /* 0x00000001e3e3e824 */ /* 0x000fe200078e0a02 */
[C---:B------:R-:W-:Y:S01]  /*63b0*/  ISETP.GT.U32.AND P6, PT, R2.reuse, R229, PT ;  /* 0x000000e50200720c */ /* 0x040fe20003fc4070 */
[----:B------:R-:W-:Y:S02]  /*63c0*/  IMAD.MOV.U32 R34, RZ, RZ, R233 ;  /* 0x000000ffff227224 */ /* 0x000fe400078e00e9 */
[----:B------:R-:W-:Y:S01]  /*63d0*/  @!P5 IMAD.MOV R32, RZ, RZ, -R32 ;  /* 0x000000ffff20d224 */ /* 0x000fe200078e0a20 */
[C---:B------:R-:W-:Y:S01]  /*63e0*/  ISETP.GT.U32.AND P5, PT, R2.reuse, R228, PT ;  /* 0x000000e40200720c */ /* 0x040fe20003fa4070 */
[----:B------:R-:W-:Y:S01]  /*63f0*/  @!P2 IMAD.MOV R34, RZ, RZ, -R34 ;  /* 0x000000ffff22a224 */ /* 0x000fe200078e0a22 */
[----:B------:R-:W-:Y:S01]  /*6400*/  ISETP.GT.U32.AND P2, PT, R2, R126, PT ;  /* 0x0000007e0200720c */ /* 0x000fe20003f44070 */
[----:B------:R-:W-:Y:S01]  /*6410*/  @!P0 IMAD.MOV R37, RZ, RZ, -R37 ;  /* 0x000000ffff258224 */ /* 0x000fe200078e0a25 */
[----:B------:R-:W-:Y:S01]  /*6420*/  ISETP.GE.AND P0, PT, R41, RZ, PT ;  /* 0x000000ff2900720c */ /* 0x000fe20003f06270 */
[----:B------:R-:W-:-:S02]  /*6430*/  IMAD.MOV.U32 R36, RZ, RZ, R231 ;  /* 0x000000ffff247224 */ /* 0x000fc400078e00e7 */
[----:B------:R-:W-:-:S04]  /*6440*/  IMAD.HI.U32 R41, R246, R232, RZ ;  /* 0x000000e8f6297227 */ /* 0x000fc800078e00ff */
[----:B------:R-:W-:Y:S01]  /*6450*/  @!P4 IMAD.MOV R39, RZ, RZ, -R39 ;  /* 0x000000ffff27c224 */ /* 0x000fe200078e0a27 */
[----:B------:R-:W-:Y:S01]  /*6460*/  ISETP.GT.U32.AND P4, PT, R2, R69, PT ;  /* 0x000000450200720c */ /* 0x000fe20003f84070 */
[--C-:B------:R-:W-:Y:S02]  /*6470*/  @!P6 IMAD.IADD R229, R229, 0x1, -R2.reuse ;  /* 0x00000001e5e5e824 */ /* 0x100fe400078e0a02 */
[----:B------:R-:W-:Y:S01]  /*6480*/  @!P5 IMAD.IADD R228, R228, 0x1, -R2 ;  /* 0x00000001e4e4d824 */ /* 0x000fe200078e0a02 */
[----:B------:R-:W-:Y:S01]  /*6490*/  ISETP.GE.AND P5, PT, R50, RZ, PT ;  /* 0x000000ff3200720c */ /* 0x000fe20003fa6270 */
[----:B------:R-:W-:Y:S01]  /*64a0*/  @!P1 IMAD.MOV R36, RZ, RZ, -R36 ;  /* 0x000000ffff249224 */ /* 0x000fe200078e0a24 */
[----:B------:R-:W-:Y:S01]  /*64b0*/  ISETP.GT.U32.AND P1, PT, R2, R227, PT ;  /* 0x000000e30200720c */ /* 0x000fe20003f24070 */
[----:B------:R-:W-:Y:S02]  /*64c0*/  IMAD.MOV R50, RZ, RZ, -R41 ;  /* 0x000000ffff327224 */ /* 0x000fe400078e0a29 */
[----:B------:R-:W-:-:S02]  /*64d0*/  @!P2 IMAD.IADD R126, R126, 0x1, -R2 ;  /* 0x000000017e7ea824 */ /* 0x000fc400078e0a02 */
[----:B------:R-:W-:-:S04]  /*64e0*/  IMAD.MOV.U32 R41, RZ, RZ, R229 ;  /* 0x000000ffff297224 */ /* 0x000fc800078e00e5 */
[----:B------:R-:W-:Y:S01]  /*64f0*/  @!P3 IMAD.MOV R41, RZ, RZ, -R41 ;  /* 0x000000ffff29b224 */ /* 0x000fe200078e0a29 */
[----:B------:R-:W-:Y:S02]  /*6500*/  ISETP.GT.U32.AND P3, PT, R2, R126, PT ;  /* 0x0000007e0200720c */ /* 0x000fe40003f64070 */
[----:B------:R-:W-:Y:S01]  /*6510*/  ISETP.GE.AND P6, PT, R43, RZ, PT ;  /* 0x000000ff2b00720c */ /* 0x000fe20003fc6270 */
[----:B------:R-:W-:Y:S02]  /*6520*/  @!P4 IMAD.IADD R69, R69, 0x1, -R2 ;  /* 0x000000014545c824 */ /* 0x000fe400078e0a02 */
[----:B------:R-:W-:Y:S02]  /*6530*/  IMAD.MOV.U32 R43, RZ, RZ, R228 ;  /* 0x000000ffff2b7224 */ /* 0x000fe400078e00e4 */
[----:B------:R-:W-:Y:S01]  /*6540*/  @!P1 IMAD.IADD R227, R227, 0x1, -R2 ;  /* 0x00000001e3e39824 */ /* 0x000fe200078e0a02 */
[----:B------:R-:W-:Y:S01]  /*6550*/  ISETP.GE.AND P1, PT, R56, RZ, PT ;  /* 0x000000ff3800720c */ /* 0x000fe20003f26270 */
[----:B------:R-:W-:Y:S01]  /*6560*/  @!P0 IMAD.MOV R43, RZ, RZ, -R43 ;  /* 0x000000ffff2b8224 */ /* 0x000fe200078e0a2b */
[----:B------:R-:W-:-:S02]  /*6570*/  IABS R56, R46 ;  /* 0x0000002e00387213 */ /* 0x000fc40000000000 */
[C---:B------:R-:W-:Y:S01]  /*6580*/  ISETP.GT.U32.AND P4, PT, R2.reuse, R69, PT ;  /* 0x000000450200720c */ /* 0x040fe20003f84070 */
[----:B------:R-:W-:Y:S01]  /*6590*/  IMAD R50, R2, R50, R232 ;  /* 0x0000003202327224 */ /* 0x000fe200078e02e8 */
[----:B------:R-:W-:Y:S02]  /*65a0*/  ISETP.GE.AND P0, PT, R44, RZ, PT ;  /* 0x000000ff2c00720c */ /* 0x000fe40003f06270 */
[----:B------:R-:W-:Y:S01]  /*65b0*/  IABS R233, R44 ;  /* 0x0000002c00e97213 */ /* 0x000fe20000000000 */
[----:B------:R-:W-:Y:S02]  /*65c0*/  IMAD.MOV.U32 R44, RZ, RZ, R227 ;  /* 0x000000ffff2c7224 */ /* 0x000fe400078e00e3 */
[----:B------:R-:W-:Y:S01]  /*65d0*/  @!P3 IMAD.IADD R126, R126, 0x1, -R2 ;  /* 0x000000017e7eb824 */ /* 0x000fe200078e0a02 */
[----:B------:R-:W-:Y:S01]  /*65e0*/  ISETP.GE.AND P3, PT, R46, RZ, PT ;  /* 0x000000ff2e00720c */ /* 0x000fe20003f66270 */
[----:B------:R-:W-:Y:S01]  /*65f0*/  IMAD.HI.U32 R46, R246, R56, RZ ;  /* 0x00000038f62e7227 */ /* 0x000fe200078e00ff */
[----:B------:R-:W-:-:S03]  /*6600*/  ISETP.GE.AND P2, PT, R67, RZ, PT ;  /* 0x000000ff4300720c */ /* 0x000fc60003f46270 */
[----:B------:R-:W-:Y:S01]  /*6610*/  @!P6 IMAD.MOV R44, RZ, RZ, -R44 ;  /* 0x000000ffff2ce224 */ /* 0x000fe200078e0a2c */
[----:B------:R-:W-:Y:S01]  /*6620*/  ISETP.GT.U32.AND P6, PT, R2, R50, PT ;  /* 0x000000320200720c */ /* 0x000fe20003fc4070 */
[----:B------:R-:W-:Y:S01]  /*6630*/  IMAD.HI.U32 R227, R246, R233, RZ ;  /* 0x000000e9f6e37227 */ /* 0x000fe200078e00ff */
[----:B------:R-:W-:-:S03]  /*6640*/  IABS R67, R48 ;  /* 0x0000003000437213 */ /* 0x000fc60000000000 */
[----:B------:R-:W-:Y:S02]  /*6650*/  IMAD.MOV R46, RZ, RZ, -R46 ;  /* 0x000000ffff2e7224 */ /* 0x000fe400078e0a2e */
[----:B------:R-:W-:Y:S02]  /*6660*/  IMAD.MOV R227, RZ, RZ, -R227 ;  /* 0x000000ffffe37224 */ /* 0x000fe400078e0ae3 */
[----:B------:R-:W-:Y:S01]  /*6670*/  @!P4 IMAD.IADD R69, R69, 0x1, -R2 ;  /* 0x000000014545c824 */ /* 0x000fe200078e0a02 */
[----:B------:R-:W-:Y:S01]  /*6680*/  ISETP.GE.AND P4, PT, R48, RZ, PT ;  /* 0x000000ff3000720c */ /* 0x000fe20003f86270 */
[C---:B------:R-:W-:Y:S01]  /*6690*/  IMAD R56, R2.reuse, R46, R56 ;  /* 0x0000002e02387224 */ /* 0x040fe200078e0238 */
[----:B------:R-:W-:Y:S01]  /*66a0*/  IABS R228, R52 ;  /* 0x0000003400e47213 */ /* 0x000fe20000000000 */
[----:B------:R-:W-:Y:S02]  /*66b0*/  IMAD R233, R2, R227, R233 ;  /* 0x000000e302e97224 */ /* 0x000fe400078e02e9 */
[----:B------:R-:W-:-:S02]  /*66c0*/  IMAD.MOV.U32 R46, RZ, RZ, R126 ;  /* 0x000000ffff2e7224 */ /* 0x000fc400078e007e */
[----:B------:R-:W-:-:S04]  /*66d0*/  IMAD.HI.U32 R48, R246, R67, RZ ;  /* 0x00000043f6307227 */ /* 0x000fc800078e00ff */
[----:B------:R-:W-:Y:S01]  /*66e0*/  @!P5 IMAD.MOV R46, RZ, RZ, -R46 ;  /* 0x000000ffff2ed224 */ /* 0x000fe200078e0a2e */
[----:B------:R-:W-:Y:S01]  /*66f0*/  ISETP.GT.U32.AND P5, PT, R2, R233, PT ;  /* 0x000000e90200720c */ /* 0x000fe20003fa4070 */
[----:B------:R-:W-:Y:S02]  /*6700*/  IMAD.MOV R48, RZ, RZ, -R48 ;  /* 0x000000ffff307224 */ /* 0x000fe400078e0a30 */
[----:B------:R-:W-:Y:S02]  /*6710*/  @!P6 IMAD.IADD R50, R50, 0x1, -R2 ;  /* 0x000000013232e824 */ /* 0x000fe400078e0a02 */
[----:B------:R-:W-:-:S04]  /*6720*/  IMAD.HI.U32 R227, R246, R228, RZ ;  /* 0x000000e4f6e37227 */ /* 0x000fc800078e00ff */
[C---:B------:R-:W-:Y:S01]  /*6730*/  IMAD R126, R2.reuse, R48, R67 ;  /* 0x00000030027e7224 */ /* 0x040fe200078e0243 */
[C---:B------:R-:W-:Y:S01]  /*6740*/  ISETP.GT.U32.AND P6, PT, R2.reuse, R50, PT ;  /* 0x000000320200720c */ /* 0x040fe20003fc4070 */
[----:B------:R-:W-:Y:S02]  /*6750*/  IMAD.MOV.U32 R48, RZ, RZ, R69 ;  /* 0x000000ffff307224 */ /* 0x000fe400078e0045 */
[----:B------:R-:W-:Y:S02]  /*6760*/  IMAD.MOV R227, RZ, RZ, -R227 ;  /* 0x000000ffffe37224 */ /* 0x000fe400078e0ae3 */
[----:B------:R-:W-:Y:S01]  /*6770*/  @!P1 IMAD.MOV R48, RZ, RZ, -R48 ;  /* 0x000000ffff309224 */ /* 0x000fe200078e0a30 */
[C---:B------:R-:W-:Y:S01]  /*6780*/  ISETP.GT.U32.AND P1, PT, R2.reuse, R56, PT ;  /* 0x000000380200720c */ /* 0x040fe20003f24070 */
[----:B------:R-:W-:Y:S02]  /*6790*/  IMAD R228, R2, R227, R228 ;  /* 0x000000e302e47224 */ /* 0x000fe400078e02e4 */
[----:B------:R-:W-:-:S03]  /*67a0*/  @!P5 IMAD.IADD R233, R233, 0x1, -R2 ;  /* 0x00000001e9e9d824 */ /* 0x000fc600078e0a02 */
[----:B------:R-:W-:Y:S01]  /*67b0*/  ISETP.GT.U32.AND P5, PT, R2, R228, PT ;  /* 0x000000e40200720c */ /* 0x000fe20003fa4070 */
[----:B------:R-:W-:Y:S01]  /*67c0*/  @!P6 IMAD.IADD R50, R50, 0x1, -R2 ;  /* 0x000000013232e824 */ /* 0x000fe200078e0a02 */
[----:B------:R-:W-:Y:S02]  /*67d0*/  IABS R67, R54 ;  /* 0x0000003600437213 */ /* 0x000fe40000000000 */
[----:B------:R-:W-:-:S03]  /*67e0*/  ISETP.GT.U32.AND P6, PT, R2, R126, PT ;  /* 0x0000007e0200720c */ /* 0x000fc60003fc4070 */
[----:B------:R-:W-:Y:S02]  /*67f0*/  @!P1 IMAD.IADD R56, R56, 0x1, -R2 ;  /* 0x0000000138389824 */ /* 0x000fe400078e0a02 */
[----:B------:R-:W-:Y:S01]  /*6800*/  IMAD.HI.U32 R231, R246, R67, RZ ;  /* 0x00000043f6e77227 */ /* 0x000fe200078e00ff */
[----:B------:R-:W-:Y:S02]  /*6810*/  IABS R69, R53 ;  /* 0x0000003500457213 */ /* 0x000fe40000000000 */
[----:B------:R-:W-:Y:S01]  /*6820*/  IABS R227, R59 ;  /* 0x0000003b00e37213 */ /* 0x000fe20000000000 */
[----:B------:R-:W-:Y:S01]  /*6830*/  @!P2 IMAD.MOV R50, RZ, RZ, -R50 ;  /* 0x000000ffff32a224 */ /* 0x000fe200078e0a32 */
[----:B------:R-:W-:Y:S01]  /*6840*/  ISETP.GT.U32.AND P2, PT, R2, R56, PT ;  /* 0x000000380200720c */ /* 0x000fe20003f44070 */
[----:B------:R-:W-:Y:S02]  /*6850*/  @!P5 IMAD.IADD R228, R228, 0x1, -R2 ;  /* 0x00000001e4e4d824 */ /* 0x000fe400078e0a02 */
[----:B------:R-:W-:Y:S01]  /*6860*/  IMAD.MOV R231, RZ, RZ, -R231 ;  /* 0x000000ffffe77224 */ /* 0x000fe200078e0ae7 */
[----:B------:R-:W-:Y:S01]  /*6870*/  ISETP.GT.U32.AND P1, PT, R2, R233, PT ;  /* 0x000000e90200720c */ /* 0x000fe20003f24070 */
[----:B------:R-:W-:Y:S01]  /*6880*/  IMAD.HI.U32 R229, R246, R69, RZ ;  /* 0x00000045f6e57227 */ /* 0x000fe200078e00ff */
[----:B------:R-:W-:-:S03]  /*6890*/  ISETP.GT.U32.AND P5, PT, R2, R228, PT ;  /* 0x000000e40200720c */ /* 0x000fc60003fa4070 */
[----:B------:R-:W-:Y:S02]  /*68a0*/  IMAD R67, R2, R231, R67 ;  /* 0x000000e702437224 */ /* 0x000fe400078e0243 */
[----:B------:R-:W-:Y:S02]  /*68b0*/  @!P6 IMAD.IADD R126, R126, 0x1, -R2 ;  /* 0x000000017e7ee824 */ /* 0x000fe400078e0a02 */
[----:B------:R-:W-:-:S04]  /*68c0*/  IMAD.HI.U32 R231, R246, R227, RZ ;  /* 0x000000e3f6e77227 */ /* 0x000fc800078e00ff */
[----:B------:R-:W-:Y:S01]  /*68d0*/  IMAD.MOV R229, RZ, RZ, -R229 ;  /* 0x000000ffffe57224 */ /* 0x000fe200078e0ae5 */
[C---:B------:R-:W-:Y:S01]  /*68e0*/  ISETP.GT.U32.AND P6, PT, R2.reuse, R126, PT ;  /* 0x0000007e0200720c */ /* 0x040fe20003fc4070 */
[----:B------:R-:W-:Y:S02]  /*68f0*/  IMAD.MOV R231, RZ, RZ, -R231 ;  /* 0x000000ffffe77224 */ /* 0x000fe400078e0ae7 */
[----:B------:R-:W-:Y:S02]  /*6900*/  IMAD R69, R2, R229, R69 ;  /* 0x000000e502457224 */ /* 0x000fe400078e0245 */
[--C-:B------:R-:W-:Y:S01]  /*6910*/  @!P2 IMAD.IADD R56, R56, 0x1, -R2.reuse ;  /* 0x000000013838a824 */ /* 0x100fe200078e0a02 */
[C---:B------:R-:W-:Y:S01]  /*6920*/  ISETP.GT.U32.AND P2, PT, R2.reuse, R67, PT ;  /* 0x000000430200720c */ /* 0x040fe20003f44070 */
[C---:B------:R-:W-:Y:S02]  /*6930*/  IMAD R227, R2.reuse, R231, R227 ;  /* 0x000000e702e37224 */ /* 0x040fe400078e02e3 */
[--C-:B------:R-:W-:Y:S01]  /*6940*/  @!P1 IMAD.IADD R233, R233, 0x1, -R2.reuse ;  /* 0x00000001e9e99824 */ /* 0x100fe200078e0a02 */
[----:B------:R-:W-:Y:S01]  /*6950*/  ISETP.GT.U32.AND P1, PT, R2, R69, PT ;  /* 0x000000450200720c */ /* 0x000fe20003f24070 */
[----:B------:R-:W-:Y:S01]  /*6960*/  @!P5 IMAD.IADD R228, R228, 0x1, -R2 ;  /* 0x00000001e4e4d824 */ /* 0x000fe200078e0a02 */
[----:B------:R-:W-:-:S02]  /*6970*/  ISETP.GT.U32.AND P5, PT, R2, R227, PT ;  /* 0x000000e30200720c */ /* 0x000fc40003fa4070 */
[----:B------:R-:W-:Y:S01]  /*6980*/  IABS R229, R61 ;  /* 0x0000003d00e57213 */ /* 0x000fe20000000000 */
[----:B------:R-:W-:Y:S01]  /*6990*/  @!P6 IMAD.IADD R126, R126, 0x1, -R2 ;  /* 0x000000017e7ee824 */ /* 0x000fe200078e0a02 */
[----:B------:R-:W-:-:S03]  /*69a0*/  ISETP.GE.AND P6, PT, R52, RZ, PT ;  /* 0x000000ff3400720c */ /* 0x000fc60003fc6270 */
[----:B------:R-:W-:Y:S01]  /*69b0*/  IMAD.HI.U32 R52, R246, R229, RZ ;  /* 0x000000e5f6347227 */ /* 0x000fe200078e00ff */
[----:B------:R-:W-:-:S03]  /*69c0*/  IABS R232, R57 ;  /* 0x0000003900e87213 */ /* 0x000fc60000000000 */
[----:B------:R-:W-:Y:S02]  /*69d0*/  @!P2 IMAD.IADD R67, R67, 0x1, -R2 ;  /* 0x000000014343a824 */ /* 0x000fe400078e0a02 */
[----:B------:R-:W-:Y:S02]  /*69e0*/  IMAD.MOV R52, RZ, RZ, -R52 ;  /* 0x000000ffff347224 */ /* 0x000fe400078e0a34 */
[--C-:B------:R-:W-:Y:S01]  /*69f0*/  @!P1 IMAD.IADD R69, R69, 0x1, -R2.reuse ;  /* 0x0000000145459824 */ /* 0x100fe200078e0a02 */
[----:B------:R-:W-:Y:S01]  /*6a00*/  ISETP.GE.AND P1, PT, R53, RZ, PT ;  /* 0x000000ff3500720c */ /* 0x000fe20003f26270 */
[----:B------:R-:W-:Y:S01]  /*6a10*/  @!P5 IMAD.IADD R227, R227, 0x1, -R2 ;  /* 0x00000001e3e3d824 */ /* 0x000fe200078e0a02 */
[C---:B------:R-:W-:Y:S01]  /*6a20*/  ISETP.GT.U32.AND P5, PT, R2.reuse, R67, PT ;  /* 0x000000430200720c */ /* 0x040fe20003fa4070 */
[----:B------:R-:W-:Y:S01]  /*6a30*/  IMAD.MOV.U32 R53, RZ, RZ, R56 ;  /* 0x000000ffff357224 */ /* 0x000fe200078e0038 */
[----:B------:R-:W-:Y:S01]  /*6a40*/  IABS R231, R58 ;  /* 0x0000003a00e77213 */ /* 0x000fe20000000000 */
[----:B------:R-:W-:-:S02]  /*6a50*/  IMAD R229, R2, R52, R229 ;  /* 0x0000003402e57224 */ /* 0x000fc400078e02e5 */
[----:B------:R-:W-:-:S04]  /*6a60*/  IMAD.HI.U32 R234, R246, R232, RZ ;  /* 0x000000e8f6ea7227 */ /* 0x000fc800078e00ff */
[----:B------:R-:W-:Y:S02]  /*6a70*/  IMAD.MOV.U32 R56, RZ, RZ, R228 ;  /* 0x000000ffff387224 */ /* 0x000fe400078e00e4 */
[----:B------:R-:W-:Y:S02]  /*6a80*/  IMAD.MOV.U32 R52, RZ, RZ, R233 ;  /* 0x000000ffff347224 */ /* 0x000fe400078e00e9 */
[----:B------:R-:W-:Y:S02]  /*6a90*/  IMAD.MOV R234, RZ, RZ, -R234 ;  /* 0x000000ffffea7224 */ /* 0x000fe400078e0aea */
[----:B------:R-:W-:Y:S01]  /*6aa0*/  @!P6 IMAD.MOV R56, RZ, RZ, -R56 ;  /* 0x000000ffff38e224 */ /* 0x000fe200078e0a38 */
[----:B------:R-:W-:Y:S01]  /*6ab0*/  ISETP.GT.U32.AND P6, PT, R2, R229, PT ;  /* 0x000000e50200720c */ /* 0x000fe20003fc4070 */
[----:B------:R-:W-:-:S04]  /*6ac0*/  IMAD.HI.U32 R233, R246, R231, RZ ;  /* 0x000000e7f6e97227 */ /* 0x000fc800078e00ff */
[----:B------:R-:W-:Y:S01]  /*6ad0*/  @!P0 IMAD.MOV R52, RZ, RZ, -R52 ;  /* 0x000000ffff348224 */ /* 0x000fe200078e0a34 */
[C---:B------:R-:W-:Y:S01]  /*6ae0*/  ISETP.GT.U32.AND P0, PT, R2.reuse, R69, PT ;  /* 0x000000450200720c */ /* 0x040fe20003f04070 */
[C---:B------:R-:W-:Y:S02]  /*6af0*/  IMAD R228, R2.reuse, R234, R232 ;  /* 0x000000ea02e47224 */ /* 0x040fe400078e02e8 */
[----:B------:R-:W-:Y:S01]  /*6b00*/  @!P3 IMAD.MOV R53, RZ, RZ, -R53 ;  /* 0x000000ffff35b224 */ /* 0x000fe200078e0a35 */
[----:B------:R-:W-:Y:S01]  /*6b10*/  ISETP.GT.U32.AND P3, PT, R2, R227, PT ;  /* 0x000000e30200720c */ /* 0x000fe20003f64070 */
[----:B------:R-:W-:Y:S01]  /*6b20*/  IMAD.MOV R233, RZ, RZ, -R233 ;  /* 0x000000ffffe97224 */ /* 0x000fe200078e0ae9 */
[----:B------:R-:W-:Y:S01]  /*6b30*/  ISETP.GE.AND P2, PT, R54, RZ, PT ;  /* 0x000000ff3600720c */ /* 0x000fe20003f46270 */
[----:B------:R-:W-:Y:S01]  /*6b40*/  @!P5 IMAD.IADD R67, R67, 0x1, -R2 ;  /* 0x000000014343d824 */ /* 0x000fe200078e0a02 */
[----:B------:R-:W-:Y:S01]  /*6b50*/  ISETP.GT.U32.AND P5, PT, R2, R228, PT ;  /* 0x000000e40200720c */ /* 0x000fe20003fa4070 */
[----:B------:R-:W-:-:S02]  /*6b60*/  IMAD.MOV.U32 R54, RZ, RZ, R126 ;  /* 0x000000ffff367224 */ /* 0x000fc400078e007e */
[----:B------:R-:W-:Y:S02]  /*6b70*/  IMAD R126, R2, R233, R231 ;  /* 0x000000e9027e7224 */ /* 0x000fe400078e02e7 */
[----:B------:R-:W-:-:S03]  /*6b80*/  @!P6 IMAD.IADD R229, R229, 0x1, -R2 ;  /* 0x00000001e5e5e824 */ /* 0x000fc600078e0a02 */
[----:B------:R-:W-:Y:S01]  /*6b90*/  ISETP.GT.U32.AND P6, PT, R2, R126, PT ;  /* 0x0000007e0200720c */ /* 0x000fe20003fc4070 */
[----:B------:R-:W-:Y:S01]  /*6ba0*/  @!P0 IMAD.IADD R69, R69, 0x1, -R2 ;  /* 0x0000000145458824 */ /* 0x000fe200078e0a02 */
[----:B------:R-:W-:Y:S01]  /*6bb0*/  ISETP.GE.AND P0, PT, R61, RZ, PT ;  /* 0x000000ff3d00720c */ /* 0x000fe20003f06270 */
[----:B------:R-:W-:Y:S01]  /*6bc0*/  @!P4 IMAD.MOV R54, RZ, RZ, -R54 ;  /* 0x000000ffff36c224 */ /* 0x000fe200078e0a36 */
[----:B------:R-:W-:Y:S01]  /*6bd0*/  IABS R61, R71 ;  /* 0x00000047003d7213 */ /* 0x000fe20000000000 */
[--C-:B------:R-:W-:Y:S01]  /*6be0*/  @!P3 IMAD.IADD R227, R227, 0x1, -R2.reuse ;  /* 0x00000001e3e3b824 */ /* 0x100fe200078e0a02 */
[----:B------:R-:W-:Y:S01]  /*6bf0*/  ISETP.GE.AND P4, PT, R59, RZ, PT ;  /* 0x000000ff3b00720c */ /* 0x000fe20003f86270 */
[----:B------:R-:W-:Y:S01]  /*6c00*/  @!P5 IMAD.IADD R228, R228, 0x1, -R2 ;  /* 0x00000001e4e4d824 */ /* 0x000fe200078e0a02 */
[----:B------:R-:W-:Y:S01]  /*6c10*/  ISETP.GE.AND P3, PT, R57, RZ, PT ;  /* 0x000000ff3900720c */ /* 0x000fe20003f66270 */
[----:B------:R-:W-:Y:S01]  /*6c20*/  IMAD.MOV.U32 R57, RZ, RZ, R69 ;  /* 0x000000ffff397224 */ /* 0x000fe200078e0045 */
[----:B------:R-:W-:Y:S01]  /*6c30*/  IABS R59, R63 ;  /* 0x0000003f003b7213 */ /* 0x000fe20000000000 */
[----:B------:R-:W-:Y:S01]  /*6c40*/  IMAD.HI.U32 R69, R246, R61, RZ ;  /* 0x0000003df6457227 */ /* 0x000fe200078e00ff */
[----:B------:R-:W-:-:S03]  /*6c50*/  ISETP.GT.U32.AND P5, PT, R2, R229, PT ;  /* 0x000000e50200720c */ /* 0x000fc60003fa4070 */
[----:B------:R-:W-:Y:S01]  /*6c60*/  @!P1 IMAD.MOV R57, RZ, RZ, -R57 ;  /* 0x000000ffff399224 */ /* 0x000fe200078e0a39 */
[----:B------:R-:W-:Y:S01]  /*6c70*/  ISETP.GE.AND P1, PT, R58, RZ, PT ;  /* 0x000000ff3a00720c */ /* 0x000fe20003f26270 */
[----:B------:R-:W-:Y:S01]  /*6c80*/  IMAD.HI.U32 R232, R246, R59, RZ ;  /* 0x0000003bf6e87227 */ /* 0x000fe200078e00ff */
[----:B------:R-:W-:-:S03]  /*6c90*/  IABS R231, R79 ;  /* 0x0000004f00e77213 */ /* 0x000fc60000000000 */
[----:B------:R-:W-:Y:S02]  /*6ca0*/  IMAD.MOV.U32 R58, RZ, RZ, R67 ;  /* 0x000000ffff3a7224 */ /* 0x000fe400078e0043 */
[----:B------:R-:W-:Y:S02]  /*6cb0*/  IMAD.MOV R69, RZ, RZ, -R69 ;  /* 0x000000ffff457224 */ /* 0x000fe400078e0a45 */
[----:B------:R-:W-:Y:S02]  /*6cc0*/  @!P6 IMAD.IADD R126, R126, 0x1, -R2 ;  /* 0x000000017e7ee824 */ /* 0x000fe400078e0a02 */
[----:B------:R-:W-:Y:S02]  /*6cd0*/  IMAD.MOV R232, RZ, RZ, -R232 ;  /* 0x000000ffffe87224 */ /* 0x000fe400078e0ae8 */
[----:B------:R-:W-:Y:S01]  /*6ce0*/  @!P2 IMAD.MOV R58, RZ, RZ, -R58 ;  /* 0x000000ffff3aa224 */ /* 0x000fe200078e0a3a */
[C---:B------:R-:W-:Y:S01]  /*6cf0*/  ISETP.GT.U32.AND P2, PT, R2.reuse, R126, PT ;  /* 0x0000007e0200720c */ /* 0x040fe20003f44070 */
[C---:B------:R-:W-:Y:S01]  /*6d00*/  IMAD R67, R2.reuse, R69, R61 ;  /* 0x0000004502437224 */ /* 0x040fe200078e023d */
[----:B------:R-:W-:Y:S01]  /*6d10*/  ISETP.GT.U32.AND P6, PT, R2, R228, PT ;  /* 0x000000e40200720c */ /* 0x000fe20003fc4070 */
[----:B------:R-:W-:-:S04]  /*6d20*/  IMAD.HI.U32 R61, R246, R231, RZ ;  /* 0x000000e7f63d7227 */ /* 0x000fc800078e00ff */
[C---:B------:R-:W-:Y:S02]  /*6d30*/  IMAD R69, R2.reuse, R232, R59 ;  /* 0x000000e802457224 */ /* 0x040fe400078e023b */
[----:B------:R-:W-:Y:S01]  /*6d40*/  @!P5 IMAD.IADD R229, R229, 0x1, -R2 ;  /* 0x00000001e5e5d824 */ /* 0x000fe200078e0a02 */
[C---:B------:R-:W-:Y:S01]  /*6d50*/  ISETP.GT.U32.AND P5, PT, R2.reuse, R67, PT ;  /* 0x000000430200720c */ /* 0x040fe20003fa4070 */
[----:B------:R-:W-:Y:S02]  /*6d60*/  IMAD.MOV.U32 R59, RZ, RZ, R227 ;  /* 0x000000ffff3b7224 */ /* 0x000fe400078e00e3 */
[----:B------:R-:W-:Y:S02]  /*6d70*/  IMAD.MOV R227, RZ, RZ, -R61 ;  /* 0x000000ffffe37224 */ /* 0x000fe400078e0a3d */
[----:B------:R-:W-:Y:S01]  /*6d80*/  @!P4 IMAD.MOV R59, RZ, RZ, -R59 ;  /* 0x000000ffff3bc224 */ /* 0x000fe200078e0a3b */
[----:B------:R-:W-:Y:S01]  /*6d90*/  ISETP.GE.AND P4, PT, R71, RZ, PT ;  /* 0x000000ff4700720c */ /* 0x000fe20003f86270 */
[----:B------:R-:W-:-:S02]  /*6da0*/  IMAD R71, R2, R227, R231 ;  /* 0x000000e302477224 */ /* 0x000fc400078e02e7 */
[--C-:B------:R-:W-:Y:S02]  /*6db0*/  @!P2 IMAD.IADD R126, R126, 0x1, -R2.reuse ;  /* 0x000000017e7ea824 */ /* 0x100fe400078e0a02 */
[--C-:B------:R-:W-:Y:S01]  /*6dc0*/  @!P6 IMAD.IADD R228, R228, 0x1, -R2.reuse ;  /* 0x00000001e4e4e824 */ /* 0x100fe200078e0a02 */
[C---:B------:R-:W-:Y:S02]  /*6dd0*/  ISETP.GT.U32.AND P2, PT, R2.reuse, R71, PT ;  /* 0x000000470200720c */ /* 0x040fe40003f44070 */
[----:B------:R-:W-:Y:S01]  /*6de0*/  ISETP.GT.U32.AND P6, PT, R2, R69, PT ;  /* 0x000000450200720c */ /* 0x000fe20003fc4070 */
[----:B------:R-:W-:-:S05]  /*6df0*/  @!P5 IMAD.IADD R67, R67, 0x1, -R2 ;  /* 0x000000014343d824 */ /* 0x000fca00078e0a02 */
[----:B------:R-:W-:Y:S01]  /*6e00*/  ISETP.GT.U32.AND P5, PT, R2, R67, PT ;  /* 0x000000430200720c */ /* 0x000fe20003fa4070 */
[----:B------:R-:W-:Y:S01]  /*6e10*/  IMAD.MOV.U32 R61, RZ, RZ, R229 ;  /* 0x000000ffff3d7224 */ /* 0x000fe200078e00e5 */
[----:B------:R-:W-:-:S03]  /*6e20*/  IABS R233, R65 ;  /* 0x0000004100e97213 */ /* 0x000fc60000000000 */
[--C-:B------:R-:W-:Y:S01]  /*6e30*/  @!P2 IMAD.IADD R71, R71, 0x1, -R2.reuse ;  /* 0x000000014747a824 */ /* 0x100fe200078e0a02 */
[----:B------:R-:W-:Y:S01]  /*6e40*/  IABS R234, R81 ;  /* 0x0000005100ea7213 */ /* 0x000fe20000000000 */
[----:B------:R-:W-:Y:S02]  /*6e50*/  @!P6 IMAD.IADD R69, R69, 0x1, -R2 ;  /* 0x000000014545e824 */ /* 0x000fe400078e0a02 */
[----:B------:R-:W-:Y:S01]  /*6e60*/  @!P0 IMAD.MOV R61, RZ, RZ, -R61 ;  /* 0x000000ffff3d8224 */ /* 0x000fe200078e0a3d */
[----:B------:R-:W-:Y:S01]  /*6e70*/  ISETP.GE.AND P0, PT, R63, RZ, PT ;  /* 0x000000ff3f00720c */ /* 0x000fe20003f06270 */
[----:B------:R-:W-:Y:S01]  /*6e80*/  IMAD.MOV.U32 R63, RZ, RZ, R228 ;  /* 0x000000ffff3f7224 */ /* 0x000fe200078e00e4 */
[----:B------:R-:W-:Y:S01]  /*6e90*/  ISETP.GT.U32.AND P2, PT, R2, R71, PT ;  /* 0x000000470200720c */ /* 0x000fe20003f44070 */
[----:B------:R-:W-:Y:S01]  /*6ea0*/  IMAD.HI.U32 R227, R246, R233, RZ ;  /* 0x000000e9f6e37227 */ /* 0x000fe200078e00ff */
[----:B------:R-:W-:-:S03]  /*6eb0*/  ISETP.GT.U32.AND P6, PT, R2, R69, PT ;  /* 0x000000450200720c */ /* 0x000fc60003fc4070 */
[----:B------:R-:W-:-:S04]  /*6ec0*/  IMAD.HI.U32 R228, R246, R234, RZ ;  /* 0x000000eaf6e47227 */ /* 0x000fc800078e00ff */
[----:B------:R-:W-:Y:S01]  /*6ed0*/  @!P5 IMAD.IADD R67, R67, 0x1, -R2 ;  /* 0x000000014343d824 */ /* 0x000fe200078e0a02 */
[----:B------:R-:W-:Y:S01]  /*6ee0*/  ISETP.GE.AND P5, PT, R81, RZ, PT ;  /* 0x000000ff5100720c */ /* 0x000fe20003fa6270 */
[----:B------:R-:W-:Y:S02]  /*6ef0*/  IMAD.MOV R81, RZ, RZ, -R227 ;  /* 0x000000ffff517224 */ /* 0x000fe400078e0ae3 */
[----:B------:R-:W-:Y:S02]  /*6f00*/  IMAD.MOV R228, RZ, RZ, -R228 ;  /* 0x000000ffffe47224 */ /* 0x000fe400078e0ae4 */
[----:B------:R-:W-:Y:S01]  /*6f10*/  @!P3 IMAD.MOV R63, RZ, RZ, -R63 ;  /* 0x000000ffff3fb224 */ /* 0x000fe200078e0a3f */
[----:B------:R-:W-:Y:S01]  /*6f20*/  ISETP.GE.AND P3, PT, R79, RZ, PT ;  /* 0x000000ff4f00720c */ /* 0x000fe20003f66270 */
[C---:B------:R-:W-:Y:S01]  /*6f30*/  IMAD R233, R2.reuse, R81, R233 ;  /* 0x0000005102e97224 */ /* 0x040fe200078e02e9 */
[----:B------:R-:W-:Y:S01]  /*6f40*/  IABS R79, R226 ;  /* 0x000000e2004f7213 */ /* 0x000fe20000000000 */
[C---:B------:R-:W-:Y:S01]  /*6f50*/  IMAD R234, R2.reuse, R228, R234 ;  /* 0x000000e402ea7224 */ /* 0x040fe200078e02ea */
[----:B------:R-:W-:Y:S01]  /*6f60*/  IABS R232, R75 ;  /* 0x0000004b00e87213 */ /* 0x000fe20000000000 */
[--C-:B------:R-:W-:Y:S01]  /*6f70*/  @!P2 IMAD.IADD R71, R71, 0x1, -R2.reuse ;  /* 0x000000014747a824 */ /* 0x100fe200078e0a02 */
[C---:B------:R-:W-:Y:S01]  /*6f80*/  ISETP.GT.U32.AND P2, PT, R2.reuse, R233, PT ;  /* 0x000000e90200720c */ /* 0x040fe20003f44070 */
[----:B------:R-:W-:Y:S01]  /*6f90*/  @!P6 IMAD.IADD R69, R69, 0x1, -R2 ;  /* 0x000000014545e824 */ /* 0x000fe200078e0a02 */
[----:B------:R-:W-:Y:S01]  /*6fa0*/  ISETP.GT.U32.AND P6, PT, R2, R234, PT ;  /* 0x000000ea0200720c */ /* 0x000fe20003fc4070 */
[----:B------:R-:W-:-:S04]  /*6fb0*/  IMAD.HI.U32 R227, R246, R79, RZ ;  /* 0x0000004ff6e37227 */ /* 0x000fc800078e00ff */
[----:B------:R-:W-:-:S04]  /*6fc0*/  IMAD.HI.U32 R228, R246, R232, RZ ;  /* 0x000000e8f6e47227 */ /* 0x000fc800078e00ff */
[----:B------:R-:W-:Y:S02]  /*6fd0*/  IMAD.MOV R227, RZ, RZ, -R227 ;  /* 0x000000ffffe37224 */ /* 0x000fe400078e0ae3 */
[----:B------:R-:W-:Y:S02]  /*6fe0*/  IMAD.MOV R228, RZ, RZ, -R228 ;  /* 0x000000ffffe47224 */ /* 0x000fe400078e0ae4 */
[C---:B------:R-:W-:Y:S01]  /*6ff0*/  IMAD R79, R2.reuse, R227, R79 ;  /* 0x000000e3024f7224 */ /* 0x040fe200078e024f */
[----:B------:R-:W-:Y:S01]  /*7000*/  IABS R81, R77 ;  /* 0x0000004d00517213 */ /* 0x000fe20000000000 */
[C---:B------:R-:W-:Y:S02]  /*7010*/  IMAD R232, R2.reuse, R228, R232 ;  /* 0x000000e402e87224 */ /* 0x040fe400078e02e8 */
[--C-:B------:R-:W-:Y:S01]  /*7020*/  @!P2 IMAD.IADD R233, R233, 0x1, -R2.reuse ;  /* 0x00000001e9e9a824 */ /* 0x100fe200078e0a02 */
[----:B------:R-:W-:Y:S01]  /*7030*/  ISETP.GT.U32.AND P2, PT, R2, R79, PT ;  /* 0x0000004f0200720c */ /* 0x000fe20003f44070 */
[----:B------:R-:W-:Y:S01]  /*7040*/  @!P6 IMAD.IADD R234, R234, 0x1, -R2 ;  /* 0x00000001eaeae824 */ /* 0x000fe200078e0a02 */
[----:B------:R-:W-:Y:S01]  /*7050*/  ISETP.GT.U32.AND P6, PT, R2, R232, PT ;  /* 0x000000e80200720c */ /* 0x000fe20003fc4070 */
[----:B------:R-:W-:-:S04]  /*7060*/  IMAD.HI.U32 R227, R246, R81, RZ ;  /* 0x00000051f6e37227 */ /* 0x000fc800078e00ff */
[----:B------:R-:W-:-:S04]  /*7070*/  IMAD.MOV R227, RZ, RZ, -R227 ;  /* 0x000000ffffe37224 */ /* 0x000fc800078e0ae3 */
[----:B------:R-:W-:Y:S02]  /*7080*/  IMAD R81, R2, R227, R81 ;  /* 0x000000e302517224 */ /* 0x000fe400078e0251 */
[--C-:B------:R-:W-:Y:S01]  /*7090*/  @!P2 IMAD.IADD R79, R79, 0x1, -R2.reuse ;  /* 0x000000014f4fa824 */ /* 0x100fe200078e0a02 */
[----:B------:R-:W-:Y:S01]  /*70a0*/  ISETP.GE.AND P2, PT, R65, RZ, PT ;  /* 0x000000ff4100720c */ /* 0x000fe20003f46270 */
[----:B------:R-:W-:Y:S01]  /*70b0*/  @!P6 IMAD.IADD R232, R232, 0x1, -R2 ;  /* 0x00000001e8e8e824 */ /* 0x000fe200078e0a02 */
[----:B------:R-:W-:Y:S01]  /*70c0*/  ISETP.GT.U32.AND P6, PT, R2, R81, PT ;  /* 0x000000510200720c */ /* 0x000fe20003fc4070 */
[----:B------:R-:W-:Y:S01]  /*70d0*/  IMAD.MOV.U32 R65, RZ, RZ, R126 ;  /* 0x000000ffff417224 */ /* 0x000fe200078e007e */
[----:B------:R-:W-:-:S03]  /*70e0*/  IABS R231, R73 ;  /* 0x0000004900e77213 */ /* 0x000fc60000000000 */
[----:B------:R-:W-:Y:S01]  /*70f0*/  @!P1 IMAD.MOV R65, RZ, RZ, -R65 ;  /* 0x000000ffff419224 */ /* 0x000fe200078e0a41 */
[----:B------:R-:W-:Y:S01]  /*7100*/  ISETP.GT.U32.AND P1, PT, R2, R234, PT ;  /* 0x000000ea0200720c */ /* 0x000fe20003f24070 */
[----:B------:R-:W-:Y:S01]  /*7110*/  IMAD.HI.U32 R239, R246, R231, RZ ;  /* 0x000000e7f6ef7227 */ /* 0x000fe200078e00ff */
[----:B------:R-:W-:-:S03]  /*7120*/  IABS R229, R83 ;  /* 0x0000005300e57213 */ /* 0x000fc60000000000 */
[----:B------:R-:W-:Y:S02]  /*7130*/  IMAD.MOV R239, RZ, RZ, -R239 ;  /* 0x000000ffffef7224 */ /* 0x000fe400078e0aef */
[----:B------:R-:W-:Y:S01]  /*7140*/  @!P4 IMAD.MOV R67, RZ, RZ, -R67 ;  /* 0x000000ffff43c224 */ /* 0x000fe200078e0a43 */
[----:B------:R-:W-:Y:S01]  /*7150*/  ISETP.GT.U32.AND P4, PT, R2, R233, PT ;  /* 0x000000e90200720c */ /* 0x000fe20003f84070 */
[----:B------:R-:W-:Y:S01]  /*7160*/  IMAD.HI.U32 R237, R246, R229, RZ ;  /* 0x000000e5f6ed7227 */ /* 0x000fe200078e00ff */
[----:B------:R-:W-:-:S03]  /*7170*/  IABS R227, R87 ;  /* 0x0000005700e37213 */ /* 0x000fc60000000000 */
[--C-:B------:R-:W-:Y:S02]  /*7180*/  @!P6 IMAD.IADD R81, R81, 0x1, -R2.reuse ;  /* 0x000000015151e824 */ /* 0x100fe400078e0a02 */
[C---:B------:R-:W-:Y:S02]  /*7190*/  IMAD R231, R2.reuse, R239, R231 ;  /* 0x000000ef02e77224 */ /* 0x040fe400078e02e7 */
[----:B------:R-:W-:Y:S01]  /*71a0*/  IMAD.MOV R237, RZ, RZ, -R237 ;  /* 0x000000ffffed7224 */ /* 0x000fe200078e0aed */
[----:B------:R-:W-:Y:S01]  /*71b0*/  ISETP.GT.U32.AND P6, PT, R2, R81, PT ;  /* 0x000000510200720c */ /* 0x000fe20003fc4070 */
[----:B------:R-:W-:Y:S01]  /*71c0*/  @!P1 IMAD.IADD R234, R234, 0x1, -R2 ;  /* 0x00000001eaea9824 */ /* 0x000fe200078e0a02 */
[----:B------:R-:W-:Y:S01]  /*71d0*/  ISETP.GT.U32.AND P1, PT, R2, R231, PT ;  /* 0x000000e70200720c */ /* 0x000fe20003f24070 */
[----:B------:R-:W-:Y:S01]  /*71e0*/  IMAD.HI.U32 R235, R246, R227, RZ ;  /* 0x000000e3f6eb7227 */ /* 0x000fe200078e00ff */
[----:B------:R-:W-:-:S03]  /*71f0*/  IABS R228, R85 ;  /* 0x0000005500e47213 */ /* 0x000fc60000000000 */
[C---:B------:R-:W-:Y:S02]  /*7200*/  IMAD R229, R2.reuse, R237, R229 ;  /* 0x000000ed02e57224 */ /* 0x040fe400078e02e5 */
[----:B------:R-:W-:Y:S02]  /*7210*/  IMAD.MOV R235, RZ, RZ, -R235 ;  /* 0x000000ffffeb7224 */ /* 0x000fe400078e0aeb */
[----:B------:R-:W-:Y:S01]  /*7220*/  @!P0 IMAD.MOV R69, RZ, RZ, -R69 ;  /* 0x000000ffff458224 */ /* 0x000fe200078e0a45 */
[C---:B------:R-:W-:Y:S01]  /*7230*/  ISETP.GT.U32.AND P0, PT, R2.reuse, R232, PT ;  /* 0x000000e80200720c */ /* 0x040fe20003f04070 */
[----:B------:R-:W-:Y:S01]  /*7240*/  @!P3 IMAD.MOV R71, RZ, RZ, -R71 ;  /* 0x000000ffff47b224 */ /* 0x000fe200078e0a47 */
[C---:B------:R-:W-:Y:S01]  /*7250*/  ISETP.GT.U32.AND P3, PT, R2.reuse, R79, PT ;  /* 0x0000004f0200720c */ /* 0x040fe20003f64070 */
[----:B------:R-:W-:Y:S01]  /*7260*/  @!P4 IMAD.IADD R233, R233, 0x1, -R2 ;  /* 0x00000001e9e9c824 */ /* 0x000fe200078e0a02 */
[----:B------:R-:W-:Y:S01]  /*7270*/  ISETP.GT.U32.AND P4, PT, R2, R229, PT ;  /* 0x000000e50200720c */ /* 0x000fe20003f84070 */
[----:B------:R-:W-:-:S04]  /*7280*/  IMAD.HI.U32 R236, R246, R228, RZ ;  /* 0x000000e4f6ec7227 */ /* 0x000fc800078e00ff */
[C---:B------:R-:W-:Y:S01]  /*7290*/  IMAD R227, R2.reuse, R235, R227 ;  /* 0x000000eb02e37224 */ /* 0x040fe200078e02e3 */
[----:B------:R-:W-:Y:S01]  /*72a0*/  IABS R235, R89 ;  /* 0x0000005900eb7213 */ /* 0x000fe20000000000 */
[----:B------:R-:W-:Y:S02]  /*72b0*/  IMAD.MOV R236, RZ, RZ, -R236 ;  /* 0x000000ffffec7224 */ /* 0x000fe400078e0aec */
[--C-:B------:R-:W-:Y:S01]  /*72c0*/  @!P6 IMAD.IADD R81, R81, 0x1, -R2.reuse ;  /* 0x000000015151e824 */ /* 0x100fe200078e0a02 */
[----:B------:R-:W-:Y:S01]  /*72d0*/  ISETP.GT.U32.AND P6, PT, R2, R227, PT ;  /* 0x000000e30200720c */ /* 0x000fe20003fc4070 */
[----:B------:R-:W-:Y:S01]  /*72e0*/  @!P1 IMAD.IADD R231, R231, 0x1, -R2 ;  /* 0x00000001e7e79824 */ /* 0x000fe200078e0a02 */
[----:B------:R-:W-:Y:S01]  /*72f0*/  ISETP.GE.AND P1, PT, R226, RZ, PT ;  /* 0x000000ffe200720c */ /* 0x000fe20003f26270 */
[----:B------:R-:W-:Y:S01]  /*7300*/  IMAD R228, R2, R236, R228 ;  /* 0x000000ec02e47224 */ /* 0x000fe200078e02e4 */
[----:B------:R-:W-:Y:S01]  /*7310*/  IABS R126, R225 ;  /* 0x000000e1007e7213 */ /* 0x000fe20000000000 */
[----:B------:R-:W-:-:S04]  /*7320*/  IMAD.HI.U32 R236, R246, R235, RZ ;  /* 0x000000ebf6ec7227 */ /* 0x000fc800078e00ff */
[--C-:B------:R-:W-:Y:S01]  /*7330*/  @!P0 IMAD.IADD R232, R232, 0x1, -R2.reuse ;  /* 0x00000001e8e88824 */ /* 0x100fe200078e0a02 */
[----:B------:R-:W-:Y:S01]  /*7340*/  ISETP.GT.U32.AND P0, PT, R2, R228, PT ;  /* 0x000000e40200720c */ /* 0x000fe20003f04070 */
[----:B------:R-:W-:Y:S01]  /*7350*/  @!P3 IMAD.IADD R79, R79, 0x1, -R2 ;  /* 0x000000014f4fb824 */ /* 0x000fe200078e0a02 */
[----:B------:R-:W-:Y:S01]  /*7360*/  ISETP.GE.AND P3, PT, R75, RZ, PT ;  /* 0x000000ff4b00720c */ /* 0x000fe20003f66270 */
[----:B------:R-:W-:Y:S02]  /*7370*/  IMAD.MOV R236, RZ, RZ, -R236 ;  /* 0x000000ffffec7224 */ /* 0x000fe400078e0aec */
[----:B------:R-:W-:Y:S01]  /*7380*/  @!P4 IMAD.IADD R229, R229, 0x1, -R2 ;  /* 0x00000001e5e5c824 */ /* 0x000fe200078e0a02 */
[----:B------:R-:W-:Y:S01]  /*7390*/  ISETP.GE.AND P4, PT, R77, RZ, PT ;  /* 0x000000ff4d00720c */ /* 0x000fe20003f86270 */
[----:B------:R-:W-:-:S04]  /*73a0*/  IMAD.HI.U32 R75, R246, R126, RZ ;  /* 0x0000007ef64b7227 */ /* 0x000fc800078e00ff */
[C---:B------:R-:W-:Y:S02]  /*73b0*/  IMAD R226, R2.reuse, R236, R235 ;  /* 0x000000ec02e27224 */ /* 0x040fe400078e02eb */
[----:B------:R-:W-:Y:S02]  /*73c0*/  IMAD.MOV R75, RZ, RZ, -R75 ;  /* 0x000000ffff4b7224 */ /* 0x000fe400078e0a4b */
[----:B------:R-:W-:Y:S01]  /*73d0*/  @!P6 IMAD.IADD R227, R227, 0x1, -R2 ;  /* 0x00000001e3e3e824 */ /* 0x000fe200078e0a02 */
[C---:B------:R-:W-:Y:S01]  /*73e0*/  ISETP.GT.U32.AND P6, PT, R2.reuse, R231, PT ;  /* 0x000000e70200720c */ /* 0x040fe20003fc4070 */
[----:B------:R-:W-:Y:S01]  /*73f0*/  @!P1 IMAD.MOV R79, RZ, RZ, -R79 ;  /* 0x000000ffff4f9224 */ /* 0x000fe200078e0a4f */
[C---:B------:R-:W-:Y:S01]  /*7400*/  ISETP.GT.U32.AND P1, PT, R2.reuse, R226, PT ;  /* 0x000000e20200720c */ /* 0x040fe20003f24070 */
[----:B------:R-:W-:Y:S01]  /*7410*/  IMAD R126, R2, R75, R126 ;  /* 0x0000004b027e7224 */ /* 0x000fe200078e027e */
[----:B------:R-:W-:Y:S01]  /*7420*/  IABS R235, R90 ;  /* 0x0000005a00eb7213 */ /* 0x000fe20000000000 */
[----:B------:R-:W-:-:S02]  /*7430*/  IMAD.MOV.U32 R75, RZ, RZ, R233 ;  /* 0x000000ffff4b7224 */ /* 0x000fc400078e00e9 */
[----:B------:R-:W-:Y:S02]  /*7440*/  @!P0 IMAD.IADD R228, R228, 0x1, -R2 ;  /* 0x00000001e4e48824 */ /* 0x000fe400078e0a02 */
[----:B------:R-:W-:Y:S02]  /*7450*/  IMAD.MOV.U32 R77, RZ, RZ, R232 ;  /* 0x000000ffff4d7224 */ /* 0x000fe400078e00e8 */
[----:B------:R-:W-:Y:S01]  /*7460*/  @!P2 IMAD.MOV R75, RZ, RZ, -R75 ;  /* 0x000000ffff4ba224 */ /* 0x000fe200078e0a4b */
[----:B------:R-:W-:Y:S01]  /*7470*/  ISETP.GT.U32.AND P2, PT, R2, R229, PT ;  /* 0x000000e50200720c */ /* 0x000fe20003f44070 */
[----:B------:R-:W-:Y:S01]  /*7480*/  @!P4 IMAD.MOV R81, RZ, RZ, -R81 ;  /* 0x000000ffff51c224 */ /* 0x000fe200078e0a51 */
[----:B------:R-:W-:Y:S01]  /*7490*/  ISETP.GE.AND P4, PT, R83, RZ, PT ;  /* 0x000000ff5300720c */ /* 0x000fe20003f86270 */
[----:B------:R-:W-:Y:S01]  /*74a0*/  IMAD.HI.U32 R83, R246, R235, RZ ;  /* 0x000000ebf6537227 */ /* 0x000fe200078e00ff */
[----:B------:R-:W-:-:S03]  /*74b0*/  ISETP.GE.AND P0, PT, R73, RZ, PT ;  /* 0x000000ff4900720c */ /* 0x000fc60003f06270 */
[----:B------:R-:W-:Y:S01]  /*74c0*/  @!P3 IMAD.MOV R77, RZ, RZ, -R77 ;  /* 0x000000ffff4db224 */ /* 0x000fe200078e0a4d */
[----:B------:R-:W-:Y:S01]  /*74d0*/  ISETP.GT.U32.AND P3, PT, R2, R228, PT ;  /* 0x000000e40200720c */ /* 0x000fe20003f64070 */
[----:B------:R-:W-:Y:S02]  /*74e0*/  IMAD.MOV.U32 R73, RZ, RZ, R234 ;  /* 0x000000ffff497224 */ /* 0x000fe400078e00ea */
[----:B------:R-:W-:Y:S02]  /*74f0*/  IMAD.MOV R83, RZ, RZ, -R83 ;  /* 0x000000ffff537224 */ /* 0x000fe400078e0a53 */
[--C-:B------:R-:W-:Y:S02]  /*7500*/  @!P6 IMAD.IADD R231, R231, 0x1, -R2.reuse ;  /* 0x00000001e7e7e824 */ /* 0x100fe400078e0a02 */
[----:B------:R-:W-:Y:S01]  /*7510*/  @!P1 IMAD.IADD R226, R226, 0x1, -R2 ;  /* 0x00000001e2e29824 */ /* 0x000fe200078e0a02 */
[----:B------:R-:W-:Y:S01]  /*7520*/  ISETP.GE.AND P1, PT, R225, RZ, PT ;  /* 0x000000ffe100720c */ /* 0x000fe20003f26270 */
[----:B------:R-:W-:Y:S01]  /*7530*/  @!P5 IMAD.MOV R73, RZ, RZ, -R73 ;  /* 0x000000ffff49d224 */ /* 0x000fe200078e0a49 */
[C---:B------:R-:W-:Y:S01]  /*7540*/  ISETP.GT.U32.AND P5, PT, R2.reuse, R227, PT ;  /* 0x000000e30200720c */ /* 0x040fe20003fa4070 */
[----:B------:R-:W-:-:S02]  /*7550*/  IMAD R225, R2, R83, R235 ;  /* 0x0000005302e17224 */ /* 0x000fc400078e02eb */
[----:B------:R-:W-:Y:S01]  /*7560*/  IMAD.MOV.U32 R83, RZ, RZ, R231 ;  /* 0x000000ffff537224 */ /* 0x000fe200078e00e7 */
[----:B------:R-:W-:Y:S01]  /*7570*/  ISETP.GT.U32.AND P6, PT, R2, R126, PT ;  /* 0x0000007e0200720c */ /* 0x000fe20003fc4070 */
[--C-:B------:R-:W-:Y:S01]  /*7580*/  @!P2 IMAD.IADD R229, R229, 0x1, -R2.reuse ;  /* 0x00000001e5e5a824 */ /* 0x100fe200078e0a02 */
[----:B------:R-:W-:Y:S01]  /*7590*/  ISETP.GE.AND P2, PT, R85, RZ, PT ;  /* 0x000000ff5500720c */ /* 0x000fe20003f46270 */
[----:B------:R-:W-:Y:S01]  /*75a0*/  @!P0 IMAD.MOV R83, RZ, RZ, -R83 ;  /* 0x000000ffff538224 */ /* 0x000fe200078e0a53 */
[----:B------:R-:W-:Y:S01]  /*75b0*/  IABS R85, R96 ;  /* 0x0000006000557213 */ /* 0x000fe20000000000 */
[----:B------:R-:W-:Y:S01]  /*75c0*/  @!P3 IMAD.IADD R228, R228, 0x1, -R2 ;  /* 0x00000001e4e4b824 */ /* 0x000fe200078e0a02 */
[----:B------:R-:W-:Y:S02]  /*75d0*/  ISETP.GT.U32.AND P0, PT, R2, R226, PT ;  /* 0x000000e20200720c */ /* 0x000fe40003f04070 */
[----:B------:R-:W-:Y:S01]  /*75e0*/  ISETP.GE.AND P3, PT, R87, RZ, PT ;  /* 0x000000ff5700720c */ /* 0x000fe20003f66270 */
[----:B------:R-:W-:-:S02]  /*75f0*/  IMAD.MOV.U32 R231, RZ, RZ, R85 ;  /* 0x000000ffffe77224 */ /* 0x000fc400078e0055 */
[----:B------:R-:W-:Y:S01]  /*7600*/  @!P5 IMAD.IADD R227, R227, 0x1, -R2 ;  /* 0x00000001e3e3d824 */ /* 0x000fe200078e0a02 */
[----:B------:R-:W-:Y:S01]  /*7610*/  ISETP.GE.AND P5, PT, R89, RZ, PT ;  /* 0x000000ff5900720c */ /* 0x000fe20003fa6270 */
[----:B------:R-:W-:Y:S02]  /*7620*/  IMAD.MOV.U32 R85, RZ, RZ, R229 ;  /* 0x000000ffff557224 */ /* 0x000fe400078e00e5 */
[----:B------:R-:W-:-:S04]  /*7630*/  IMAD.HI.U32 R229, R246, R231, RZ ;  /* 0x000000e7f6e57227 */ /* 0x000fc800078e00ff */
[----:B------:R-:W-:Y:S02]  /*7640*/  IMAD.MOV.U32 R87, RZ, RZ, R228 ;  /* 0x000000ffff577224 */ /* 0x000fe400078e00e4 */
[----:B------:R-:W-:Y:S02]  /*7650*/  IMAD.MOV.U32 R89, RZ, RZ, R227 ;  /* 0x000000ffff597224 */ /* 0x000fe400078e00e3 */
[--C-:B------:R-:W-:Y:S02]  /*7660*/  @!P6 IMAD.IADD R126, R126, 0x1, -R2.reuse ;  /* 0x000000017e7ee824 */ /* 0x100fe400078e0a02 */
[----:B------:R-:W-:Y:S02]  /*7670*/  IMAD.MOV R229, RZ, RZ, -R229 ;  /* 0x000000ffffe57224 */ /* 0x000fe400078e0ae5 */
[----:B------:R-:W-:Y:S01]  /*7680*/  @!P0 IMAD.IADD R226, R226, 0x1, -R2 ;  /* 0x00000001e2e28824 */ /* 0x000fe200078e0a02 */
[----:B------:R-:W-:Y:S01]  /*7690*/  ISETP.GT.U32.AND P6, PT, R2, R225, PT ;  /* 0x000000e10200720c */ /* 0x000fe20003fc4070 */
[----:B------:R-:W-:Y:S01]  /*76a0*/  @!P2 IMAD.MOV R87, RZ, RZ, -R87 ;  /* 0x000000ffff57a224 */ /* 0x000fe200078e0a57 */
[----:B------:R-:W-:Y:S01]  /*76b0*/  ISETP.GE.AND P2, PT, R90, RZ, PT ;  /* 0x000000ff5a00720c */ /* 0x000fe20003f46270 */
[----:B------:R-:W-:Y:S01]  /*76c0*/  @!P3 IMAD.MOV R89, RZ, RZ, -R89 ;  /* 0x000000ffff59b224 */ /* 0x000fe200078e0a59 */
[----:B------:R-:W-:Y:S01]  /*76d0*/  ISETP.GE.AND P3, PT, R96, RZ, PT ;  /* 0x000000ff6000720c */ /* 0x000fe20003f66270 */
[----:B------:R-:W-:Y:S01]  /*76e0*/  @!P4 IMAD.MOV R85, RZ, RZ, -R85 ;  /* 0x000000ffff55c224 */ /* 0x000fe200078e0a55 */
[C---:B------:R-:W-:Y:S01]  /*76f0*/  ISETP.GT.U32.AND P4, PT, R2.reuse, R126, PT ;  /* 0x0000007e0200720c */ /* 0x040fe20003f84070 */
[----:B------:R-:W-:-:S02]  /*7700*/  IMAD R96, R2, R229, R231 ;  /* 0x000000e502607224 */ /* 0x000fc400078e02e7 */
[----:B------:R-:W-:-:S04]  /*7710*/  IMAD.MOV.U32 R90, RZ, RZ, R226 ;  /* 0x000000ffff5a7224 */ /* 0x000fc800078e00e2 */
[----:B------:R-:W-:Y:S01]  /*7720*/  @!P5 IMAD.MOV R90, RZ, RZ, -R90 ;  /* 0x000000ffff5ad224 */ /* 0x000fe200078e0a5a */
[----:B------:R-:W-:Y:S01]  /*7730*/  ISETP.GT.U32.AND P5, PT, R2, R96, PT ;  /* 0x000000600200720c */ /* 0x000fe20003fa4070 */
[----:B------:R-:W-:Y:S01]  /*7740*/  @!P6 IMAD.IADD R225, R225, 0x1, -R2 ;  /* 0x00000001e1e1e824 */ /* 0x000fe200078e0a02 */
[----:B------:R-:W-:-:S03]  /*7750*/  IABS R232, R106 ;  /* 0x0000006a00e87213 */ /* 0x000fc60000000000 */
[----:B------:R-:W-:Y:S01]  /*7760*/  @!P4 IMAD.IADD R126, R126, 0x1, -R2 ;  /* 0x000000017e7ec824 */ /* 0x000fe200078e0a02 */
[----:B------:R-:W-:Y:S01]  /*7770*/  ISETP.GE.AND P0, PT, R106, RZ, PT ;  /* 0x000000ff6a00720c */ /* 0x000fe20003f06270 */
[----:B------:R-:W-:Y:S01]  /*7780*/  IMAD.HI.U32 R106, R246, R232, RZ ;  /* 0x000000e8f66a7227 */ /* 0x000fe200078e00ff */
[----:B------:R-:W-:Y:S02]  /*7790*/  ISETP.GE.AND P4, PT, R92, RZ, PT ;  /* 0x000000ff5c00720c */ /* 0x000fe40003f86270 */
[----:B------:R-:W-:Y:S01]  /*77a0*/  IABS R231, R92 ;  /* 0x0000005c00e77213 */ /* 0x000fe20000000000 */
[----:B------:R-:W-:Y:S01]  /*77b0*/  IMAD.MOV.U32 R92, RZ, RZ, R126 ;  /* 0x000000ffff5c7224 */ /* 0x000fe200078e007e */
[----:B------:R-:W-:Y:S01]  /*77c0*/  ISETP.GT.U32.AND P6, PT, R2, R225, PT ;  /* 0x000000e10200720c */ /* 0x000fe20003fc4070 */
[----:B------:R-:W-:Y:S01]  /*77d0*/  @!P5 IMAD.IADD R96, R96, 0x1, -R2 ;  /* 0x000000016060d824 */ /* 0x000fe200078e0a02 */
[----:B------:R-:W-:Y:S01]  /*77e0*/  IABS R229, R94 ;  /* 0x0000005e00e57213 */ /* 0x000fe20000000000 */
[----:B------:R-:W-:Y:S01]  /*77f0*/  IMAD.MOV R126, RZ, RZ, -R106 ;  /* 0x000000ffff7e7224 */ /* 0x000fe200078e0a6a */
[----:B------:R-:W-:Y:S01]  /*7800*/  IABS R106, R98 ;  /* 0x00000062006a7213 */ /* 0x000fe20000000000 */
[----:B------:R-:W-:Y:S01]  /*7810*/  @!P1 IMAD.MOV R92, RZ, RZ, -R92 ;  /* 0x000000ffff5c9224 */ /* 0x000fe200078e0a5c */
[----:B------:R-:W-:Y:S01]  /*7820*/  ISETP.GE.AND P1, PT, R94, RZ, PT ;  /* 0x000000ff5e00720c */ /* 0x000fe20003f26270 */
[----:B------:R-:W-:Y:S01]  /*7830*/  IMAD.HI.U32 R94, R246, R231, RZ ;  /* 0x000000e7f65e7227 */ /* 0x000fe200078e00ff */
[----:B------:R-:W-:-:S03]  /*7840*/  ISETP.GT.U32.AND P5, PT, R2, R96, PT ;  /* 0x000000600200720c */ /* 0x000fc60003fa4070 */
[----:B------:R-:W-:Y:S01]  /*7850*/  IMAD R232, R2, R126, R232 ;  /* 0x0000007e02e87224 */ /* 0x000fe200078e02e8 */
[----:B------:R-:W-:Y:S01]  /*7860*/  IABS R226, R100 ;  /* 0x0000006400e27213 */ /* 0x000fe20000000000 */
[----:B------:R-:W-:Y:S02]  /*7870*/  IMAD.MOV R94, RZ, RZ, -R94 ;  /* 0x000000ffff5e7224 */ /* 0x000fe400078e0a5e */
[----:B------:R-:W-:-:S04]  /*7880*/  IMAD.HI.U32 R227, R246, R106, RZ ;  /* 0x0000006af6e37227 */ /* 0x000fc800078e00ff */
[----:B------:R-:W-:Y:S01]  /*7890*/  @!P6 IMAD.IADD R225, R225, 0x1, -R2 ;  /* 0x00000001e1e1e824 */ /* 0x000fe200078e0a02 */
[----:B------:R-:W-:Y:S01]  /*78a0*/  ISETP.GT.U32.AND P6, PT, R2, R232, PT ;  /* 0x000000e80200720c */ /* 0x000fe20003fc4070 */
[----:B------:R-:W-:-:S04]  /*78b0*/  IMAD.HI.U32 R228, R246, R229, RZ ;  /* 0x000000e5f6e47227 */ /* 0x000fc800078e00ff */
[----:B------:R-:W-:Y:S02]  /*78c0*/  IMAD R231, R2, R94, R231 ;  /* 0x0000005e02e77224 */ /* 0x000fe400078e02e7 */
[----:B------:R-:W-:Y:S02]  /*78d0*/  IMAD.MOV R227, RZ, RZ, -R227 ;  /* 0x000000ffffe37224 */ /* 0x000fe400078e0ae3 */
[----:B------:R-:W-:-:S04]  /*78e0*/  IMAD.HI.U32 R94, R246, R226, RZ ;  /* 0x000000e2f65e7227 */ /* 0x000fc800078e00ff */
[----:B------:R-:W-:Y:S02]  /*78f0*/  IMAD.MOV R228, RZ, RZ, -R228 ;  /* 0x000000ffffe47224 */ /* 0x000fe400078e0ae4 */
[----:B------:R-:W-:Y:S02]  /*7900*/  IMAD R106, R2, R227, R106 ;  /* 0x000000e3026a7224 */ /* 0x000fe400078e026a */
[----:B------:R-:W-:Y:S02]  /*7910*/  IMAD.MOV R227, RZ, RZ, -R94 ;  /* 0x000000ffffe37224 */ /* 0x000fe400078e0a5e */
[----:B------:R-:W-:Y:S01]  /*7920*/  @!P5 IMAD.IADD R96, R96, 0x1, -R2 ;  /* 0x000000016060d824 */ /* 0x000fe200078e0a02 */
[C---:B------:R-:W-:Y:S01]  /*7930*/  ISETP.GT.U32.AND P5, PT, R2.reuse, R231, PT ;  /* 0x000000e70200720c */ /* 0x040fe20003fa4070 */
[----:B------:R-:W-:Y:S02]  /*7940*/  IMAD R229, R2, R228, R229 ;  /* 0x000000e402e57224 */ /* 0x000fe400078e02e5 */
[----:B------:R-:W-:-:S02]  /*7950*/  IMAD.MOV.U32 R94, RZ, RZ, R225 ;  /* 0x000000ffff5e7224 */ /* 0x000fc400078e00e1 */
[----:B------:R-:W-:Y:S02]  /*7960*/  @!P6 IMAD.IADD R232, R232, 0x1, -R2 ;  /* 0x00000001e8e8e824 */ /* 0x000fe400078e0a02 */
[----:B------:R-:W-:Y:S01]  /*7970*/  @!P2 IMAD.MOV R94, RZ, RZ, -R94 ;  /* 0x000000ffff5ea224 */ /* 0x000fe200078e0a5e */
[C---:B------:R-:W-:Y:S01]  /*7980*/  ISETP.GT.U32.AND P2, PT, R2.reuse, R229, PT ;  /* 0x000000e50200720c */ /* 0x040fe20003f44070 */
[----:B------:R-:W-:Y:S01]  /*7990*/  @!P3 IMAD.MOV R96, RZ, RZ, -R96 ;  /* 0x000000ffff60b224 */ /* 0x000fe200078e0a60 */
[C---:B------:R-:W-:Y:S01]  /*79a0*/  ISETP.GT.U32.AND P3, PT, R2.reuse, R106, PT ;  /* 0x0000006a0200720c */ /* 0x040fe20003f64070 */
[C---:B------:R-:W-:Y:S01]  /*79b0*/  IMAD R226, R2.reuse, R227, R226 ;  /* 0x000000e302e27224 */ /* 0x040fe200078e02e2 */
[C---:B------:R-:W-:Y:S01]  /*79c0*/  ISETP.GT.U32.AND P6, PT, R2.reuse, R232, PT ;  /* 0x000000e80200720c */ /* 0x040fe20003fc4070 */
[----:B------:R-:W-:Y:S01]  /*79d0*/  @!P5 IMAD.IADD R231, R231, 0x1, -R2 ;  /* 0x00000001e7e7d824 */ /* 0x000fe200078e0a02 */
[----:B------:R-:W-:Y:S02]  /*79e0*/  IABS R126, R102 ;  /* 0x00000066007e7213 */ /* 0x000fe40000000000 */
[----:B------:R-:W-:-:S05]  /*79f0*/  ISETP.GT.U32.AND P5, PT, R2, R226, PT ;  /* 0x000000e20200720c */ /* 0x000fca0003fa4070 */
[----:B------:R-:W-:Y:S01]  /*7a00*/  @!P2 IMAD.IADD R229, R229, 0x1, -R2 ;  /* 0x00000001e5e5a824 */ /* 0x000fe200078e0a02 */
[----:B------:R-:W-:Y:S01]  /*7a10*/  ISETP.GT.U32.AND P2, PT, R2, R231, PT ;  /* 0x000000e70200720c */ /* 0x000fe20003f44070 */
[----:B------:R-:W-:Y:S01]  /*7a20*/  IMAD.HI.U32 R225, R246, R126, RZ ;  /* 0x0000007ef6e17227 */ /* 0x000fe200078e00ff */
[----:B------:R-:W-:-:S03]  /*7a30*/  IABS R228, R104 ;  /* 0x0000006800e47213 */ /* 0x000fc60000000000 */
[--C-:B------:R-:W-:Y:S01]  /*7a40*/  @!P3 IMAD.IADD R106, R106, 0x1, -R2.reuse ;  /* 0x000000016a6ab824 */ /* 0x100fe200078e0a02 */
[----:B------:R-:W-:Y:S01]  /*7a50*/  ISETP.GT.U32.AND P3, PT, R2, R229, PT ;  /* 0x000000e50200720c */ /* 0x000fe20003f64070 */
[--C-:B------:R-:W-:Y:S02]  /*7a60*/  @!P6 IMAD.IADD R232, R232, 0x1, -R2.reuse ;  /* 0x00000001e8e8e824 */ /* 0x100fe400078e0a02 */
[----:B------:R-:W-:Y:S01]  /*7a70*/  IMAD.MOV R225, RZ, RZ, -R225 ;  /* 0x000000ffffe17224 */ /* 0x000fe200078e0ae1 */
[----:B------:R-:W-:Y:S01]  /*7a80*/  ISETP.GE.AND P6, PT, R98, RZ, PT ;  /* 0x000000ff6200720c */ /* 0x000fe20003fc6270 */
[----:B------:R-:W-:Y:S01]  /*7a90*/  @!P5 IMAD.IADD R226, R226, 0x1, -R2 ;  /* 0x00000001e2e2d824 */ /* 0x000fe200078e0a02 */
[C---:B------:R-:W-:Y:S01]  /*7aa0*/  ISETP.GT.U32.AND P5, PT, R2.reuse, R106, PT ;  /* 0x0000006a0200720c */ /* 0x040fe20003fa4070 */
[----:B------:R-:W-:Y:S02]  /*7ab0*/  IMAD.MOV.U32 R98, RZ, RZ, R232 ;  /* 0x000000ffff627224 */ /* 0x000fe400078e00e8 */
[----:B------:R-:W-:-:S02]  /*7ac0*/  IMAD R225, R2, R225, R126 ;  /* 0x000000e102e17224 */ /* 0x000fc400078e027e */
[----:B------:R-:W-:Y:S01]  /*7ad0*/  IMAD.HI.U32 R232, R246, R228, RZ ;  /* 0x000000e4f6e87227 */ /* 0x000fe200078e00ff */
[----:B------:R-:W-:-:S03]  /*7ae0*/  IABS R126, R116 ;  /* 0x00000074007e7213 */ /* 0x000fc60000000000 */
[----:B------:R-:W-:Y:S01]  /*7af0*/  @!P0 IMAD.MOV R98, RZ, RZ, -R98 ;  /* 0x000000ffff628224 */ /* 0x000fe200078e0a62 */
[C---:B------:R-:W-:Y:S01]  /*7b00*/  ISETP.GT.U32.AND P0, PT, R2.reuse, R226, PT ;  /* 0x000000e20200720c */ /* 0x040fe20003f04070 */
[----:B------:R-:W-:Y:S02]  /*7b10*/  IMAD.MOV R232, RZ, RZ, -R232 ;  /* 0x000000ffffe87224 */ /* 0x000fe400078e0ae8 */
[--C-:B------:R-:W-:Y:S01]  /*7b20*/  @!P2 IMAD.IADD R231, R231, 0x1, -R2.reuse ;  /* 0x00000001e7e7a824 */ /* 0x100fe200078e0a02 */
[----:B------:R-:W-:Y:S01]  /*7b30*/  ISETP.GT.U32.AND P2, PT, R2, R225, PT ;  /* 0x000000e10200720c */ /* 0x000fe20003f44070 */
[----:B------:R-:W-:Y:S01]  /*7b40*/  @!P3 IMAD.IADD R229, R229, 0x1, -R2 ;  /* 0x00000001e5e5b824 */ /* 0x000fe200078e0a02 */
[----:B------:R-:W-:Y:S01]  /*7b50*/  ISETP.GE.AND P3, PT, R100, RZ, PT ;  /* 0x000000ff6400720c */ /* 0x000fe20003f66270 */
[----:B------:R-:W-:Y:S01]  /*7b60*/  IMAD R228, R2, R232, R228 ;  /* 0x000000e802e47224 */ /* 0x000fe200078e02e4 */
[----:B------:R-:W-:Y:S01]  /*7b70*/  IABS R233, R108 ;  /* 0x0000006c00e97213 */ /* 0x000fe20000000000 */
[----:B------:R-:W-:Y:S01]  /*7b80*/  IMAD.HI.U32 R100, R246, R126, RZ ;  /* 0x0000007ef6647227 */ /* 0x000fe200078e00ff */
[----:B------:R-:W-:-:S03]  /*7b90*/  IABS R227, R114 ;  /* 0x0000007200e37213 */ /* 0x000fc60000000000 */
[----:B------:R-:W-:Y:S01]  /*7ba0*/  @!P5 IMAD.IADD R106, R106, 0x1, -R2 ;  /* 0x000000016a6ad824 */ /* 0x000fe200078e0a02 */
[----:B------:R-:W-:Y:S01]  /*7bb0*/  ISETP.GT.U32.AND P5, PT, R2, R228, PT ;  /* 0x000000e40200720c */ /* 0x000fe20003fa4070 */
[----:B------:R-:W-:Y:S02]  /*7bc0*/  IMAD.MOV R100, RZ, RZ, -R100 ;  /* 0x000000ffff647224 */ /* 0x000fe400078e0a64 */
[----:B------:R-:W-:-:S04]  /*7bd0*/  IMAD.HI.U32 R232, R246, R233, RZ ;  /* 0x000000e9f6e87227 */ /* 0x000fc800078e00ff */
[----:B------:R-:W-:-:S04]  /*7be0*/  IMAD.HI.U32 R234, R246, R227, RZ ;  /* 0x000000e3f6ea7227 */ /* 0x000fc800078e00ff */
[----:B------:R-:W-:Y:S01]  /*7bf0*/  @!P0 IMAD.IADD R226, R226, 0x1, -R2 ;  /* 0x00000001e2e28824 */ /* 0x000fe200078e0a02 */
[----:B------:R-:W-:Y:S01]  /*7c00*/  ISETP.GE.AND P0, PT, R102, RZ, PT ;  /* 0x000000ff6600720c */ /* 0x000fe20003f06270 */
[----:B------:R-:W-:Y:S02]  /*7c10*/  IMAD R126, R2, R100, R126 ;  /* 0x00000064027e7224 */ /* 0x000fe400078e027e */
[----:B------:R-:W-:Y:S02]  /*7c20*/  IMAD.MOV R232, RZ, RZ, -R232 ;  /* 0x000000ffffe87224 */ /* 0x000fe400078e0ae8 */
[----:B------:R-:W-:Y:S01]  /*7c30*/  @!P2 IMAD.IADD R225, R225, 0x1, -R2 ;  /* 0x00000001e1e1a824 */ /* 0x000fe200078e0a02 */
[----:B------:R-:W-:Y:S01]  /*7c40*/  ISETP.GE.AND P2, PT, R104, RZ, PT ;  /* 0x000000ff6800720c */ /* 0x000fe20003f46270 */
[----:B------:R-:W-:Y:S01]  /*7c50*/  IMAD.MOV.U32 R100, RZ, RZ, R231 ;  /* 0x000000ffff647224 */ /* 0x000fe200078e00e7 */
[----:B------:R-:W-:Y:S01]  /*7c60*/  IABS R104, R112 ;  /* 0x0000007000687213 */ /* 0x000fe20000000000 */
[----:B------:R-:W-:-:S02]  /*7c70*/  IMAD.MOV R102, RZ, RZ, -R234 ;  /* 0x000000ffff667224 */ /* 0x000fc400078e0aea */
[C---:B------:R-:W-:Y:S02]  /*7c80*/  IMAD R233, R2.reuse, R232, R233 ;  /* 0x000000e802e97224 */ /* 0x040fe400078e02e9 */
[----:B------:R-:W-:Y:S01]  /*7c90*/  @!P4 IMAD.MOV R100, RZ, RZ, -R100 ;  /* 0x000000ffff64c224 */ /* 0x000fe200078e0a64 */
[C---:B------:R-:W-:Y:S01]  /*7ca0*/  ISETP.GT.U32.AND P4, PT, R2.reuse, R225, PT ;  /* 0x000000e10200720c */ /* 0x040fe20003f84070 */
[----:B------:R-:W-:Y:S02]  /*7cb0*/  IMAD R227, R2, R102, R227 ;  /* 0x0000006602e37224 */ /* 0x000fe400078e02e3 */
[----:B------:R-:W-:Y:S02]  /*7cc0*/  IMAD.MOV.U32 R102, RZ, RZ, R229 ;  /* 0x000000ffff667224 */ /* 0x000fe400078e00e5 */
[----:B------:R-:W-:Y:S02]  /*7cd0*/  IMAD.MOV.U32 R229, RZ, RZ, R104 ;  /* 0x000000ffffe57224 */ /* 0x000fe400078e0068 */
[----:B------:R-:W-:Y:S01]  /*7ce0*/  @!P5 IMAD.IADD R228, R228, 0x1, -R2 ;  /* 0x00000001e4e4d824 */ /* 0x000fe200078e0a02 */
[----:B------:R-:W-:Y:S01]  /*7cf0*/  ISETP.GT.U32.AND P5, PT, R2, R233, PT ;  /* 0x000000e90200720c */ /* 0x000fe20003fa4070 */
[----:B------:R-:W-:-:S04]  /*7d00*/  IMAD.MOV.U32 R104, RZ, RZ, R106 ;  /* 0x000000ffff687224 */ /* 0x000fc800078e006a */
[----:B------:R-:W-:Y:S01]  /*7d10*/  @!P6 IMAD.MOV R104, RZ, RZ, -R104 ;  /* 0x000000ffff68e224 */ /* 0x000fe200078e0a68 */
[C---:B------:R-:W-:Y:S01]  /*7d20*/  ISETP.GT.U32.AND P6, PT, R2.reuse, R227, PT ;  /* 0x000000e30200720c */ /* 0x040fe20003fc4070 */
[----:B------:R-:W-:Y:S01]  /*7d30*/  @!P1 IMAD.MOV R102, RZ, RZ, -R102 ;  /* 0x000000ffff669224 */ /* 0x000fe200078e0a66 */
[C---:B------:R-:W-:Y:S01]  /*7d40*/  ISETP.GT.U32.AND P1, PT, R2.reuse, R228, PT ;  /* 0x000000e40200720c */ /* 0x040fe20003f24070 */
[----:B------:R-:W-:Y:S01]  /*7d50*/  @!P4 IMAD.IADD R225, R225, 0x1, -R2 ;  /* 0x00000001e1e1c824 */ /* 0x000fe200078e0a02 */
[----:B------:R-:W-:Y:S01]  /*7d60*/  ISETP.GT.U32.AND P4, PT, R2, R126, PT ;  /* 0x0000007e0200720c */ /* 0x000fe20003f84070 */
[----:B------:R-:W-:Y:S01]  /*7d70*/  IMAD.MOV.U32 R106, RZ, RZ, R226 ;  /* 0x000000ffff6a7224 */ /* 0x000fe200078e00e2 */
[----:B------:R-:W-:Y:S01]  /*7d80*/  IABS R234, R110 ;  /* 0x0000006e00ea7213 */ /* 0x000fe20000000000 */
[----:B------:R-:W-:Y:S02]  /*7d90*/  @!P5 IMAD.IADD R233, R233, 0x1, -R2 ;  /* 0x00000001e9e9d824 */ /* 0x000fe400078e0a02 */
[----:B------:R-:W-:Y:S01]  /*7da0*/  @!P3 IMAD.MOV R106, RZ, RZ, -R106 ;  /* 0x000000ffff6ab224 */ /* 0x000fe200078e0a6a */
[----:B------:R-:W-:Y:S01]  /*7db0*/  ISETP.GE.AND P3, PT, R108, RZ, PT ;  /* 0x000000ff6c00720c */ /* 0x000fe20003f66270 */
[----:B------:R-:W-:-:S04]  /*7dc0*/  IMAD.HI.U32 R226, R246, R234, RZ ;  /* 0x000000eaf6e27227 */ /* 0x000fc800078e00ff */
[----:B------:R-:W-:Y:S01]  /*7dd0*/  @!P6 IMAD.IADD R227, R227, 0x1, -R2 ;  /* 0x00000001e3e3e824 */ /* 0x000fe200078e0a02 */
[----:B------:R-:W-:Y:S01]  /*7de0*/  ISETP.GT.U32.AND P6, PT, R2, R233, PT ;  /* 0x000000e90200720c */ /* 0x000fe20003fc4070 */
[----:B------:R-:W-:-:S04]  /*7df0*/  IMAD.HI.U32 R108, R246, R229, RZ ;  /* 0x000000e5f66c7227 */ /* 0x000fc800078e00ff */
[----:B------:R-:W-:Y:S01]  /*7e00*/  @!P1 IMAD.IADD R228, R228, 0x1, -R2 ;  /* 0x00000001e4e49824 */ /* 0x000fe200078e0a02 */
[----:B------:R-:W-:Y:S01]  /*7e10*/  ISETP.GE.AND P1, PT, R114, RZ, PT ;  /* 0x000000ff7200720c */ /* 0x000fe20003f26270 */
[----:B------:R-:W-:Y:S02]  /*7e20*/  IMAD.MOV R226, RZ, RZ, -R226 ;  /* 0x000000ffffe27224 */ /* 0x000fe400078e0ae2 */
[----:B------:R-:W-:Y:S01]  /*7e30*/  @!P4 IMAD.IADD R126, R126, 0x1, -R2 ;  /* 0x000000017e7ec824 */ /* 0x000fe200078e0a02 */
[C---:B------:R-:W-:Y:S01]  /*7e40*/  ISETP.GT.U32.AND P4, PT, R2.reuse, R227, PT ;  /* 0x000000e30200720c */ /* 0x040fe20003f84070 */
[----:B------:R-:W-:Y:S02]  /*7e50*/  IMAD.MOV R114, RZ, RZ, -R108 ;  /* 0x000000ffff727224 */ /* 0x000fe400078e0a6c */
[----:B------:R-:W-:Y:S01]  /*7e60*/  IMAD.MOV.U32 R108, RZ, RZ, R225 ;  /* 0x000000ffff6c7224 */ /* 0x000fe200078e00e1 */
[----:B------:R-:W-:Y:S01]  /*7e70*/  IABS R231, R118 ;  /* 0x0000007600e77213 */ /* 0x000fe20000000000 */
[----:B------:R-:W-:-:S02]  /*7e80*/  IMAD R234, R2, R226, R234 ;  /* 0x000000e202ea7224 */ /* 0x000fc400078e02ea */
[----:B------:R-:W-:Y:S01]  /*7e90*/  @!P0 IMAD.MOV R108, RZ, RZ, -R108 ;  /* 0x000000ffff6c8224 */ /* 0x000fe200078e0a6c */
[C---:B------:R-:W-:Y:S01]  /*7ea0*/  ISETP.GT.U32.AND P0, PT, R2.reuse, R126, PT ;  /* 0x0000007e0200720c */ /* 0x040fe20003f04070 */
[----:B------:R-:W-:Y:S01]  /*7eb0*/  @!P6 IMAD.IADD R233, R233, 0x1, -R2 ;  /* 0x00000001e9e9e824 */ /* 0x000fe200078e0a02 */
[C---:B------:R-:W-:Y:S01]  /*7ec0*/  ISETP.GT.U32.AND P6, PT, R2.reuse, R234, PT ;  /* 0x000000ea0200720c */ /* 0x040fe20003fc4070 */
[----:B------:R-:W-:Y:S02]  /*7ed0*/  IMAD R229, R2, R114, R229 ;  /* 0x0000007202e57224 */ /* 0x000fe400078e02e5 */
[----:B------:R-:W-:Y:S01]  /*7ee0*/  IMAD.HI.U32 R114, R246, R231, RZ ;  /* 0x000000e7f6727227 */ /* 0x000fe200078e00ff */
[----:B------:R-:W-:-:S03]  /*7ef0*/  IABS R232, R120 ;  /* 0x0000007800e87213 */ /* 0x000fc60000000000 */
[----:B------:R-:W-:Y:S02]  /*7f00*/  IMAD.MOV R114, RZ, RZ, -R114 ;  /* 0x000000ffff727224 */ /* 0x000fe400078e0a72 */
[----:B------:R-:W-:Y:S01]  /*7f10*/  @!P4 IMAD.IADD R227, R227, 0x1, -R2 ;  /* 0x00000001e3e3c824 */ /* 0x000fe200078e0a02 */
[C---:B------:R-:W-:Y:S02]  /*7f20*/  ISETP.GT.U32.AND P4, PT, R2.reuse, R229, PT ;  /* 0x000000e50200720c */ /* 0x040fe40003f84070 */
[----:B------:R-:W-:Y:S01]  /*7f30*/  IABS R226, R122 ;  /* 0x0000007a00e27213 */ /* 0x000fe20000000000 */
[----:B------:R-:W-:Y:S01]  /*7f40*/  IMAD R231, R2, R114, R231 ;  /* 0x0000007202e77224 */ /* 0x000fe200078e02e7 */
[----:B------:R-:W-:Y:S02]  /*7f50*/  IABS R225, R124 ;  /* 0x0000007c00e17213 */ /* 0x000fe40000000000 */
[----:B------:R-:W-:Y:S01]  /*7f60*/  ISETP.GE.AND P5, PT, R116, RZ, PT ;  /* 0x000000ff7400720c */ /* 0x000fe20003fa6270 */
[----:B------:R-:W-:-:S04]  /*7f70*/  IMAD.HI.U32 R116, R246, R232, RZ ;  /* 0x000000e8f6747227 */ /* 0x000fc800078e00ff */
[----:B------:R-:W-:Y:S01]  /*7f80*/  @!P0 IMAD.IADD R126, R126, 0x1, -R2 ;  /* 0x000000017e7e8824 */ /* 0x000fe200078e0a02 */
[----:B------:R-:W-:Y:S01]  /*7f90*/  ISETP.GE.AND P0, PT, R110, RZ, PT ;  /* 0x000000ff6e00720c */ /* 0x000fe20003f06270 */
[----:B------:R-:W-:-:S04]  /*7fa0*/  IMAD.HI.U32 R114, R246, R226, RZ ;  /* 0x000000e2f6727227 */ /* 0x000fc800078e00ff */
[----:B------:R-:W-:-:S04]  /*7fb0*/  IMAD.HI.U32 R110, R246, R225, RZ ;  /* 0x000000e1f66e7227 */ /* 0x000fc800078e00ff */
[----:B------:R-:W-:Y:S01]  /*7fc0*/  @!P6 IMAD.IADD R234, R234, 0x1, -R2 ;  /* 0x00000001eaeae824 */ /* 0x000fe200078e0a02 */
[C---:B------:R-:W-:Y:S01]  /*7fd0*/  ISETP.GT.U32.AND P6, PT, R2.reuse, R231, PT ;  /* 0x000000e70200720c */ /* 0x040fe20003fc4070 */
[----:B------:R-:W-:Y:S02]  /*7fe0*/  IMAD.MOV R116, RZ, RZ, -R116 ;  /* 0x000000ffff747224 */ /* 0x000fe400078e0a74 */
[----:B------:R-:W-:Y:S02]  /*7ff0*/  IMAD.MOV R114, RZ, RZ, -R114 ;  /* 0x000000ffff727224 */ /* 0x000fe400078e0a72 */
[----:B------:R-:W-:Y:S02]  /*8000*/  IMAD.MOV R110, RZ, RZ, -R110 ;  /* 0x000000ffff6e7224 */ /* 0x000fe400078e0a6e */
[----:B------:R-:W-:Y:S01]  /*8010*/  IMAD R232, R2, R116, R232 ;  /* 0x0000007402e87224 */ /* 0x000fe200078e02e8 */
[----:B------:R-:W-:Y:S01]  /*8020*/  IABS R116, R143 ;  /* 0x0000008f00747213 */ /* 0x000fe20000000000 */
[----:B------:R-:W-:Y:S01]  /*8030*/  @!P4 IMAD.IADD R229, R229, 0x1, -R2 ;  /* 0x00000001e5e5c824 */ /* 0x000fe200078e0a02 */
[----:B------:R-:W-:Y:S01]  /*8040*/  ISETP.GE.AND P4, PT, R112, RZ, PT ;  /* 0x000000ff7000720c */ /* 0x000fe20003f86270 */
[C---:B------:R-:W-:Y:S01]  /*8050*/  IMAD R226, R2.reuse, R114, R226 ;  /* 0x0000007202e27224 */ /* 0x040fe200078e02e2 */
[----:B------:R-:W-:Y:S01]  /*8060*/  IABS R112, R129 ;  /* 0x0000008100707213 */ /* 0x000fe20000000000 */
[----:B------:R-:W-:-:S02]  /*8070*/  IMAD R225, R2, R110, R225 ;  /* 0x0000006e02e17224 */ /* 0x000fc400078e02e1 */
[----:B------:R-:W-:Y:S02]  /*8080*/  IMAD.MOV.U32 R114, RZ, RZ, R227 ;  /* 0x000000ffff727224 */ /* 0x000fe400078e00e3 */
[----:B------:R-:W-:Y:S02]  /*8090*/  IMAD.MOV.U32 R110, RZ, RZ, R228 ;  /* 0x000000ffff6e7224 */ /* 0x000fe400078e00e4 */
[----:B------:R-:W-:Y:S02]  /*80a0*/  IMAD.MOV.U32 R227, RZ, RZ, R116 ;  /* 0x000000ffffe37224 */ /* 0x000fe400078e0074 */
[----:B------:R-:W-:Y:S02]  /*80b0*/  IMAD.MOV.U32 R116, RZ, RZ, R126 ;  /* 0x000000ffff747224 */ /* 0x000fe400078e007e */
[----:B------:R-:W-:Y:S01]  /*80c0*/  @!P1 IMAD.MOV R114, RZ, RZ, -R114 ;  /* 0x000000ffff729224 */ /* 0x000fe200078e0a72 */
[----:B------:R-:W-:Y:S01]  /*80d0*/  ISETP.GT.U32.AND P1, PT, R2, R232, PT ;  /* 0x000000e80200720c */ /* 0x000fe20003f24070 */
[----:B------:R-:W-:-:S02]  /*80e0*/  IMAD.MOV.U32 R228, RZ, RZ, R112 ;  /* 0x000000ffffe47224 */ /* 0x000fc400078e0070 */
[----:B------:R-:W-:Y:S01]  /*80f0*/  @!P2 IMAD.MOV R110, RZ, RZ, -R110 ;  /* 0x000000ffff6ea224 */ /* 0x000fe200078e0a6e */
[C---:B------:R-:W-:Y:S01]  /*8100*/  ISETP.GT.U32.AND P2, PT, R2.reuse, R234, PT ;  /* 0x000000ea0200720c */ /* 0x040fe20003f44070 */
[----:B------:R-:W-:Y:S02]  /*8110*/  IMAD.MOV.U32 R112, RZ, RZ, R233 ;  /* 0x000000ffff707224 */ /* 0x000fe400078e00e9 */
[----:B------:R-:W-:Y:S01]  /*8120*/  @!P6 IMAD.IADD R231, R231, 0x1, -R2 ;  /* 0x00000001e7e7e824 */ /* 0x000fe200078e0a02 */
[C---:B------:R-:W-:Y:S01]  /*8130*/  ISETP.GT.U32.AND P6, PT, R2.reuse, R229, PT ;  /* 0x000000e50200720c */ /* 0x040fe20003fc4070 */
[----:B------:R-:W-:Y:S01]  /*8140*/  @!P5 IMAD.MOV R116, RZ, RZ, -R116 ;  /* 0x000000ffff74d224 */ /* 0x000fe200078e0a74 */
[C---:B------:R-:W-:Y:S01]  /*8150*/  ISETP.GT.U32.AND P5, PT, R2.reuse, R226, PT ;  /* 0x000000e20200720c */ /* 0x040fe20003fa4070 */
[----:B------:R-:W-:Y:S01]  /*8160*/  @!P3 IMAD.MOV R112, RZ, RZ, -R112 ;  /* 0x000000ffff70b224 */ /* 0x000fe200078e0a70 */
[----:B------:R-:W-:Y:S01]  /*8170*/  ISETP.GT.U32.AND P3, PT, R2, R231, PT ;  /* 0x000000e70200720c */ /* 0x000fe20003f64070 */
[----:B------:R-:W-:-:S04]  /*8180*/  IMAD.HI.U32 R233, R246, R228, RZ ;  /* 0x000000e4f6e97227 */ /* 0x000fc800078e00ff */
[--C-:B------:R-:W-:Y:S02]  /*8190*/  @!P1 IMAD.IADD R232, R232, 0x1, -R2.reuse ;  /* 0x00000001e8e89824 */ /* 0x100fe400078e0a02 */
[--C-:B------:R-:W-:Y:S01]  /*81a0*/  @!P2 IMAD.IADD R234, R234, 0x1, -R2.reuse ;  /* 0x00000001eaeaa824 */ /* 0x100fe200078e0a02 */
[----:B------:R-:W-:Y:S01]  /*81b0*/  ISETP.GT.U32.AND P2, PT, R2, R225, PT ;  /* 0x000000e10200720c */ /* 0x000fe20003f44070 */
[--C-:B------:R-:W-:Y:S01]  /*81c0*/  @!P6 IMAD.IADD R229, R229, 0x1, -R2.reuse ;  /* 0x00000001e5e5e824 */ /* 0x100fe200078e0a02 */
[----:B------:R-:W-:Y:S01]  /*81d0*/  ISETP.GE.AND P6, PT, R118, RZ, PT ;  /* 0x000000ff7600720c */ /* 0x000fe20003fc6270 */
[----:B------:R-:W-:Y:S02]  /*81e0*/  IMAD.MOV R233, RZ, RZ, -R233 ;  /* 0x000000ffffe97224 */ /* 0x000fe400078e0ae9 */
[----:B------:R-:W-:Y:S01]  /*81f0*/  @!P5 IMAD.IADD R226, R226, 0x1, -R2 ;  /* 0x00000001e2e2d824 */ /* 0x000fe200078e0a02 */
[----:B------:R-:W-:Y:S01]  /*8200*/  ISETP.GT.U32.AND P5, PT, R2, R232, PT ;  /* 0x000000e80200720c */ /* 0x000fe20003fa4070 */
[----:B------:R-:W-:-:S02]  /*8210*/  IMAD.MOV.U32 R118, RZ, RZ, R234 ;  /* 0x000000ffff767224 */ /* 0x000fc400078e00ea */
[----:B------:R-:W-:-:S04]  /*8220*/  IMAD.HI.U32 R126, R246, R227, RZ ;  /* 0x000000e3f67e7227 */ /* 0x000fc800078e00ff */
[----:B------:R-:W-:Y:S01]  /*8230*/  @!P3 IMAD.IADD R231, R231, 0x1, -R2 ;  /* 0x00000001e7e7b824 */ /* 0x000fe200078e0a02 */
[----:B------:R-:W-:Y:S01]  /*8240*/  ISETP.GE.AND P3, PT, R120, RZ, PT ;  /* 0x000000ff7800720c */ /* 0x000fe20003f66270 */
[C---:B------:R-:W-:Y:S02]  /*8250*/  IMAD R228, R2.reuse, R233, R228 ;  /* 0x000000e902e47224 */ /* 0x040fe400078e02e4 */
[----:B------:R-:W-:Y:S02]  /*8260*/  IMAD.MOV.U32 R120, RZ, RZ, R229 ;  /* 0x000000ffff787224 */ /* 0x000fe400078e00e5 */
[----:B------:R-:W-:Y:S01]  /*8270*/  @!P0 IMAD.MOV R118, RZ, RZ, -R118 ;  /* 0x000000ffff768224 */ /* 0x000fe200078e0a76 */
[C---:B------:R-:W-:Y:S01]  /*8280*/  ISETP.GT.U32.AND P0, PT, R2.reuse, R226, PT ;  /* 0x000000e20200720c */ /* 0x040fe20003f04070 */
[----:B------:R-:W-:Y:S02]  /*8290*/  IMAD.MOV R126, RZ, RZ, -R126 ;  /* 0x000000ffff7e7224 */ /* 0x000fe400078e0a7e */
[----:B------:R-:W-:Y:S01]  /*82a0*/  @!P4 IMAD.MOV R120, RZ, RZ, -R120 ;  /* 0x000000ffff78c224 */ /* 0x000fe200078e0a78 */
[C---:B------:R-:W-:Y:S01]  /*82b0*/  ISETP.GT.U32.AND P4, PT, R2.reuse, R228, PT ;  /* 0x000000e40200720c */ /* 0x040fe20003f84070 */
[----:B------:R-:W-:Y:S01]  /*82c0*/  IMAD R227, R2, R126, R227 ;  /* 0x0000007e02e37224 */ /* 0x000fe200078e02e3 */
[----:B------:R-:W-:Y:S01]  /*82d0*/  ISETP.GE.AND P1, PT, R122, RZ, PT ;  /* 0x000000ff7a00720c */ /* 0x000fe20003f26270 */
[----:B------:R-:W-:Y:S01]  /*82e0*/  @!P2 IMAD.IADD R225, R225, 0x1, -R2 ;  /* 0x00000001e1e1a824 */ /* 0x000fe200078e0a02 */
[----:B------:R-:W-:Y:S01]  /*82f0*/  IABS R126, R224 ;  /* 0x000000e0007e7213 */ /* 0x000fe20000000000 */
[----:B------:R-:W-:-:S02]  /*8300*/  IMAD.MOV.U32 R122, RZ, RZ, R231 ;  /* 0x000000ffff7a7224 */ /* 0x000fc400078e00e7 */
[----:B------:R-:W-:Y:S01]  /*8310*/  @!P5 IMAD.IADD R232, R232, 0x1, -R2 ;  /* 0x00000001e8e8d824 */ /* 0x000fe200078e0a02 */
[C---:B------:R-:W-:Y:S01]  /*8320*/  ISETP.GT.U32.AND P5, PT, R2.reuse, R227, PT ;  /* 0x000000e30200720c */ /* 0x040fe20003fa4070 */
[----:B------:R-:W-:Y:S01]  /*8330*/  @!P6 IMAD.MOV R122, RZ, RZ, -R122 ;  /* 0x000000ffff7ae224 */ /* 0x000fe200078e0a7a */
[----:B------:R-:W-:Y:S02]  /*8340*/  ISETP.GT.U32.AND P2, PT, R2, R225, PT ;  /* 0x000000e10200720c */ /* 0x000fe40003f44070 */
[----:B------:R-:W-:Y:S01]  /*8350*/  ISETP.GE.AND P6, PT, R124, RZ, PT ;  /* 0x000000ff7c00720c */ /* 0x000fe20003fc6270 */
[----:B------:R-:W-:-:S04]  /*8360*/  IMAD.HI.U32 R124, R246, R126, RZ ;  /* 0x0000007ef67c7227 */ /* 0x000fc800078e00ff */
[----:B------:R-:W-:Y:S01]  /*8370*/  @!P0 IMAD.IADD R226, R226, 0x1, -R2 ;  /* 0x00000001e2e28824 */ /* 0x000fe200078e0a02 */
[----:B------:R-:W-:Y:S01]  /*8380*/  ISETP.GE.AND P0, PT, R129, RZ, PT ;  /* 0x000000ff8100720c */ /* 0x000fe20003f06270 */
[----:B------:R-:W-:Y:S02]  /*8390*/  IMAD.MOV R129, RZ, RZ, -R124 ;  /* 0x000000ffff817224 */ /* 0x000fe400078e0a7c */
[----:B------:R-:W-:Y:S02]  /*83a0*/  @!P4 IMAD.IADD R228, R228, 0x1, -R2 ;  /* 0x00000001e4e4c824 */ /* 0x000fe400078e0a02 */
[----:B------:R-:W-:Y:S01]  /*83b0*/  IMAD.MOV.U32 R124, RZ, RZ, R232 ;  /* 0x000000ffff7c7224 */ /* 0x000fe200078e00e8 */
[----:B------:R-:W-:Y:S01]  /*83c0*/  ISETP.GE.AND P4, PT, R224, RZ, PT ;  /* 0x000000ffe000720c */ /* 0x000fe20003f86270 */
[----:B------:R-:W-:Y:S02]  /*83d0*/  @!P5 IMAD.IADD R227, R227, 0x1, -R2 ;  /* 0x00000001e3e3d824 */ /* 0x000fe400078e0a02 */
[----:B------:R-:W-:Y:S01]  /*83e0*/  @!P3 IMAD.MOV R124, RZ, RZ, -R124 ;  /* 0x000000ffff7cb224 */ /* 0x000fe200078e0a7c */
[C---:B------:R-:W-:Y:S01]  /*83f0*/  ISETP.GT.U32.AND P3, PT, R2.reuse, R228, PT ;  /* 0x000000e40200720c */ /* 0x040fe20003f64070 */
[----:B------:R-:W-:Y:S01]  /*8400*/  @!P2 IMAD.IADD R225, R225, 0x1, -R2 ;  /* 0x00000001e1e1a824 */ /* 0x000fe200078e0a02 */
[----:B------:R-:W-:Y:S01]  /*8410*/  ISETP.GE.AND P2, PT, R143, RZ, PT ;  /* 0x000000ff8f00720c */ /* 0x000fe20003f46270 */
[C---:B------:R-:W-:Y:S01]  /*8420*/  IMAD R224, R2.reuse, R129, R126 ;  /* 0x0000008102e07224 */ /* 0x040fe200078e027e */
[----:B------:R-:W-:Y:S01]  /*8430*/  IABS R143, R131 ;  /* 0x00000083008f7213 */ /* 0x000fe20000000000 */
[----:B------:R-:W-:Y:S01]  /*8440*/  IMAD.MOV.U32 R126, RZ, RZ, R226 ;  /* 0x000000ffff7e7224 */ /* 0x000fe200078e00e2 */
[----:B------:R-:W-:-:S03]  /*8450*/  ISETP.GT.U32.AND P5, PT, R2, R227, PT ;  /* 0x000000e30200720c */ /* 0x000fc60003fa4070 */
[----:B------:R-:W-:Y:S01]  /*8460*/  @!P1 IMAD.MOV R126, RZ, RZ, -R126 ;  /* 0x000000ffff7e9224 */ /* 0x000fe200078e0a7e */
[----:B------:R-:W-:Y:S01]  /*8470*/  ISETP.GT.U32.AND P1, PT, R2, R224, PT ;  /* 0x000000e00200720c */ /* 0x000fe20003f24070 */
[----:B------:R-:W-:Y:S01]  /*8480*/  IMAD.HI.U32 R229, R246, R143, RZ ;  /* 0x0000008ff6e57227 */ /* 0x000fe200078e00ff */
[----:B------:R-:W-:-:S03]  /*8490*/  IABS R226, R137 ;  /* 0x0000008900e27213 */ /* 0x000fc60000000000 */
[----:B------:R-:W-:Y:S02]  /*84a0*/  IMAD.MOV.U32 R129, RZ, RZ, R225 ;  /* 0x000000ffff817224 */ /* 0x000fe400078e00e1 */
[----:B------:R-:W-:Y:S02]  /*84b0*/  IMAD.MOV R229, RZ, RZ, -R229 ;  /* 0x000000ffffe57224 */ /* 0x000fe400078e0ae5 */
[----:B------:R-:W-:Y:S01]  /*84c0*/  @!P3 IMAD.IADD R228, R228, 0x1, -R2 ;  /* 0x00000001e4e4b824 */ /* 0x000fe200078e0a02 */
[----:B------:R-:W-:Y:S01]  /*84d0*/  ISETP.GE.AND P3, PT, R137, RZ, PT ;  /* 0x000000ff8900720c */ /* 0x000fe20003f66270 */
[----:B------:R-:W-:-:S04]  /*84e0*/  IMAD.HI.U32 R137, R246, R226, RZ ;  /* 0x000000e2f6897227 */ /* 0x000fc800078e00ff */
[----:B------:R-:W-:Y:S01]  /*84f0*/  @!P6 IMAD.MOV R129, RZ, RZ, -R129 ;  /* 0x000000ffff81e224 */ /* 0x000fe200078e0a81 */
[----:B------:R-:W-:Y:S01]  /*8500*/  ISETP.GE.AND P6, PT, R131, RZ, PT ;  /* 0x000000ff8300720c */ /* 0x000fe20003fc6270 */
[C---:B------:R-:W-:Y:S02]  /*8510*/  IMAD R225, R2.reuse, R229, R143 ;  /* 0x000000e502e17224 */ /* 0x040fe400078e028f */
[----:B------:R-:W-:Y:S02]  /*8520*/  IMAD.MOV.U32 R131, RZ, RZ, R228 ;  /* 0x000000ffff837224 */ /* 0x000fe400078e00e4 */
[--C-:B------:R-:W-:Y:S02]  /*8530*/  @!P5 IMAD.IADD R227, R227, 0x1, -R2.reuse ;  /* 0x00000001e3e3d824 */ /* 0x100fe400078e0a02 */
[----:B------:R-:W-:Y:S01]  /*8540*/  IMAD.MOV R228, RZ, RZ, -R137 ;  /* 0x000000ffffe47224 */ /* 0x000fe200078e0a89 */
[----:B------:R-:W-:Y:S01]  /*8550*/  ISETP.GT.U32.AND P5, PT, R2, R225, PT ;  /* 0x000000e10200720c */ /* 0x000fe20003fa4070 */
[----:B------:R-:W-:Y:S01]  /*8560*/  @!P1 IMAD.IADD R224, R224, 0x1, -R2 ;  /* 0x00000001e0e09824 */ /* 0x000fe200078e0a02 */
[----:B------:R-:W-:Y:S01]  /*8570*/  IABS R229, R133 ;  /* 0x0000008500e57213 */ /* 0x000fe20000000000 */
[----:B------:R-:W-:Y:S01]  /*8580*/  IMAD R228, R2, R228, R226 ;  /* 0x000000e402e47224 */ /* 0x000fe200078e02e2 */
[----:B------:R-:W-:Y:S01]  /*8590*/  ISETP.GE.AND P1, PT, R133, RZ, PT ;  /* 0x000000ff8500720c */ /* 0x000fe20003f26270 */
[----:B------:R-:W-:-:S02]  /*85a0*/  IMAD.MOV.U32 R133, RZ, RZ, R227 ;  /* 0x000000ffff857224 */ /* 0x000fc400078e00e3 */
[----:B------:R-:W-:Y:S01]  /*85b0*/  @!P0 IMAD.MOV R131, RZ, RZ, -R131 ;  /* 0x000000ffff838224 */ /* 0x000fe200078e0a83 */
[C---:B------:R-:W-:Y:S01]  /*85c0*/  ISETP.GT.U32.AND P0, PT, R2.reuse, R224, PT ;  /* 0x000000e00200720c */ /* 0x040fe20003f04070 */
[----:B------:R-:W-:Y:S01]  /*85d0*/  @!P2 IMAD.MOV R133, RZ, RZ, -R133 ;  /* 0x000000ffff85a224 */ /* 0x000fe200078e0a85 */
[----:B------:R-:W-:Y:S02]  /*85e0*/  ISETP.GT.U32.AND P2, PT, R2, R228, PT ;  /* 0x000000e40200720c */ /* 0x000fe40003f44070 */
[----:B------:R-:W-:Y:S01]  /*85f0*/  IABS R143, R135 ;  /* 0x00000087008f7213 */ /* 0x000fe20000000000 */
[----:B------:R-:W-:-:S04]  /*8600*/  @!P5 IMAD.IADD R225, R225, 0x1, -R2 ;  /* 0x00000001e1e1d824 */ /* 0x000fc800078e0a02 */
[----:B------:R-:W-:Y:S01]  /*8610*/  IMAD.HI.U32 R137, R246, R143, RZ ;  /* 0x0000008ff6897227 */ /* 0x000fe200078e00ff */
[----:B------:R-:W-:-:S03]  /*8620*/  ISETP.GT.U32.AND P5, PT, R2, R225, PT ;  /* 0x000000e10200720c */ /* 0x000fc60003fa4070 */
[----:B------:R-:W-:Y:S02]  /*8630*/  IMAD.MOV R137, RZ, RZ, -R137 ;  /* 0x000000ffff897224 */ /* 0x000fe400078e0a89 */
[--C-:B------:R-:W-:Y:S01]  /*8640*/  @!P0 IMAD.IADD R224, R224, 0x1, -R2.reuse ;  /* 0x00000001e0e08824 */ /* 0x100fe200078e0a02 */
[----:B------:R-:W-:Y:S01]  /*8650*/  ISETP.GE.AND P0, PT, R135, RZ, PT ;  /* 0x000000ff8700720c */ /* 0x000fe20003f06270 */
[----:B------:R-:W-:Y:S02]  /*8660*/  @!P2 IMAD.IADD R228, R228, 0x1, -R2 ;  /* 0x00000001e4e4a824 */ /* 0x000fe400078e0a02 */
[----:B------:R-:W-:-:S04]  /*8670*/  IMAD.HI.U32 R231, R246, R229, RZ ;  /* 0x000000e5f6e77227 */ /* 0x000fc800078e00ff */
[C---:B------:R-:W-:Y:S02]  /*8680*/  IMAD R143, R2.reuse, R137, R143 ;  /* 0x00000089028f7224 */ /* 0x040fe400078e028f */
[----:B------:R-:W-:Y:S01]  /*8690*/  IMAD.MOV.U32 R135, RZ, RZ, R224 ;  /* 0x000000ffff877224 */ /* 0x000fe200078e00e0 */
[C---:B------:R-:W-:Y:S01]  /*86a0*/  ISETP.GT.U32.AND P2, PT, R2.reuse, R228, PT ;  /* 0x000000e40200720c */ /* 0x040fe20003f44070 */
[----:B------:R-:W-:Y:S01]  /*86b0*/  IMAD.MOV R231, RZ, RZ, -R231 ;  /* 0x000000ffffe77224 */ /* 0x000fe200078e0ae7 */
[----:B------:R-:W-:Y:S01]  /*86c0*/  IABS R227, R139 ;  /* 0x0000008b00e37213 */ /* 0x000fe20000000000 */
[----:B------:R-:W-:Y:S01]  /*86d0*/  @!P4 IMAD.MOV R135, RZ, RZ, -R135 ;  /* 0x000000ffff87c224 */ /* 0x000fe200078e0a87 */
[C---:B------:R-:W-:Y:S01]  /*86e0*/  ISETP.GT.U32.AND P4, PT, R2.reuse, R143, PT ;  /* 0x0000008f0200720c */ /* 0x040fe20003f84070 */
[----:B------:R-:W-:Y:S01]  /*86f0*/  IMAD R229, R2, R231, R229 ;  /* 0x000000e702e57224 */ /* 0x000fe200078e02e5 */
[----:B------:R-:W-:Y:S01]  /*8700*/  IABS R226, R141 ;  /* 0x0000008d00e27213 */ /* 0x000fe20000000000 */
[----:B------:R-:W-:-:S04]  /*8710*/  IMAD.HI.U32 R231, R246, R227, RZ ;  /* 0x000000e3f6e77227 */ /* 0x000fc800078e00ff */
[----:B------:R-:W-:Y:S02]  /*8720*/  @!P5 IMAD.IADD R225, R225, 0x1, -R2 ;  /* 0x00000001e1e1d824 */ /* 0x000fe400078e0a02 */
[----:B------:R-:W-:Y:S01]  /*8730*/  IMAD.HI.U32 R224, R246, R226, RZ ;  /* 0x000000e2f6e07227 */ /* 0x000fe200078e00ff */
[----:B------:R-:W-:-:S03]  /*8740*/  ISETP.GT.U32.AND P5, PT, R2, R229, PT ;  /* 0x000000e50200720c */ /* 0x000fc60003fa4070 */
[----:B------:R-:W-:Y:S02]  /*8750*/  IMAD.MOV R231, RZ, RZ, -R231 ;  /* 0x000000ffffe77224 */ /* 0x000fe400078e0ae7 */
[----:B------:R-:W-:Y:S02]  /*8760*/  IMAD.MOV.U32 R137, RZ, RZ, R225 ;  /* 0x000000ffff897224 */ /* 0x000fe400078e00e1 */
[----:B------:R-:W-:Y:S02]  /*8770*/  IMAD.MOV R224, RZ, RZ, -R224 ;  /* 0x000000ffffe07224 */ /* 0x000fe400078e0ae0 */
[--C-:B------:R-:W-:Y:S02]  /*8780*/  @!P2 IMAD.IADD R228, R228, 0x1, -R2.reuse ;  /* 0x00000001e4e4a824 */ /* 0x100fe400078e0a02 */
[----:B------:R-:W-:Y:S01]  /*8790*/  IMAD R227, R2, R231, R227 ;  /* 0x000000e702e37224 */ /* 0x000fe200078e02e3 */
[----:B------:R-:W-:Y:S01]  /*87a0*/  IABS R225, R145 ;  /* 0x0000009100e17213 */ /* 0x000fe20000000000 */
[----:B------:R-:W-:Y:S01]  /*87b0*/  @!P6 IMAD.MOV R137, RZ, RZ, -R137 ;  /* 0x000000ffff89e224 */ /* 0x000fe200078e0a89 */
[----:B------:R-:W-:Y:S01]  /*87c0*/  ISETP.GE.AND P6, PT, R139, RZ, PT ;  /* 0x000000ff8b00720c */ /* 0x000fe20003fc6270 */
[----:B------:R-:W-:-:S02]  /*87d0*/  @!P4 IMAD.IADD R143, R143, 0x1, -R2 ;  /* 0x000000018f8fc824 */ /* 0x000fc400078e0a02 */
[C---:B------:R-:W-:Y:S02]  /*87e0*/  IMAD R226, R2.reuse, R224, R226 ;  /* 0x000000e002e27224 */ /* 0x040fe400078e02e2 */
[----:B------:R-:W-:Y:S01]  /*87f0*/  IMAD.MOV.U32 R139, RZ, RZ, R228 ;  /* 0x000000ffff8b7224 */ /* 0x000fe200078e00e4 */
[----:B------:R-:W-:Y:S01]  /*8800*/  ISETP.GT.U32.AND P2, PT, R2, R227, PT ;  /* 0x000000e30200720c */ /* 0x000fe20003f44070 */
[----:B------:R-:W-:Y:S01]  /*8810*/  IMAD.HI.U32 R231, R246, R225, RZ ;  /* 0x000000e1f6e77227 */ /* 0x000fe200078e00ff */
[----:B------:R-:W-:-:S03]  /*8820*/  ISETP.GT.U32.AND P4, PT, R2, R143, PT ;  /* 0x0000008f0200720c */ /* 0x000fc60003f84070 */
[----:B------:R-:W-:Y:S01]  /*8830*/  @!P3 IMAD.MOV R139, RZ, RZ, -R139 ;  /* 0x000000ffff8bb224 */ /* 0x000fe200078e0a8b */
[C---:B------:R-:W-:Y:S01]  /*8840*/  ISETP.GT.U32.AND P3, PT, R2.reuse, R226, PT ;  /* 0x000000e20200720c */ /* 0x040fe20003f64070 */
[----:B------:R-:W-:Y:S02]  /*8850*/  IMAD.MOV R231, RZ, RZ, -R231 ;  /* 0x000000ffffe77224 */ /* 0x000fe400078e0ae7 */
[--C-:B------:R-:W-:Y:S02]  /*8860*/  @!P5 IMAD.IADD R229, R229, 0x1, -R2.reuse ;  /* 0x00000001e5e5d824 */ /* 0x100fe400078e0a02 */
[C---:B------:R-:W-:Y:S02]  /*8870*/  IMAD R225, R2.reuse, R231, R225 ;  /* 0x000000e702e17224 */ /* 0x040fe400078e02e1 */
[--C-:B------:R-:W-:Y:S01]  /*8880*/  @!P2 IMAD.IADD R227, R227, 0x1, -R2.reuse ;  /* 0x00000001e3e3a824 */ /* 0x100fe200078e0a02 */
[C---:B------:R-:W-:Y:S01]  /*8890*/  ISETP.GT.U32.AND P5, PT, R2.reuse, R229, PT ;  /* 0x000000e50200720c */ /* 0x040fe20003fa4070 */
[----:B------:R-:W-:Y:S01]  /*88a0*/  @!P4 IMAD.IADD R143, R143, 0x1, -R2 ;  /* 0x000000018f8fc824 */ /* 0x000fe200078e0a02 */
[----:B------:R-:W-:-:S03]  /*88b0*/  ISETP.GT.U32.AND P4, PT, R2, R225, PT ;  /* 0x000000e10200720c */ /* 0x000fc60003f84070 */
[--C-:B------:R-:W-:Y:S01]  /*88c0*/  @!P3 IMAD.IADD R226, R226, 0x1, -R2.reuse ;  /* 0x00000001e2e2b824 */ /* 0x100fe200078e0a02 */
[C---:B------:R-:W-:Y:S02]  /*88d0*/  ISETP.GT.U32.AND P2, PT, R2.reuse, R227, PT ;  /* 0x000000e30200720c */ /* 0x040fe40003f44070 */
[----:B------:R-:W-:Y:S02]  /*88e0*/  IABS R228, R147 ;  /* 0x0000009300e47213 */ /* 0x000fe40000000000 */
[----:B------:R-:W-:Y:S02]  /*88f0*/  ISETP.GT.U32.AND P3, PT, R2, R226, PT ;  /* 0x000000e20200720c */ /* 0x000fe40003f64070 */
[----:B------:R-:W-:Y:S01]  /*8900*/  IABS R224, R165 ;  /* 0x000000a500e07213 */ /* 0x000fe20000000000 */
[----:B------:R-:W-:Y:S02]  /*8910*/  @!P5 IMAD.IADD R229, R229, 0x1, -R2 ;  /* 0x00000001e5e5d824 */ /* 0x000fe400078e0a02 */
[----:B------:R-:W-:Y:S01]  /*8920*/  IMAD.HI.U32 R231, R246, R228, RZ ;  /* 0x000000e4f6e77227 */ /* 0x000fe200078e00ff */
[----:B------:R-:W-:-:S03]  /*8930*/  ISETP.GE.AND P5, PT, R141, RZ, PT ;  /* 0x000000ff8d00720c */ /* 0x000fc60003fa6270 */
[----:B------:R-:W-:Y:S02]  /*8940*/  @!P4 IMAD.IADD R225, R225, 0x1, -R2 ;  /* 0x00000001e1e1c824 */ /* 0x000fe400078e0a02 */
[----:B------:R-:W-:Y:S02]  /*8950*/  IMAD.MOV.U32 R141, RZ, RZ, R229 ;  /* 0x000000ffff8d7224 */ /* 0x000fe400078e00e5 */
[----:B------:R-:W-:Y:S02]  /*8960*/  IMAD.MOV R231, RZ, RZ, -R231 ;  /* 0x000000ffffe77224 */ /* 0x000fe400078e0ae7 */
[----:B------:R-:W-:Y:S01]  /*8970*/  IMAD.HI.U32 R229, R246, R224, RZ ;  /* 0x000000e0f6e57227 */ /* 0x000fe200078e00ff */
[----:B------:R-:W-:-:S03]  /*8980*/  ISETP.GT.U32.AND P4, PT, R2, R225, PT ;  /* 0x000000e10200720c */ /* 0x000fc60003f84070 */
[----:B------:R-:W-:Y:S01]  /*8990*/  @!P0 IMAD.MOV R143, RZ, RZ, -R143 ;  /* 0x000000ffff8f8224 */ /* 0x000fe200078e0a8f */
[----:B------:R-:W-:Y:S01]  /*89a0*/  ISETP.GE.AND P0, PT, R147, RZ, PT ;  /* 0x000000ff9300720c */ /* 0x000fe20003f06270 */
[----:B------:R-:W-:Y:S01]  /*89b0*/  @!P2 IMAD.IADD R227, R227, 0x1, -R2 ;  /* 0x00000001e3e3a824 */ /* 0x000fe200078e0a02 */
[----:B------:R-:W-:Y:S01]  /*89c0*/  ISETP.GE.AND P2, PT, R165, RZ, PT ;  /* 0x000000ffa500720c */ /* 0x000fe20003f46270 */
[----:B------:R-:W-:Y:S01]  /*89d0*/  IMAD R165, R2, R231, R228 ;  /* 0x000000e702a57224 */ /* 0x000fe200078e02e4 */
[----:B------:R-:W-:Y:S01]  /*89e0*/  IABS R147, R149 ;  /* 0x0000009500937213 */ /* 0x000fe20000000000 */
[----:B------:R-:W-:Y:S01]  /*89f0*/  @!P1 IMAD.MOV R141, RZ, RZ, -R141 ;  /* 0x000000ffff8d9224 */ /* 0x000fe200078e0a8d */
[----:B------:R-:W-:Y:S01]  /*8a00*/  ISETP.GE.AND P1, PT, R145, RZ, PT ;  /* 0x000000ff9100720c */ /* 0x000fe20003f26270 */
[----:B------:R-:W-:Y:S02]  /*8a10*/  IMAD.MOV R229, RZ, RZ, -R229 ;  /* 0x000000ffffe57224 */ /* 0x000fe400078e0ae5 */
[----:B------:R-:W-:-:S02]  /*8a20*/  @!P3 IMAD.IADD R226, R226, 0x1, -R2 ;  /* 0x00000001e2e2b824 */ /* 0x000fc400078e0a02 */
[----:B------:R-:W-:Y:S01]  /*8a30*/  IMAD.MOV.U32 R145, RZ, RZ, R227 ;  /* 0x000000ffff917224 */ /* 0x000fe200078e00e3 */
[C---:B------:R-:W-:Y:S01]  /*8a40*/  ISETP.GT.U32.AND P3, PT, R2.reuse, R165, PT ;  /* 0x000000a50200720c */ /* 0x040fe20003f64070 */
[----:B------:R-:W-:Y:S02]  /*8a50*/  IMAD.MOV.U32 R227, RZ, RZ, R147 ;  /* 0x000000ffffe37224 */ /* 0x000fe400078e0093 */
[----:B------:R-:W-:Y:S02]  /*8a60*/  IMAD R224, R2, R229, R224 ;  /* 0x000000e502e07224 */ /* 0x000fe400078e02e0 */
[----:B------:R-:W-:Y:S02]  /*8a70*/  IMAD.MOV.U32 R147, RZ, RZ, R226 ;  /* 0x000000ffff937224 */ /* 0x000fe400078e00e2 */
[----:B------:R-:W-:Y:S01]  /*8a80*/  @!P6 IMAD.MOV R145, RZ, RZ, -R145 ;  /* 0x000000ffff91e224 */ /* 0x000fe200078e0a91 */
[----:B------:R-:W-:Y:S01]  /*8a90*/  ISETP.GE.AND P6, PT, R149, RZ, PT ;  /* 0x000000ff9500720c */ /* 0x000fe20003fc6270 */
[----:B------:R-:W-:Y:S01]  /*8aa0*/  IMAD.HI.U32 R226, R246, R227, RZ ;  /* 0x000000e3f6e27227 */ /* 0x000fe200078e00ff */
[----:B------:R-:W-:-:S03]  /*8ab0*/  IABS R149, R153 ;  /* 0x0000009900957213 */ /* 0x000fc60000000000 */
[----:B------:R-:W-:Y:S01]  /*8ac0*/  @!P5 IMAD.MOV R147, RZ, RZ, -R147 ;  /* 0x000000ffff93d224 */ /* 0x000fe200078e0a93 */
[C---:B------:R-:W-:Y:S01]  /*8ad0*/  ISETP.GT.U32.AND P5, PT, R2.reuse, R224, PT ;  /* 0x000000e00200720c */ /* 0x040fe20003fa4070 */
[----:B------:R-:W-:Y:S02]  /*8ae0*/  IMAD.MOV R226, RZ, RZ, -R226 ;  /* 0x000000ffffe27224 */ /* 0x000fe400078e0ae2 */
[----:B------:R-:W-:Y:S01]  /*8af0*/  @!P4 IMAD.IADD R225, R225, 0x1, -R2 ;  /* 0x00000001e1e1c824 */ /* 0x000fe200078e0a02 */
[----:B------:R-:W-:Y:S02]  /*8b00*/  IABS R228, R151 ;  /* 0x0000009700e47213 */ /* 0x000fe40000000000 */
[----:B------:R-:W-:Y:S01]  /*8b10*/  ISETP.GE.AND P4, PT, R151, RZ, PT ;  /* 0x000000ff9700720c */ /* 0x000fe20003f86270 */
[----:B------:R-:W-:Y:S02]  /*8b20*/  IMAD.MOV.U32 R151, RZ, RZ, R149 ;  /* 0x000000ffff977224 */ /* 0x000fe400078e0095 */
[----:B------:R-:W-:-:S02]  /*8b30*/  IMAD R226, R2, R226, R227 ;  /* 0x000000e202e27224 */ /* 0x000fc400078e02e3 */
[----:B------:R-:W-:Y:S02]  /*8b40*/  IMAD.MOV.U32 R149, RZ, RZ, R225 ;  /* 0x000000ffff957224 */ /* 0x000fe400078e00e1 */
[--C-:B------:R-:W-:Y:S02]  /*8b50*/  @!P3 IMAD.IADD R165, R165, 0x1, -R2.reuse ;  /* 0x00000001a5a5b824 */ /* 0x100fe400078e0a02 */
[----:B------:R-:W-:Y:S01]  /*8b60*/  @!P1 IMAD.MOV R149, RZ, RZ, -R149 ;  /* 0x000000ffff959224 */ /* 0x000fe200078e0a95 */
[----:B------:R-:W-:Y:S01]  /*8b70*/  ISETP.GT.U32.AND P1, PT, R2, R226, PT ;  /* 0x000000e20200720c */ /* 0x000fe20003f24070 */
[----:B------:R-:W-:Y:S01]  /*8b80*/  @!P5 IMAD.IADD R224, R224, 0x1, -R2 ;  /* 0x00000001e0e0d824 */ /* 0x000fe200078e0a02 */
[----:B------:R-:W-:Y:S01]  /*8b90*/  ISETP.GT.U32.AND P3, PT, R2, R165, PT ;  /* 0x000000a50200720c */ /* 0x000fe20003f64070 */
[----:B------:R-:W-:-:S03]  /*8ba0*/  IMAD.HI.U32 R231, R246, R228, RZ ;  /* 0x000000e4f6e77227 */ /* 0x000fc600078e00ff */
[----:B------:R-:W-:Y:S01]  /*8bb0*/  ISETP.GT.U32.AND P5, PT, R2, R224, PT ;  /* 0x000000e00200720c */ /* 0x000fe20003fa4070 */
[----:B------:R-:W-:Y:S02]  /*8bc0*/  IMAD.MOV R231, RZ, RZ, -R231 ;  /* 0x000000ffffe77224 */ /* 0x000fe400078e0ae7 */
[----:B------:R-:W-:-:S04]  /*8bd0*/  IMAD.HI.U32 R229, R246, R151, RZ ;  /* 0x00000097f6e57227 */ /* 0x000fc800078e00ff */
[----:B------:R-:W-:Y:S02]  /*8be0*/  IMAD R228, R2, R231, R228 ;  /* 0x000000e702e47224 */ /* 0x000fe400078e02e4 */
[----:B------:R-:W-:Y:S02]  /*8bf0*/  IMAD.MOV R229, RZ, RZ, -R229 ;  /* 0x000000ffffe57224 */ /* 0x000fe400078e0ae5 */
[--C-:B------:R-:W-:Y:S02]  /*8c00*/  @!P1 IMAD.IADD R226, R226, 0x1, -R2.reuse ;  /* 0x00000001e2e29824 */ /* 0x100fe400078e0a02 */
[--C-:B------:R-:W-:Y:S01]  /*8c10*/  @!P3 IMAD.IADD R165, R165, 0x1, -R2.reuse ;  /* 0x00000001a5a5b824 */ /* 0x100fe200078e0a02 */
[C---:B------:R-:W-:Y:S01]  /*8c20*/  ISETP.GT.U32.AND P3, PT, R2.reuse, R228, PT ;  /* 0x000000e40200720c */ /* 0x040fe20003f64070 */
[C---:B------:R-:W-:Y:S01]  /*8c30*/  IMAD R225, R2.reuse, R229, R151 ;  /* 0x000000e502e17224 */ /* 0x040fe200078e0297 */
[----:B------:R-:W-:Y:S01]  /*8c40*/  IABS R227, R155 ;  /* 0x0000009b00e37213 */ /* 0x000fe20000000000 */
[----:B------:R-:W-:Y:S01]  /*8c50*/  IMAD.MOV.U32 R151, RZ, RZ, R165 ;  /* 0x000000ffff977224 */ /* 0x000fe200078e00a5 */
[----:B------:R-:W-:Y:S01]  /*8c60*/  ISETP.GT.U32.AND P1, PT, R2, R226, PT ;  /* 0x000000e20200720c */ /* 0x000fe20003f24070 */
[----:B------:R-:W-:Y:S01]  /*8c70*/  @!P5 IMAD.IADD R224, R224, 0x1, -R2 ;  /* 0x00000001e0e0d824 */ /* 0x000fe200078e0a02 */
[----:B------:R-:W-:Y:S01]  /*8c80*/  ISETP.GT.U32.AND P5, PT, R2, R225, PT ;  /* 0x000000e10200720c */ /* 0x000fe20003fa4070 */
[----:B------:R-:W-:Y:S01]  /*8c90*/  IMAD.HI.U32 R231, R246, R227, RZ ;  /* 0x000000e3f6e77227 */ /* 0x000fe200078e00ff */
[----:B------:R-:W-:-:S02]  /*8ca0*/  IABS R232, R158 ;  /* 0x0000009e00e87213 */ /* 0x000fc40000000000 */
[----:B------:R-:W-:Y:S01]  /*8cb0*/  IABS R229, R157 ;  /* 0x0000009d00e57213 */ /* 0x000fe20000000000 */
[----:B------:R-:W-:Y:S01]  /*8cc0*/  @!P0 IMAD.MOV R151, RZ, RZ, -R151 ;  /* 0x000000ffff978224 */ /* 0x000fe200078e0a97 */
[----:B------:R-:W-:Y:S01]  /*8cd0*/  ISETP.GE.AND P0, PT, R153, RZ, PT ;  /* 0x000000ff9900720c */ /* 0x000fe20003f06270 */
[----:B------:R-:W-:Y:S02]  /*8ce0*/  IMAD.MOV R153, RZ, RZ, -R231 ;  /* 0x000000ffff997224 */ /* 0x000fe400078e0ae7 */
[----:B------:R-:W-:Y:S02]  /*8cf0*/  IMAD.MOV.U32 R165, RZ, RZ, R232 ;  /* 0x000000ffffa57224 */ /* 0x000fe400078e00e8 */
[----:B------:R-:W-:-:S04]  /*8d00*/  IMAD.HI.U32 R231, R246, R229, RZ ;  /* 0x000000e5f6e77227 */ /* 0x000fc800078e00ff */
[----:B------:R-:W-:Y:S01]  /*8d10*/  @!P3 IMAD.IADD R228, R228, 0x1, -R2 ;  /* 0x00000001e4e4b824 */ /* 0x000fe200078e0a02 */
[----:B------:R-:W-:Y:S01]  /*8d20*/  ISETP.GE.AND P3, PT, R155, RZ, PT ;  /* 0x000000ff9b00720c */ /* 0x000fe20003f66270 */
[----:B------:R-:W-:Y:S02]  /*8d30*/  IMAD R227, R2, R153, R227 ;  /* 0x0000009902e37224 */ /* 0x000fe400078e02e3 */
[----:B------:R-:W-:-:S04]  /*8d40*/  IMAD.HI.U32 R155, R246, R165, RZ ;  /* 0x000000a5f69b7227 */ /* 0x000fc800078e00ff */
[----:B------:R-:W-:Y:S02]  /*8d50*/  IMAD.MOV.U32 R153, RZ, RZ, R224 ;  /* 0x000000ffff997224 */ /* 0x000fe400078e00e0 */
[----:B------:R-:W-:Y:S02]  /*8d60*/  IMAD.MOV R224, RZ, RZ, -R231 ;  /* 0x000000ffffe07224 */ /* 0x000fe400078e0ae7 */
[--C-:B------:R-:W-:Y:S02]  /*8d70*/  @!P1 IMAD.IADD R226, R226, 0x1, -R2.reuse ;  /* 0x00000001e2e29824 */ /* 0x100fe400078e0a02 */
[----:B------:R-:W-:Y:S02]  /*8d80*/  @!P5 IMAD.IADD R225, R225, 0x1, -R2 ;  /* 0x00000001e1e1d824 */ /* 0x000fe400078e0a02 */
[----:B------:R-:W-:Y:S01]  /*8d90*/  IMAD.MOV R231, RZ, RZ, -R155 ;  /* 0x000000ffffe77224 */ /* 0x000fe200078e0a9b */
[C---:B------:R-:W-:Y:S01]  /*8da0*/  ISETP.GT.U32.AND P5, PT, R2.reuse, R228, PT ;  /* 0x000000e40200720c */ /* 0x040fe20003fa4070 */
[C---:B------:R-:W-:Y:S01]  /*8db0*/  IMAD R224, R2.reuse, R224, R229 ;  /* 0x000000e002e07224 */ /* 0x040fe200078e02e5 */
[----:B------:R-:W-:Y:S01]  /*8dc0*/  ISETP.GT.U32.AND P1, PT, R2, R227, PT ;  /* 0x000000e30200720c */ /* 0x000fe20003f24070 */
[----:B------:R-:W-:-:S02]  /*8dd0*/  IMAD.MOV.U32 R155, RZ, RZ, R226 ;  /* 0x000000ffff9b7224 */ /* 0x000fc400078e00e2 */
[----:B------:R-:W-:Y:S01]  /*8de0*/  @!P2 IMAD.MOV R153, RZ, RZ, -R153 ;  /* 0x000000ffff99a224 */ /* 0x000fe200078e0a99 */
[C---:B------:R-:W-:Y:S01]  /*8df0*/  ISETP.GT.U32.AND P2, PT, R2.reuse, R225, PT ;  /* 0x000000e10200720c */ /* 0x040fe20003f44070 */
[----:B------:R-:W-:Y:S01]  /*8e00*/  @!P6 IMAD.MOV R155, RZ, RZ, -R155 ;  /* 0x000000ffff9be224 */ /* 0x000fe200078e0a9b */
[C---:B------:R-:W-:Y:S02]  /*8e10*/  ISETP.GT.U32.AND P6, PT, R2.reuse, R224, PT ;  /* 0x000000e00200720c */ /* 0x040fe40003fc4070 */
[----:B------:R-:W-:Y:S01]  /*8e20*/  IABS R229, R160 ;  /* 0x000000a000e57213 */ /* 0x000fe20000000000 */
[----:B------:R-:W-:Y:S01]  /*8e30*/  IMAD R165, R2, R231, R165 ;  /* 0x000000e702a57224 */ /* 0x000fe200078e02a5 */
[----:B------:R-:W-:Y:S01]  /*8e40*/  IABS R231, R164 ;  /* 0x000000a400e77213 */ /* 0x000fe20000000000 */
[--C-:B------:R-:W-:Y:S02]  /*8e50*/  @!P5 IMAD.IADD R228, R228, 0x1, -R2.reuse ;  /* 0x00000001e4e4d824 */ /* 0x100fe400078e0a02 */
[----:B------:R-:W-:-:S02]  /*8e60*/  @!P1 IMAD.IADD R227, R227, 0x1, -R2 ;  /* 0x00000001e3e39824 */ /* 0x000fc400078e0a02 */
[----:B------:R-:W-:Y:S02]  /*8e70*/  IMAD.MOV.U32 R226, RZ, RZ, R229 ;  /* 0x000000ffffe27224 */ /* 0x000fe400078e00e5 */
[--C-:B------:R-:W-:Y:S01]  /*8e80*/  @!P2 IMAD.IADD R225, R225, 0x1, -R2.reuse ;  /* 0x00000001e1e1a824 */ /* 0x100fe200078e0a02 */
[----:B------:R-:W-:Y:S01]  /*8e90*/  ISETP.GE.AND P2, PT, R157, RZ, PT ;  /* 0x000000ff9d00720c */ /* 0x000fe20003f46270 */
[----:B------:R-:W-:Y:S01]  /*8ea0*/  @!P6 IMAD.IADD R224, R224, 0x1, -R2 ;  /* 0x00000001e0e0e824 */ /* 0x000fe200078e0a02 */
[C---:B------:R-:W-:Y:S01]  /*8eb0*/  ISETP.GT.U32.AND P5, PT, R2.reuse, R165, PT ;  /* 0x000000a50200720c */ /* 0x040fe20003fa4070 */
[----:B------:R-:W-:Y:S01]  /*8ec0*/  IMAD.MOV.U32 R157, RZ, RZ, R228 ;  /* 0x000000ffff9d7224 */ /* 0x000fe200078e00e4 */
[----:B------:R-:W-:Y:S01]  /*8ed0*/  ISETP.GT.U32.AND P6, PT, R2, R227, PT ;  /* 0x000000e30200720c */ /* 0x000fe20003fc4070 */
[----:B------:R-:W-:Y:S02]  /*8ee0*/  IMAD.MOV.U32 R229, RZ, RZ, R231 ;  /* 0x000000ffffe57224 */ /* 0x000fe400078e00e7 */
[----:B------:R-:W-:-:S04]  /*8ef0*/  IMAD.HI.U32 R232, R246, R226, RZ ;  /* 0x000000e2f6e87227 */ /* 0x000fc800078e00ff */
[----:B------:R-:W-:Y:S01]  /*8f00*/  @!P4 IMAD.MOV R157, RZ, RZ, -R157 ;  /* 0x000000ffff9dc224 */ /* 0x000fe200078e0a9d */
[----:B------:R-:W-:Y:S01]  /*8f10*/  ISETP.GT.U32.AND P4, PT, R2, R224, PT ;  /* 0x000000e00200720c */ /* 0x000fe20003f84070 */
[----:B------:R-:W-:Y:S01]  /*8f20*/  IMAD.HI.U32 R231, R246, R229, RZ ;  /* 0x000000e5f6e77227 */ /* 0x000fe200078e00ff */
[----:B------:R-:W-:-:S03]  /*8f30*/  ISETP.GE.AND P1, PT, R158, RZ, PT ;  /* 0x000000ff9e00720c */ /* 0x000fc60003f26270 */
[----:B------:R-:W-:Y:S02]  /*8f40*/  IMAD.MOV R232, RZ, RZ, -R232 ;  /* 0x000000ffffe87224 */ /* 0x000fe400078e0ae8 */
[----:B------:R-:W-:Y:S02]  /*8f50*/  IMAD.MOV.U32 R158, RZ, RZ, R225 ;  /* 0x000000ffff9e7224 */ /* 0x000fe400078e00e1 */
[----:B------:R-:W-:Y:S02]  /*8f60*/  IMAD.MOV R231, RZ, RZ, -R231 ;  /* 0x000000ffffe77224 */ /* 0x000fe400078e0ae7 */
[C---:B------:R-:W-:Y:S02]  /*8f70*/  IMAD R225, R2.reuse, R232, R226 ;  /* 0x000000e802e17224 */ /* 0x040fe400078e02e2 */
[----:B------:R-:W-:Y:S02]  /*8f80*/  @!P5 IMAD.IADD R165, R165, 0x1, -R2 ;  /* 0x00000001a5a5d824 */ /* 0x000fe400078e0a02 */
[----:B------:R-:W-:-:S02]  /*8f90*/  IMAD R229, R2, R231, R229 ;  /* 0x000000e702e57224 */ /* 0x000fc400078e02e5 */
[--C-:B------:R-:W-:Y:S01]  /*8fa0*/  @!P6 IMAD.IADD R227, R227, 0x1, -R2.reuse ;  /* 0x00000001e3e3e824 */ /* 0x100fe200078e0a02 */
[----:B------:R-:W-:Y:S01]  /*8fb0*/  ISETP.GT.U32.AND P6, PT, R2, R225, PT ;  /* 0x000000e10200720c */ /* 0x000fe20003fc4070 */
[----:B------:R-:W-:Y:S01]  /*8fc0*/  @!P4 IMAD.IADD R224, R224, 0x1, -R2 ;  /* 0x00000001e0e0c824 */ /* 0x000fe200078e0a02 */
[C---:B------:R-:W-:Y:S02]  /*8fd0*/  ISETP.GT.U32.AND P5, PT, R2.reuse, R165, PT ;  /* 0x000000a50200720c */ /* 0x040fe40003fa4070 */
[----:B------:R-:W-:Y:S02]  /*8fe0*/  ISETP.GT.U32.AND P4, PT, R2, R229, PT ;  /* 0x000000e50200720c */ /* 0x000fe40003f84070 */
[----:B------:R-:W-:Y:S01]  /*8ff0*/  IABS R233, R162 ;  /* 0x000000a200e97213 */ /* 0x000fe20000000000 */
[----:B------:R-:W-:Y:S01]  /*9000*/  @!P0 IMAD.MOV R158, RZ, RZ, -R158 ;  /* 0x000000ffff9e8224 */ /* 0x000fe200078e0a9e */
[----:B------:R-:W-:-:S03]  /*9010*/  ISETP.GE.AND P0, PT, R160, RZ, PT ;  /* 0x000000ffa000720c */ /* 0x000fc60003f06270 */
[----:B------:R-:W-:Y:S01]  /*9020*/  IMAD.MOV.U32 R228, RZ, RZ, R233 ;  /* 0x000000ffffe47224 */ /* 0x000fe200078e00e9 */
[----:B------:R-:W-:Y:S01]  /*9030*/  IABS R233, R167 ;  /* 0x000000a700e97213 */ /* 0x000fe20000000000 */
[----:B------:R-:W-:Y:S02]  /*9040*/  @!P6 IMAD.IADD R225, R225, 0x1, -R2 ;  /* 0x00000001e1e1e824 */ /* 0x000fe400078e0a02 */
[----:B------:R-:W-:-:S04]  /*9050*/  IMAD.HI.U32 R160, R246, R228, RZ ;  /* 0x000000e4f6a07227 */ /* 0x000fc800078e00ff */
[--C-:B------:R-:W-:Y:S01]  /*9060*/  @!P5 IMAD.IADD R165, R165, 0x1, -R2.reuse ;  /* 0x00000001a5a5d824 */ /* 0x100fe200078e0a02 */
[----:B------:R-:W-:Y:S01]  /*9070*/  ISETP.GE.AND P5, PT, R164, RZ, PT ;  /* 0x000000ffa400720c */ /* 0x000fe20003fa6270 */
[----:B------:R-:W-:Y:S01]  /*9080*/  @!P4 IMAD.IADD R229, R229, 0x1, -R2 ;  /* 0x00000001e5e5c824 */ /* 0x000fe200078e0a02 */
[----:B------:R-:W-:Y:S01]  /*9090*/  ISETP.GT.U32.AND P4, PT, R2, R225, PT ;  /* 0x000000e10200720c */ /* 0x000fe20003f84070 */
[----:B------:R-:W-:Y:S02]  /*90a0*/  IMAD.MOV R160, RZ, RZ, -R160 ;  /* 0x000000ffffa07224 */ /* 0x000fe400078e0aa0 */
[----:B------:R-:W-:Y:S01]  /*90b0*/  IMAD.HI.U32 R164, R246, R233, RZ ;  /* 0x000000e9f6a47227 */ /* 0x000fe200078e00ff */
[----:B------:R-:W-:-:S03]  /*90c0*/  IABS R226, R169 ;  /* 0x000000a900e27213 */ /* 0x000fc60000000000 */
[C---:B------:R-:W-:Y:S02]  /*90d0*/  IMAD R228, R2.reuse, R160, R228 ;  /* 0x000000a002e47224 */ /* 0x040fe400078e02e4 */
[----:B------:R-:W-:Y:S02]  /*90e0*/  IMAD.MOV R164, RZ, RZ, -R164 ;  /* 0x000000ffffa47224 */ /* 0x000fe400078e0aa4 */
[----:B------:R-:W-:Y:S01]  /*90f0*/  IMAD.MOV.U32 R160, RZ, RZ, R227 ;  /* 0x000000ffffa07224 */ /* 0x000fe200078e00e3 */
[----:B------:R-:W-:Y:S01]  /*9100*/  ISETP.GT.U32.AND P6, PT, R2, R228, PT ;  /* 0x000000e40200720c */ /* 0x000fe20003fc4070 */
[----:B------:R-:W-:-:S04]  /*9110*/  IMAD.HI.U32 R232, R246, R226, RZ ;  /* 0x000000e2f6e87227 */ /* 0x000fc800078e00ff */
[----:B------:R-:W-:Y:S01]  /*9120*/  IMAD R227, R2, R164, R233 ;  /* 0x000000a402e37224 */ /* 0x000fe200078e02e9 */
[----:B------:R-:W-:Y:S01]  /*9130*/  IABS R164, R171 ;  /* 0x000000ab00a47213 */ /* 0x000fe20000000000 */
[----:B------:R-:W-:Y:S01]  /*9140*/  @!P3 IMAD.MOV R160, RZ, RZ, -R160 ;  /* 0x000000ffffa0b224 */ /* 0x000fe200078e0aa0 */
[----:B------:R-:W-:Y:S01]  /*9150*/  ISETP.GE.AND P3, PT, R162, RZ, PT ;  /* 0x000000ffa200720c */ /* 0x000fe20003f66270 */
[----:B------:R-:W-:Y:S02]  /*9160*/  IMAD.MOV R232, RZ, RZ, -R232 ;  /* 0x000000ffffe87224 */ /* 0x000fe400078e0ae8 */
[----:B------:R-:W-:Y:S02]  /*9170*/  IMAD.MOV.U32 R162, RZ, RZ, R224 ;  /* 0x000000ffffa27224 */ /* 0x000fe400078e00e0 */
[----:B------:R-:W-:Y:S02]  /*9180*/  @!P4 IMAD.IADD R225, R225, 0x1, -R2 ;  /* 0x00000001e1e1c824 */ /* 0x000fe400078e0a02 */
[----:B------:R-:W-:-:S02]  /*9190*/  IMAD.MOV.U32 R224, RZ, RZ, R164 ;  /* 0x000000ffffe07224 */ /* 0x000fc400078e00a4 */
[----:B------:R-:W-:Y:S02]  /*91a0*/  IMAD.MOV.U32 R164, RZ, RZ, R165 ;  /* 0x000000ffffa47224 */ /* 0x000fe400078e00a5 */
[C---:B------:R-:W-:Y:S02]  /*91b0*/  IMAD R226, R2.reuse, R232, R226 ;  /* 0x000000e802e27224 */ /* 0x040fe400078e02e2 */
[----:B------:R-:W-:Y:S01]  /*91c0*/  @!P2 IMAD.MOV R162, RZ, RZ, -R162 ;  /* 0x000000ffffa2a224 */ /* 0x000fe200078e0aa2 */
[----:B------:R-:W-:Y:S01]  /*91d0*/  ISETP.GT.U32.AND P2, PT, R2, R229, PT ;  /* 0x000000e50200720c */ /* 0x000fe20003f44070 */
[----:B------:R-:W-:Y:S01]  /*91e0*/  IMAD.MOV.U32 R165, RZ, RZ, R225 ;  /* 0x000000ffffa57224 */ /* 0x000fe200078e00e1 */
[----:B------:R-:W-:Y:S01]  /*91f0*/  IABS R231, R183 ;  /* 0x000000b700e77213 */ /* 0x000fe20000000000 */
[----:B------:R-:W-:Y:S02]  /*9200*/  @!P6 IMAD.IADD R228, R228, 0x1, -R2 ;  /* 0x00000001e4e4e824 */ /* 0x000fe400078e0a02 */
[----:B------:R-:W-:Y:S01]  /*9210*/  @!P0 IMAD.MOV R165, RZ, RZ, -R165 ;  /* 0x000000ffffa58224 */ /* 0x000fe200078e0aa5 */
[----:B------:R-:W-:Y:S01]  /*9220*/  ISETP.GT.U32.AND P0, PT, R2, R226, PT ;  /* 0x000000e20200720c */ /* 0x000fe20003f04070 */
[----:B------:R-:W-:Y:S01]  /*9230*/  @!P1 IMAD.MOV R164, RZ, RZ, -R164 ;  /* 0x000000ffffa49224 */ /* 0x000fe200078e0aa4 */
[----:B------:R-:W-:Y:S01]  /*9240*/  ISETP.GE.AND P1, PT, R167, RZ, PT ;  /* 0x000000ffa700720c */ /* 0x000fe20003f26270 */
[----:B------:R-:W-:Y:S01]  /*9250*/  IMAD.HI.U32 R167, R246, R224, RZ ;  /* 0x000000e0f6a77227 */ /* 0x000fe200078e00ff */
[----:B------:R-:W-:-:S03]  /*9260*/  ISETP.GT.U32.AND P6, PT, R2, R228, PT ;  /* 0x000000e40200720c */ /* 0x000fc60003fc4070 */
[----:B------:R-:W-:Y:S01]  /*9270*/  IMAD.HI.U32 R232, R246, R231, RZ ;  /* 0x000000e7f6e87227 */ /* 0x000fe200078e00ff */
[----:B------:R-:W-:-:S03]  /*9280*/  ISETP.GT.U32.AND P4, PT, R2, R227, PT ;  /* 0x000000e30200720c */ /* 0x000fc60003f84070 */
[----:B------:R-:W-:Y:S02]  /*9290*/  IMAD.MOV R167, RZ, RZ, -R167 ;  /* 0x000000ffffa77224 */ /* 0x000fe400078e0aa7 */
[----:B------:R-:W-:Y:S02]  /*92a0*/  IMAD.MOV R232, RZ, RZ, -R232 ;  /* 0x000000ffffe87224 */ /* 0x000fe400078e0ae8 */
[----:B------:R-:W-:Y:S02]  /*92b0*/  @!P2 IMAD.IADD R229, R229, 0x1, -R2 ;  /* 0x00000001e5e5a824 */ /* 0x000fe400078e0a02 */
[C---:B------:R-:W-:Y:S02]  /*92c0*/  IMAD R224, R2.reuse, R167, R224 ;  /* 0x000000a702e07224 */ /* 0x040fe400078e02e0 */
[----:B------:R-:W-:Y:S01]  /*92d0*/  IMAD R225, R2, R232, R231 ;  /* 0x000000e802e17224 */ /* 0x000fe200078e02e7 */
[----:B------:R-:W-:Y:S01]  /*92e0*/  IABS R231, R172 ;  /* 0x000000ac00e77213 */ /* 0x000fe20000000000 */
[----:B------:R-:W-:-:S02]  /*92f0*/  @!P0 IMAD.IADD R226, R226, 0x1, -R2 ;  /* 0x00000001e2e28824 */ /* 0x000fc400078e0a02 */
[----:B------:R-:W-:Y:S02]  /*9300*/  IMAD.MOV.U32 R167, RZ, RZ, R229 ;  /* 0x000000ffffa77224 */ /* 0x000fe400078e00e5 */
[----:B------:R-:W-:Y:S02]  /*9310*/  @!P6 IMAD.IADD R228, R228, 0x1, -R2 ;  /* 0x00000001e4e4e824 */ /* 0x000fe400078e0a02 */
[----:B------:R-:W-:Y:S01]  /*9320*/  @!P5 IMAD.MOV R167, RZ, RZ, -R167 ;  /* 0x000000ffffa7d224 */ /* 0x000fe200078e0aa7 */
[----:B------:R-:W-:Y:S01]  /*9330*/  ISETP.GT.U32.AND P5, PT, R2, R226, PT ;  /* 0x000000e20200720c */ /* 0x000fe20003fa4070 */
[----:B------:R-:W-:Y:S01]  /*9340*/  IMAD.HI.U32 R229, R246, R231, RZ ;  /* 0x000000e7f6e57227 */ /* 0x000fe200078e00ff */
[----:B------:R-:W-:-:S03]  /*9350*/  ISETP.GT.U32.AND P6, PT, R2, R225, PT ;  /* 0x000000e10200720c */ /* 0x000fc60003fc4070 */
[--C-:B------:R-:W-:Y:S02]  /*9360*/  @!P4 IMAD.IADD R227, R227, 0x1, -R2.reuse ;  /* 0x00000001e3e3c824 */ /* 0x100fe400078e0a02 */
[----:B------:R-:W-:Y:S01]  /*9370*/  IMAD.MOV R229, RZ, RZ, -R229 ;  /* 0x000000ffffe57224 */ /* 0x000fe200078e0ae5 */
[----:B------:R-:W-:Y:S02]  /*9380*/  IABS R232, R174 ;  /* 0x000000ae00e87213 */ /* 0x000fe40000000000 */
[C---:B------:R-:W-:Y:S01]  /*9390*/  ISETP.GT.U32.AND P0, PT, R2.reuse, R227, PT ;  /* 0x000000e30200720c */ /* 0x040fe20003f04070 */
[----:B------:R-:W-:Y:S01]  /*93a0*/  IMAD R231, R2, R229, R231 ;  /* 0x000000e502e77224 */ /* 0x000fe200078e02e7 */
[----:B------:R-:W-:Y:S01]  /*93b0*/  ISETP.GE.AND P2, PT, R169, RZ, PT ;  /* 0x000000ffa900720c */ /* 0x000fe20003f46270 */
[----:B------:R-:W-:Y:S01]  /*93c0*/  @!P5 IMAD.IADD R226, R226, 0x1, -R2 ;  /* 0x00000001e2e2d824 */ /* 0x000fe200078e0a02 */
[----:B------:R-:W-:Y:S01]  /*93d0*/  IABS R233, R176 ;  /* 0x000000b000e97213 */ /* 0x000fe20000000000 */
[----:B------:R-:W-:Y:S01]  /*93e0*/  IMAD.MOV.U32 R169, RZ, RZ, R228 ;  /* 0x000000ffffa97224 */ /* 0x000fe200078e00e4 */
[----:B------:R-:W-:Y:S01]  /*93f0*/  ISETP.GT.U32.AND P5, PT, R2, R231, PT ;  /* 0x000000e70200720c */ /* 0x000fe20003fa4070 */
[----:B------:R-:W-:-:S02]  /*9400*/  @!P6 IMAD.IADD R225, R225, 0x1, -R2 ;  /* 0x00000001e1e1e824 */ /* 0x000fc400078e0a02 */
[----:B------:R-:W-:-:S04]  /*9410*/  IMAD.HI.U32 R229, R246, R232, RZ ;  /* 0x000000e8f6e57227 */ /* 0x000fc800078e00ff */
[----:B------:R-:W-:Y:S01]  /*9420*/  @!P3 IMAD.MOV R169, RZ, RZ, -R169 ;  /* 0x000000ffffa9b224 */ /* 0x000fe200078e0aa9 */
[C---:B------:R-:W-:Y:S01]  /*9430*/  ISETP.GT.U32.AND P3, PT, R2.reuse, R224, PT ;  /* 0x000000e00200720c */ /* 0x040fe20003f64070 */
[----:B------:R-:W-:Y:S01]  /*9440*/  IMAD.MOV.U32 R228, RZ, RZ, R233 ;  /* 0x000000ffffe47224 */ /* 0x000fe200078e00e9 */
[----:B------:R-:W-:Y:S01]  /*9450*/  ISETP.GT.U32.AND P6, PT, R2, R225, PT ;  /* 0x000000e10200720c */ /* 0x000fe20003fc4070 */
[----:B------:R-:W-:Y:S02]  /*9460*/  IMAD.MOV R229, RZ, RZ, -R229 ;  /* 0x000000ffffe57224 */ /* 0x000fe400078e0ae5 */
[----:B------:R-:W-:Y:S01]  /*9470*/  @!P0 IMAD.IADD R227, R227, 0x1, -R2 ;  /* 0x00000001e3e38824 */ /* 0x000fe200078e0a02 */
[----:B------:R-:W-:Y:S01]  /*9480*/  ISETP.GE.AND P0, PT, R171, RZ, PT ;  /* 0x000000ffab00720c */ /* 0x000fe20003f06270 */
[----:B------:R-:W-:-:S04]  /*9490*/  IMAD.HI.U32 R171, R246, R228, RZ ;  /* 0x000000e4f6ab7227 */ /* 0x000fc800078e00ff */
[C---:B------:R-:W-:Y:S02]  /*94a0*/  IMAD R232, R2.reuse, R229, R232 ;  /* 0x000000e502e87224 */ /* 0x040fe400078e02e8 */
[----:B------:R-:W-:Y:S02]  /*94b0*/  IMAD.MOV R171, RZ, RZ, -R171 ;  /* 0x000000ffffab7224 */ /* 0x000fe400078e0aab */
[----:B------:R-:W-:Y:S01]  /*94c0*/  @!P5 IMAD.IADD R231, R231, 0x1, -R2 ;  /* 0x00000001e7e7d824 */ /* 0x000fe200078e0a02 */
[C---:B------:R-:W-:Y:S02]  /*94d0*/  ISETP.GT.U32.AND P5, PT, R2.reuse, R232, PT ;  /* 0x000000e80200720c */ /* 0x040fe40003fa4070 */
[----:B------:R-:W-:Y:S01]  /*94e0*/  ISETP.GE.AND P4, PT, R183, RZ, PT ;  /* 0x000000ffb700720c */ /* 0x000fe20003f86270 */
[----:B------:R-:W-:Y:S01]  /*94f0*/  IMAD R228, R2, R171, R228 ;  /* 0x000000ab02e47224 */ /* 0x000fe200078e02e4 */
[----:B------:R-:W-:Y:S01]  /*9500*/  IABS R183, R178 ;  /* 0x000000b200b77213 */ /* 0x000fe20000000000 */
[----:B------:R-:W-:-:S02]  /*9510*/  @!P3 IMAD.IADD R224, R224, 0x1, -R2 ;  /* 0x00000001e0e0b824 */ /* 0x000fc400078e0a02 */
[----:B------:R-:W-:Y:S02]  /*9520*/  IMAD.MOV.U32 R171, RZ, RZ, R227 ;  /* 0x000000ffffab7224 */ /* 0x000fe400078e00e3 */
[----:B------:R-:W-:Y:S01]  /*9530*/  @!P6 IMAD.IADD R225, R225, 0x1, -R2 ;  /* 0x00000001e1e1e824 */ /* 0x000fe200078e0a02 */
[----:B------:R-:W-:Y:S01]  /*9540*/  ISETP.GE.AND P6, PT, R172, RZ, PT ;  /* 0x000000ffac00720c */ /* 0x000fe20003fc6270 */
[----:B------:R-:W-:Y:S01]  /*9550*/  IMAD.HI.U32 R172, R246, R183, RZ ;  /* 0x000000b7f6ac7227 */ /* 0x000fe200078e00ff */
[----:B------:R-:W-:-:S03]  /*9560*/  ISETP.GE.AND P3, PT, R174, RZ, PT ;  /* 0x000000ffae00720c */ /* 0x000fc60003f66270 */
[----:B------:R-:W-:Y:S01]  /*9570*/  @!P1 IMAD.MOV R171, RZ, RZ, -R171 ;  /* 0x000000ffffab9224 */ /* 0x000fe200078e0aab */
[----:B------:R-:W-:Y:S01]  /*9580*/  ISETP.GT.U32.AND P1, PT, R2, R224, PT ;  /* 0x000000e00200720c */ /* 0x000fe20003f24070 */
[----:B------:R-:W-:Y:S02]  /*9590*/  IMAD.MOV R227, RZ, RZ, -R172 ;  /* 0x000000ffffe37224 */ /* 0x000fe400078e0aac */
[----:B------:R-:W-:Y:S02]  /*95a0*/  IMAD.MOV.U32 R172, RZ, RZ, R226 ;  /* 0x000000ffffac7224 */ /* 0x000fe400078e00e2 */
[----:B------:R-:W-:Y:S01]  /*95b0*/  IMAD.MOV.U32 R174, RZ, RZ, R225 ;  /* 0x000000ffffae7224 */ /* 0x000fe200078e00e1 */
[----:B------:R-:W-:Y:S01]  /*95c0*/  IABS R229, R179 ;  /* 0x000000b300e57213 */ /* 0x000fe20000000000 */
[----:B------:R-:W-:Y:S02]  /*95d0*/  @!P5 IMAD.IADD R232, R232, 0x1, -R2 ;  /* 0x00000001e8e8d824 */ /* 0x000fe400078e0a02 */
[----:B------:R-:W-:Y:S01]  /*95e0*/  @!P2 IMAD.MOV R172, RZ, RZ, -R172 ;  /* 0x000000ffffaca224 */ /* 0x000fe200078e0aac */
[C---:B------:R-:W-:Y:S01]  /*95f0*/  ISETP.GT.U32.AND P2, PT, R2.reuse, R231, PT ;  /* 0x000000e70200720c */ /* 0x040fe20003f44070 */
[----:B------:R-:W-:Y:S01]  /*9600*/  @!P4 IMAD.MOV R174, RZ, RZ, -R174 ;  /* 0x000000ffffaec224 */ /* 0x000fe200078e0aae */
[C---:B------:R-:W-:Y:S01]  /*9610*/  ISETP.GT.U32.AND P4, PT, R2.reuse, R228, PT ;  /* 0x000000e40200720c */ /* 0x040fe20003f84070 */
[C---:B------:R-:W-:Y:S01]  /*9620*/  IMAD R183, R2.reuse, R227, R183 ;  /* 0x000000e302b77224 */ /* 0x040fe200078e02b7 */
[----:B------:R-:W-:Y:S01]  /*9630*/  ISETP.GT.U32.AND P5, PT, R2, R232, PT ;  /* 0x000000e80200720c */ /* 0x000fe20003fa4070 */
[----:B------:R-:W-:-:S04]  /*9640*/  IMAD.HI.U32 R225, R246, R229, RZ ;  /* 0x000000e5f6e17227 */ /* 0x000fc800078e00ff */
[----:B------:R-:W-:Y:S01]  /*9650*/  @!P1 IMAD.IADD R224, R224, 0x1, -R2 ;  /* 0x00000001e0e09824 */ /* 0x000fe200078e0a02 */
[----:B------:R-:W-:Y:S01]  /*9660*/  ISETP.GT.U32.AND P1, PT, R2, R183, PT ;  /* 0x000000b70200720c */ /* 0x000fe20003f24070 */
[----:B------:R-:W-:Y:S01]  /*9670*/  IMAD.MOV R225, RZ, RZ, -R225 ;  /* 0x000000ffffe17224 */ /* 0x000fe200078e0ae1 */
[----:B------:R-:W-:-:S03]  /*9680*/  IABS R233, R185 ;  /* 0x000000b900e97213 */ /* 0x000fc60000000000 */
[----:B------:R-:W-:Y:S01]  /*9690*/  IMAD R229, R2, R225, R229 ;  /* 0x000000e102e57224 */ /* 0x000fe200078e02e5 */
[----:B------:R-:W-:Y:S01]  /*96a0*/  IABS R226, R181 ;  /* 0x000000b500e27213 */ /* 0x000fe20000000000 */
[--C-:B------:R-:W-:Y:S01]  /*96b0*/  @!P2 IMAD.IADD R231, R231, 0x1, -R2.reuse ;  /* 0x00000001e7e7a824 */ /* 0x100fe200078e0a02 */
[----:B------:R-:W-:Y:S01]  /*96c0*/  ISETP.GE.AND P2, PT, R176, RZ, PT ;  /* 0x000000ffb000720c */ /* 0x000fe20003f46270 */
[--C-:B------:R-:W-:Y:S02]  /*96d0*/  @!P4 IMAD.IADD R228, R228, 0x1, -R2.reuse ;  /* 0x00000001e4e4c824 */ /* 0x100fe400078e0a02 */
[----:B------:R-:W-:Y:S01]  /*96e0*/  @!P5 IMAD.IADD R232, R232, 0x1, -R2 ;  /* 0x00000001e8e8d824 */ /* 0x000fe200078e0a02 */
[----:B------:R-:W-:Y:S01]  /*96f0*/  ISETP.GT.U32.AND P5, PT, R2, R229, PT ;  /* 0x000000e50200720c */ /* 0x000fe20003fa4070 */
[----:B------:R-:W-:Y:S02]  /*9700*/  IMAD.MOV.U32 R176, RZ, RZ, R224 ;  /* 0x000000ffffb07224 */ /* 0x000fe400078e00e0 */
[----:B------:R-:W-:Y:S01]  /*9710*/  IMAD.HI.U32 R224, R246, R233, RZ ;  /* 0x000000e9f6e07227 */ /* 0x000fe200078e00ff */
[----:B------:R-:W-:-:S03]  /*9720*/  ISETP.GT.U32.AND P4, PT, R2, R228, PT ;  /* 0x000000e40200720c */ /* 0x000fc60003f84070 */
[----:B------:R-:W-:-:S04]  /*9730*/  IMAD.HI.U32 R227, R246, R226, RZ ;  /* 0x000000e2f6e37227 */ /* 0x000fc800078e00ff */
[----:B------:R-:W-:Y:S02]  /*9740*/  @!P1 IMAD.IADD R183, R183, 0x1, -R2 ;  /* 0x00000001b7b79824 */ /* 0x000fe400078e0a02 */
[----:B------:R-:W-:Y:S02]  /*9750*/  IMAD.MOV R224, RZ, RZ, -R224 ;  /* 0x000000ffffe07224 */ /* 0x000fe400078e0ae0 */
[----:B------:R-:W-:Y:S01]  /*9760*/  IMAD.MOV R227, RZ, RZ, -R227 ;  /* 0x000000ffffe37224 */ /* 0x000fe200078e0ae3 */
[C---:B------:R-:W-:Y:S01]  /*9770*/  ISETP.GT.U32.AND P1, PT, R2.reuse, R183, PT ;  /* 0x000000b70200720c */ /* 0x040fe20003f24070 */
[C---:B------:R-:W-:Y:S01]  /*9780*/  IMAD R224, R2.reuse, R224, R233 ;  /* 0x000000e002e07224 */ /* 0x040fe200078e02e9 */
[----:B------:R-:W-:Y:S01]  /*9790*/  IABS R225, R186 ;  /* 0x000000ba00e17213 */ /* 0x000fe20000000000 */
[C---:B------:R-:W-:Y:S02]  /*97a0*/  IMAD R226, R2.reuse, R227, R226 ;  /* 0x000000e302e27224 */ /* 0x040fe400078e02e2 */
[----:B------:R-:W-:Y:S01]  /*97b0*/  @!P5 IMAD.IADD R229, R229, 0x1, -R2 ;  /* 0x00000001e5e5d824 */ /* 0x000fe200078e0a02 */
[----:B------:R-:W-:Y:S01]  /*97c0*/  ISETP.GT.U32.AND P5, PT, R2, R224, PT ;  /* 0x000000e00200720c */ /* 0x000fe20003fa4070 */
[----:B------:R-:W-:Y:S01]  /*97d0*/  @!P0 IMAD.MOV R176, RZ, RZ, -R176 ;  /* 0x000000ffffb08224 */ /* 0x000fe200078e0ab0 */
[----:B------:R-:W-:Y:S01]  /*97e0*/  ISETP.GE.AND P0, PT, R178, RZ, PT ;  /* 0x000000ffb200720c */ /* 0x000fe20003f06270 */
[----:B------:R-:W-:Y:S01]  /*97f0*/  @!P4 IMAD.IADD R228, R228, 0x1, -R2 ;  /* 0x00000001e4e4c824 */ /* 0x000fe200078e0a02 */
[----:B------:R-:W-:Y:S01]  /*9800*/  ISETP.GT.U32.AND P4, PT, R2, R226, PT ;  /* 0x000000e20200720c */ /* 0x000fe20003f84070 */
[----:B------:R-:W-:Y:S01]  /*9810*/  IMAD.HI.U32 R178, R246, R225, RZ ;  /* 0x000000e1f6b27227 */ /* 0x000fe200078e00ff */
[----:B------:R-:W-:-:S03]  /*9820*/  IABS R227, R190 ;  /* 0x000000be00e37213 */ /* 0x000fc60000000000 */
[----:B------:R-:W-:Y:S01]  /*9830*/  @!P1 IMAD.IADD R183, R183, 0x1, -R2 ;  /* 0x00000001b7b79824 */ /* 0x000fe200078e0a02 */
[----:B------:R-:W-:Y:S01]  /*9840*/  ISETP.GE.AND P1, PT, R179, RZ, PT ;  /* 0x000000ffb300720c */ /* 0x000fe20003f26270 */
[----:B------:R-:W-:Y:S02]  /*9850*/  IMAD.MOV R178, RZ, RZ, -R178 ;  /* 0x000000ffffb27224 */ /* 0x000fe400078e0ab2 */
[----:B------:R-:W-:Y:S01]  /*9860*/  IMAD.HI.U32 R179, R246, R227, RZ ;  /* 0x000000e3f6b37227 */ /* 0x000fe200078e00ff */
[----:B------:R-:W-:-:S03]  /*9870*/  IABS R234, R188 ;  /* 0x000000bc00ea7213 */ /* 0x000fc60000000000 */
[----:B------:R-:W-:Y:S02]  /*9880*/  IMAD R225, R2, R178, R225 ;  /* 0x000000b202e17224 */ /* 0x000fe400078e02e1 */
[----:B------:R-:W-:Y:S02]  /*9890*/  IMAD.MOV.U32 R178, RZ, RZ, R231 ;  /* 0x000000ffffb27224 */ /* 0x000fe400078e00e7 */
[--C-:B------:R-:W-:Y:S02]  /*98a0*/  @!P5 IMAD.IADD R224, R224, 0x1, -R2.reuse ;  /* 0x00000001e0e0d824 */ /* 0x100fe400078e0a02 */
[----:B------:R-:W-:Y:S02]  /*98b0*/  IMAD.MOV R179, RZ, RZ, -R179 ;  /* 0x000000ffffb37224 */ /* 0x000fe400078e0ab3 */
[----:B------:R-:W-:Y:S01]  /*98c0*/  @!P4 IMAD.IADD R226, R226, 0x1, -R2 ;  /* 0x00000001e2e2c824 */ /* 0x000fe200078e0a02 */
[----:B------:R-:W-:Y:S01]  /*98d0*/  ISETP.GE.AND P4, PT, R181, RZ, PT ;  /* 0x000000ffb500720c */ /* 0x000fe20003f86270 */
[----:B------:R-:W-:Y:S01]  /*98e0*/  @!P6 IMAD.MOV R178, RZ, RZ, -R178 ;  /* 0x000000ffffb2e224 */ /* 0x000fe200078e0ab2 */
[C---:B------:R-:W-:Y:S01]  /*98f0*/  ISETP.GT.U32.AND P6, PT, R2.reuse, R224, PT ;  /* 0x000000e00200720c */ /* 0x040fe20003fc4070 */
[C---:B------:R-:W-:Y:S01]  /*9900*/  IMAD R227, R2.reuse, R179, R227 ;  /* 0x000000b302e37224 */ /* 0x040fe200078e02e3 */
[----:B------:R-:W-:Y:S01]  /*9910*/  ISETP.GT.U32.AND P5, PT, R2, R229, PT ;  /* 0x000000e50200720c */ /* 0x000fe20003fa4070 */
[----:B------:R-:W-:-:S02]  /*9920*/  IMAD.MOV.U32 R181, RZ, RZ, R228 ;  /* 0x000000ffffb57224 */ /* 0x000fc400078e00e4 */
[----:B------:R-:W-:-:S04]  /*9930*/  IMAD.HI.U32 R231, R246, R234, RZ ;  /* 0x000000eaf6e77227 */ /* 0x000fc800078e00ff */
[----:B------:R-:W-:Y:S02]  /*9940*/  IMAD.MOV.U32 R179, RZ, RZ, R232 ;  /* 0x000000ffffb37224 */ /* 0x000fe400078e00e8 */
[----:B------:R-:W-:Y:S01]  /*9950*/  @!P2 IMAD.MOV R181, RZ, RZ, -R181 ;  /* 0x000000ffffb5a224 */ /* 0x000fe200078e0ab5 */
[C---:B------:R-:W-:Y:S01]  /*9960*/  ISETP.GT.U32.AND P2, PT, R2.reuse, R227, PT ;  /* 0x000000e30200720c */ /* 0x040fe20003f44070 */
[----:B------:R-:W-:Y:S02]  /*9970*/  IMAD.MOV R231, RZ, RZ, -R231 ;  /* 0x000000ffffe77224 */ /* 0x000fe400078e0ae7 */
[----:B------:R-:W-:Y:S01]  /*9980*/  @!P3 IMAD.MOV R179, RZ, RZ, -R179 ;  /* 0x000000ffffb3b224 */ /* 0x000fe200078e0ab3 */
[C---:B------:R-:W-:Y:S01]  /*9990*/  ISETP.GT.U32.AND P3, PT, R2.reuse, R226, PT ;  /* 0x000000e20200720c */ /* 0x040fe20003f64070 */
[----:B------:R-:W-:Y:S02]  /*99a0*/  IMAD R228, R2, R231, R234 ;  /* 0x000000e702e47224 */ /* 0x000fe400078e02ea */
[----:B------:R-:W-:-:S02]  /*99b0*/  @!P6 IMAD.IADD R224, R224, 0x1, -R2 ;  /* 0x00000001e0e0e824 */ /* 0x000fc400078e0a02 */
[--C-:B------:R-:W-:Y:S01]  /*99c0*/  @!P5 IMAD.IADD R229, R229, 0x1, -R2.reuse ;  /* 0x00000001e5e5d824 */ /* 0x100fe200078e0a02 */
[C---:B------:R-:W-:Y:S01]  /*99d0*/  ISETP.GT.U32.AND P6, PT, R2.reuse, R228, PT ;  /* 0x000000e40200720c */ /* 0x040fe20003fc4070 */
[----:B------:R-:W-:Y:S01]  /*99e0*/  @!P0 IMAD.MOV R183, RZ, RZ, -R183 ;  /* 0x000000ffffb78224 */ /* 0x000fe200078e0ab7 */
[----:B------:R-:W-:Y:S01]  /*99f0*/  ISETP.GT.U32.AND P5, PT, R2, R225, PT ;  /* 0x000000e10200720c */ /* 0x000fe20003fa4070 */
[--C-:B------:R-:W-:Y:S01]  /*9a00*/  @!P2 IMAD.IADD R227, R227, 0x1, -R2.reuse ;  /* 0x00000001e3e3a824 */ /* 0x100fe200078e0a02 */
[----:B------:R-:W-:Y:S01]  /*9a10*/  ISETP.GE.AND P0, PT, R185, RZ, PT ;  /* 0x000000ffb900720c */ /* 0x000fe20003f06270 */
[----:B------:R-:W-:Y:S01]  /*9a20*/  IMAD.MOV.U32 R185, RZ, RZ, R229 ;  /* 0x000000ffffb97224 */ /* 0x000fe200078e00e5 */
[----:B------:R-:W-:Y:S01]  /*9a30*/  IABS R233, R192 ;  /* 0x000000c000e97213 */ /* 0x000fe20000000000 */
[----:B------:R-:W-:Y:S01]  /*9a40*/  @!P3 IMAD.IADD R226, R226, 0x1, -R2 ;  /* 0x00000001e2e2b824 */ /* 0x000fe200078e0a02 */
[----:B------:R-:W-:Y:S01]  /*9a50*/  ISETP.GE.AND P3, PT, R190, RZ, PT ;  /* 0x000000ffbe00720c */ /* 0x000fe20003f66270 */
[----:B------:R-:W-:Y:S01]  /*9a60*/  @!P1 IMAD.MOV R185, RZ, RZ, -R185 ;  /* 0x000000ffffb99224 */ /* 0x000fe200078e0ab9 */
[----:B------:R-:W-:Y:S01]  /*9a70*/  ISETP.GT.U32.AND P1, PT, R2, R227, PT ;  /* 0x000000e30200720c */ /* 0x000fe20003f24070 */
[----:B------:R-:W-:Y:S01]  /*9a80*/  IMAD.HI.U32 R190, R246, R233, RZ ;  /* 0x000000e9f6be7227 */ /* 0x000fe200078e00ff */
[----:B------:R-:W-:-:S02]  /*9a90*/  ISETP.GE.AND P2, PT, R186, RZ, PT ;  /* 0x000000ffba00720c */ /* 0x000fc40003f46270 */
[----:B------:R-:W-:Y:S01]  /*9aa0*/  IABS R231, R193 ;  /* 0x000000c100e77213 */ /* 0x000fe20000000000 */
[----:B------:R-:W-:Y:S02]  /*9ab0*/  IMAD.MOV.U32 R186, RZ, RZ, R226 ;  /* 0x000000ffffba7224 */ /* 0x000fe400078e00e2 */
[----:B------:R-:W-:Y:S02]  /*9ac0*/  @!P6 IMAD.IADD R228, R228, 0x1, -R2 ;  /* 0x00000001e4e4e824 */ /* 0x000fe400078e0a02 */
[----:B------:R-:W-:Y:S02]  /*9ad0*/  IMAD.MOV R190, RZ, RZ, -R190 ;  /* 0x000000ffffbe7224 */ /* 0x000fe400078e0abe */
[----:B------:R-:W-:Y:S01]  /*9ae0*/  @!P5 IMAD.IADD R225, R225, 0x1, -R2 ;  /* 0x00000001e1e1d824 */ /* 0x000fe200078e0a02 */
[----:B------:R-:W-:Y:S01]  /*9af0*/  ISETP.GE.AND P5, PT, R188, RZ, PT ;  /* 0x000000ffbc00720c */ /* 0x000fe20003fa6270 */
[----:B------:R-:W-:Y:S01]  /*9b00*/  @!P4 IMAD.MOV R186, RZ, RZ, -R186 ;  /* 0x000000ffffbac224 */ /* 0x000fe200078e0aba */
[----:B------:R-:W-:Y:S01]  /*9b10*/  IABS R188, R197 ;  /* 0x000000c500bc7213 */ /* 0x000fe20000000000 */
[C---:B------:R-:W-:Y:S01]  /*9b20*/  IMAD R229, R2.reuse, R190, R233 ;  /* 0x000000be02e57224 */ /* 0x040fe200078e02e9 */
[----:B------:R-:W-:Y:S01]  /*9b30*/  ISETP.GT.U32.AND P4, PT, R2, R228, PT ;  /* 0x000000e40200720c */ /* 0x000fe20003f84070 */
[----:B------:R-:W-:-:S04]  /*9b40*/  IMAD.HI.U32 R190, R246, R231, RZ ;  /* 0x000000e7f6be7227 */ /* 0x000fc800078e00ff */
[----:B------:R-:W-:Y:S02]  /*9b50*/  IMAD.MOV.U32 R226, RZ, RZ, R188 ;  /* 0x000000ffffe27224 */ /* 0x000fe400078e00bc */
[----:B------:R-:W-:Y:S02]  /*9b60*/  @!P1 IMAD.IADD R227, R227, 0x1, -R2 ;  /* 0x00000001e3e39824 */ /* 0x000fe400078e0a02 */
[----:B------:R-:W-:Y:S02]  /*9b70*/  IMAD.MOV.U32 R188, RZ, RZ, R224 ;  /* 0x000000ffffbc7224 */ /* 0x000fe400078e00e0 */
[----:B------:R-:W-:Y:S01]  /*9b80*/  IMAD.MOV R224, RZ, RZ, -R190 ;  /* 0x000000ffffe07224 */ /* 0x000fe200078e0abe */
[C---:B------:R-:W-:Y:S01]  /*9b90*/  ISETP.GT.U32.AND P6, PT, R2.reuse, R225, PT ;  /* 0x000000e10200720c */ /* 0x040fe20003fc4070 */
[----:B------:R-:W-:Y:S01]  /*9ba0*/  IMAD.MOV.U32 R190, RZ, RZ, R227 ;  /* 0x000000ffffbe7224 */ /* 0x000fe200078e00e3 */
[C---:B------:R-:W-:Y:S01]  /*9bb0*/  ISETP.GT.U32.AND P1, PT, R2.reuse, R229, PT ;  /* 0x000000e50200720c */ /* 0x040fe20003f24070 */
[----:B------:R-:W-:-:S02]  /*9bc0*/  IMAD R227, R2, R224, R231 ;  /* 0x000000e002e37224 */ /* 0x000fc400078e02e7 */
[----:B------:R-:W-:-:S03]  /*9bd0*/  @!P4 IMAD.IADD R228, R228, 0x1, -R2 ;  /* 0x00000001e4e4c824 */ /* 0x000fc600078e0a02 */
[----:B------:R-:W-:Y:S01]  /*9be0*/  ISETP.GT.U32.AND P4, PT, R2, R227, PT ;  /* 0x000000e30200720c */ /* 0x000fe20003f84070 */
[----:B------:R-:W-:Y:S01]  /*9bf0*/  @!P0 IMAD.MOV R188, RZ, RZ, -R188 ;  /* 0x000000ffffbc8224 */ /* 0x000fe200078e0abc */
[----:B------:R-:W-:-:S03]  /*9c00*/  ISETP.GE.AND P0, PT, R192, RZ, PT ;  /* 0x000000ffc000720c */ /* 0x000fc60003f06270 */
[--C-:B------:R-:W-:Y:S01]  /*9c10*/  @!P6 IMAD.IADD R225, R225, 0x1, -R2.reuse ;  /* 0x00000001e1e1e824 */ /* 0x100fe200078e0a02 */
[----:B------:R-:W-:Y:S01]  /*9c20*/  ISETP.GE.AND P6, PT, R197, RZ, PT ;  /* 0x000000ffc500720c */ /* 0x000fe20003fc6270 */
[----:B------:R-:W-:Y:S01]  /*9c30*/  @!P1 IMAD.IADD R229, R229, 0x1, -R2 ;  /* 0x00000001e5e59824 */ /* 0x000fe200078e0a02 */
[----:B------:R-:W-:Y:S01]  /*9c40*/  IABS R197, R202 ;  /* 0x000000ca00c57213 */ /* 0x000fe20000000000 */
[----:B------:R-:W-:-:S04]  /*9c50*/  IMAD.HI.U32 R192, R246, R226, RZ ;  /* 0x000000e2f6c07227 */ /* 0x000fc800078e00ff */
[----:B------:R-:W-:Y:S01]  /*9c60*/  @!P4 IMAD.IADD R227, R227, 0x1, -R2 ;  /* 0x00000001e3e3c824 */ /* 0x000fe200078e0a02 */
[----:B------:R-:W-:Y:S01]  /*9c70*/  ISETP.GT.U32.AND P4, PT, R2, R229, PT ;  /* 0x000000e50200720c */ /* 0x000fe20003f84070 */
[----:B------:R-:W-:Y:S02]  /*9c80*/  IMAD.MOV R192, RZ, RZ, -R192 ;  /* 0x000000ffffc07224 */ /* 0x000fe400078e0ac0 */
[----:B------:R-:W-:-:S04]  /*9c90*/  IMAD.HI.U32 R232, R246, R197, RZ ;  /* 0x000000c5f6e87227 */ /* 0x000fc800078e00ff */
[----:B------:R-:W-:Y:S01]  /*9ca0*/  @!P3 IMAD.MOV R190, RZ, RZ, -R190 ;  /* 0x000000ffffbeb224 */ /* 0x000fe200078e0abe */
[----:B------:R-:W-:Y:S01]  /*9cb0*/  ISETP.GE.AND P3, PT, R193, RZ, PT ;  /* 0x000000ffc100720c */ /* 0x000fe20003f66270 */
[----:B------:R-:W-:Y:S02]  /*9cc0*/  IMAD.MOV.U32 R193, RZ, RZ, R228 ;  /* 0x000000ffffc17224 */ /* 0x000fe400078e00e4 */
[C---:B------:R-:W-:Y:S02]  /*9cd0*/  IMAD R224, R2.reuse, R192, R226 ;  /* 0x000000c002e07224 */ /* 0x040fe400078e02e2 */
[----:B------:R-:W-:Y:S02]  /*9ce0*/  IMAD.MOV R228, RZ, RZ, -R232 ;  /* 0x000000ffffe47224 */ /* 0x000fe400078e0ae8 */
[----:B------:R-:W-:Y:S01]  /*9cf0*/  @!P5 IMAD.MOV R193, RZ, RZ, -R193 ;  /* 0x000000ffffc1d224 */ /* 0x000fe200078e0ac1 */
[C---:B------:R-:W-:Y:S01]  /*9d00*/  ISETP.GT.U32.AND P5, PT, R2.reuse, R224, PT ;  /* 0x000000e00200720c */ /* 0x040fe20003fa4070 */
[----:B------:R-:W-:Y:S01]  /*9d10*/  IMAD R228, R2, R228, R197 ;  /* 0x000000e402e47224 */ /* 0x000fe200078e02c5 */
[----:B------:R-:W-:Y:S01]  /*9d20*/  ISETP.GE.AND P1, PT, R202, RZ, PT ;  /* 0x000000ffca00720c */ /* 0x000fe20003f26270 */
[----:B------:R-:W-:Y:S01]  /*9d30*/  @!P4 IMAD.IADD R229, R229, 0x1, -R2 ;  /* 0x00000001e5e5c824 */ /* 0x000fe200078e0a02 */
[----:B------:R-:W-:Y:S01]  /*9d40*/  IABS R202, R195 ;  /* 0x000000c300ca7213 */ /* 0x000fe20000000000 */
[----:B------:R-:W-:Y:S01]  /*9d50*/  IMAD.MOV.U32 R192, RZ, RZ, R225 ;  /* 0x000000ffffc07224 */ /* 0x000fe200078e00e1 */
[----:B------:R-:W-:-:S03]  /*9d60*/  ISETP.GT.U32.AND P4, PT, R2, R228, PT ;  /* 0x000000e40200720c */ /* 0x000fc60003f84070 */
[----:B------:R-:W-:-:S04]  /*9d70*/  IMAD.HI.U32 R225, R246, R202, RZ ;  /* 0x000000caf6e17227 */ /* 0x000fc800078e00ff */
[----:B------:R-:W-:Y:S01]  /*9d80*/  @!P2 IMAD.MOV R192, RZ, RZ, -R192 ;  /* 0x000000ffffc0a224 */ /* 0x000fe200078e0ac0 */
[----:B------:R-:W-:Y:S01]  /*9d90*/  ISETP.GT.U32.AND P2, PT, R2, R227, PT ;  /* 0x000000e30200720c */ /* 0x000fe20003f44070 */
[----:B------:R-:W-:Y:S01]  /*9da0*/  IMAD.MOV R225, RZ, RZ, -R225 ;  /* 0x000000ffffe17224 */ /* 0x000fe200078e0ae1 */
[----:B------:R-:W-:Y:S01]  /*9db0*/  IABS R226, R200 ;  /* 0x000000c800e27213 */ /* 0x000fe20000000000 */
[----:B------:R-:W-:Y:S01]  /*9dc0*/  @!P5 IMAD.IADD R224, R224, 0x1, -R2 ;  /* 0x00000001e0e0d824 */ /* 0x000fe200078e0a02 */
[----:B------:R-:W-:Y:S01]  /*9dd0*/  ISETP.GE.AND P5, PT, R195, RZ, PT ;  /* 0x000000ffc300720c */ /* 0x000fe20003fa6270 */
[----:B------:R-:W-:Y:S01]  /*9de0*/  IMAD R202, R2, R225, R202 ;  /* 0x000000e102ca7224 */ /* 0x000fe200078e02ca */
[----:B------:R-:W-:Y:S01]  /*9df0*/  IABS R225, R204 ;  /* 0x000000cc00e17213 */ /* 0x000fe20000000000 */
[----:B------:R-:W-:Y:S02]  /*9e00*/  IMAD.MOV.U32 R195, RZ, RZ, R229 ;  /* 0x000000ffffc37224 */ /* 0x000fe400078e00e5 */
[----:B------:R-:W-:Y:S01]  /*9e10*/  @!P4 IMAD.IADD R228, R228, 0x1, -R2 ;  /* 0x00000001e4e4c824 */ /* 0x000fe200078e0a02 */
[----:B------:R-:W-:Y:S01]  /*9e20*/  ISETP.GT.U32.AND P4, PT, R2, R224, PT ;  /* 0x000000e00200720c */ /* 0x000fe20003f84070 */
[----:B------:R-:W-:Y:S01]  /*9e30*/  IMAD.HI.U32 R197, R246, R226, RZ ;  /* 0x000000e2f6c57227 */ /* 0x000fe200078e00ff */
[----:B------:R-:W-:-:S03]  /*9e40*/  IABS R231, R199 ;  /* 0x000000c700e77213 */ /* 0x000fc60000000000 */
[----:B------:R-:W-:Y:S01]  /*9e50*/  @!P0 IMAD.MOV R195, RZ, RZ, -R195 ;  /* 0x000000ffffc38224 */ /* 0x000fe200078e0ac3 */
[C---:B------:R-:W-:Y:S01]  /*9e60*/  ISETP.GT.U32.AND P0, PT, R2.reuse, R228, PT ;  /* 0x000000e40200720c */ /* 0x040fe20003f04070 */
[----:B------:R-:W-:Y:S01]  /*9e70*/  @!P2 IMAD.IADD R227, R227, 0x1, -R2 ;  /* 0x00000001e3e3a824 */ /* 0x000fe200078e0a02 */
[----:B------:R-:W-:Y:S01]  /*9e80*/  ISETP.GT.U32.AND P2, PT, R2, R202, PT ;  /* 0x000000ca0200720c */ /* 0x000fe20003f44070 */
[----:B------:R-:W-:Y:S02]  /*9e90*/  IMAD.MOV R197, RZ, RZ, -R197 ;  /* 0x000000ffffc57224 */ /* 0x000fe400078e0ac5 */
[----:B------:R-:W-:-:S04]  /*9ea0*/  IMAD.HI.U32 R233, R246, R225, RZ ;  /* 0x000000e1f6e97227 */ /* 0x000fc800078e00ff */
[----:B------:R-:W-:Y:S02]  /*9eb0*/  IMAD R226, R2, R197, R226 ;  /* 0x000000c502e27224 */ /* 0x000fe400078e02e2 */
[----:B------:R-:W-:Y:S02]  /*9ec0*/  IMAD.MOV R233, RZ, RZ, -R233 ;  /* 0x000000ffffe97224 */ /* 0x000fe400078e0ae9 */
[----:B------:R-:W-:-:S04]  /*9ed0*/  IMAD.HI.U32 R232, R246, R231, RZ ;  /* 0x000000e7f6e87227 */ /* 0x000fc800078e00ff */
[----:B------:R-:W-:Y:S02]  /*9ee0*/  IMAD.MOV.U32 R197, RZ, RZ, R227 ;  /* 0x000000ffffc57224 */ /* 0x000fe400078e00e3 */
[----:B------:R-:W-:Y:S02]  /*9ef0*/  IMAD R227, R2, R233, R225 ;  /* 0x000000e902e37224 */ /* 0x000fe400078e02e1 */
[----:B------:R-:W-:Y:S01]  /*9f00*/  @!P4 IMAD.IADD R224, R224, 0x1, -R2 ;  /* 0x00000001e0e0c824 */ /* 0x000fe200078e0a02 */
[----:B------:R-:W-:Y:S01]  /*9f10*/  ISETP.GT.U32.AND P4, PT, R2, R226, PT ;  /* 0x000000e20200720c */ /* 0x000fe20003f84070 */
[----:B------:R-:W-:Y:S02]  /*9f20*/  IMAD.MOV R232, RZ, RZ, -R232 ;  /* 0x000000ffffe87224 */ /* 0x000fe400078e0ae8 */
[----:B------:R-:W-:Y:S01]  /*9f30*/  @!P0 IMAD.IADD R228, R228, 0x1, -R2 ;  /* 0x00000001e4e48824 */ /* 0x000fe200078e0a02 */
[C---:B------:R-:W-:Y:S01]  /*9f40*/  ISETP.GT.U32.AND P0, PT, R2.reuse, R227, PT ;  /* 0x000000e30200720c */ /* 0x040fe20003f04070 */
[----:B------:R-:W-:-:S02]  /*9f50*/  IMAD R231, R2, R232, R231 ;  /* 0x000000e802e77224 */ /* 0x000fc400078e02e7 */
[--C-:B------:R-:W-:Y:S01]  /*9f60*/  @!P2 IMAD.IADD R202, R202, 0x1, -R2.reuse ;  /* 0x00000001cacaa824 */ /* 0x100fe200078e0a02 */
[----:B------:R-:W-:Y:S01]  /*9f70*/  IABS R232, R206 ;  /* 0x000000ce00e87213 */ /* 0x000fe20000000000 */
[----:B------:R-:W-:Y:S01]  /*9f80*/  @!P3 IMAD.MOV R197, RZ, RZ, -R197 ;  /* 0x000000ffffc5b224 */ /* 0x000fe200078e0ac5 */
[C---:B------:R-:W-:Y:S02]  /*9f90*/  ISETP.GT.U32.AND P3, PT, R2.reuse, R231, PT ;  /* 0x000000e70200720c */ /* 0x040fe40003f64070 */
[----:B------:R-:W-:Y:S01]  /*9fa0*/  ISETP.GT.U32.AND P2, PT, R2, R202, PT ;  /* 0x000000ca0200720c */ /* 0x000fe20003f44070 */
[----:B------:R-:W-:Y:S01]  /*9fb0*/  @!P4 IMAD.IADD R226, R226, 0x1, -R2 ;  /* 0x00000001e2e2c824 */ /* 0x000fe200078e0a02 */
[----:B------:R-:W-:Y:S01]  /*9fc0*/  IABS R229, R207 ;  /* 0x000000cf00e57213 */ /* 0x000fe20000000000 */
[----:B------:R-:W-:-:S04]  /*9fd0*/  IMAD.HI.U32 R225, R246, R232, RZ ;  /* 0x000000e8f6e17227 */ /* 0x000fc800078e00ff */
[----:B------:R-:W-:Y:S01]  /*9fe0*/  @!P0 IMAD.IADD R227, R227, 0x1, -R2 ;  /* 0x00000001e3e38824 */ /* 0x000fe200078e0a02 */
[----:B------:R-:W-:Y:S01]  /*9ff0*/  ISETP.GT.U32.AND P0, PT, R2, R226, PT ;  /* 0x000000e20200720c */ /* 0x000fe20003f04070 */
[----:B------:R-:W-:Y:S02]  /*a000*/  IMAD.MOV R225, RZ, RZ, -R225 ;  /* 0x000000ffffe17224 */ /* 0x000fe400078e0ae1 */
[----:B------:R-:W-:-:S04]  /*a010*/  IMAD.HI.U32 R233, R246, R229, RZ ;  /* 0x000000e5f6e97227 */ /* 0x000fc800078e00ff */
[--C-:B------:R-:W-:Y:S02]  /*a020*/  @!P2 IMAD.IADD R202, R202, 0x1, -R2.reuse ;  /* 0x00000001cacaa824 */ /* 0x100fe400078e0a02 */
[----:B------:R-:W-:Y:S02]  /*a030*/  @!P3 IMAD.IADD R231, R231, 0x1, -R2 ;  /* 0x00000001e7e7b824 */ /* 0x000fe400078e0a02 */
[C---:B------:R-:W-:Y:S02]  /*a040*/  IMAD R225, R2.reuse, R225, R232 ;  /* 0x000000e102e17224 */ /* 0x040fe400078e02e8 */
[----:B------:R-:W-:Y:S01]  /*a050*/  IMAD.MOV R233, RZ, RZ, -R233 ;  /* 0x000000ffffe97224 */ /* 0x000fe200078e0ae9 */
[----:B------:R-:W-:Y:S01]  /*a060*/  ISETP.GE.AND P2, PT, R199, RZ, PT ;  /* 0x000000ffc700720c */ /* 0x000fe20003f46270 */
[----:B------:R-:W-:Y:S01]  /*a070*/  IMAD.MOV.U32 R199, RZ, RZ, R224 ;  /* 0x000000ffffc77224 */ /* 0x000fe200078e00e0 */
[C---:B------:R-:W-:Y:S01]  /*a080*/  ISETP.GT.U32.AND P4, PT, R2.reuse, R231, PT ;  /* 0x000000e70200720c */ /* 0x040fe20003f84070 */
[----:B------:R-:W-:Y:S01]  /*a090*/  @!P5 IMAD.MOV R202, RZ, RZ, -R202 ;  /* 0x000000ffffcad224 */ /* 0x000fe200078e0aca */
[C---:B------:R-:W-:Y:S01]  /*a0a0*/  ISETP.GT.U32.AND P5, PT, R2.reuse, R225, PT ;  /* 0x000000e10200720c */ /* 0x040fe20003fa4070 */
[----:B------:R-:W-:Y:S01]  /*a0b0*/  IMAD R224, R2, R233, R229 ;  /* 0x000000e902e07224 */ /* 0x000fe200078e02e5 */
[----:B------:R-:W-:Y:S01]  /*a0c0*/  IABS R232, R219 ;  /* 0x000000db00e87213 */ /* 0x000fe20000000000 */
[----:B------:R-:W-:Y:S01]  /*a0d0*/  @!P0 IMAD.IADD R226, R226, 0x1, -R2 ;  /* 0x00000001e2e28824 */ /* 0x000fe200078e0a02 */
[----:B------:R-:W-:-:S02]  /*a0e0*/  ISETP.GE.AND P3, PT, R200, RZ, PT ;  /* 0x000000ffc800720c */ /* 0x000fc40003f66270 */
[----:B------:R-:W-:Y:S01]  /*a0f0*/  ISETP.GT.U32.AND P0, PT, R2, R224, PT ;  /* 0x000000e00200720c */ /* 0x000fe20003f04070 */
[----:B------:R-:W-:Y:S02]  /*a100*/  IMAD.MOV.U32 R200, RZ, RZ, R228 ;  /* 0x000000ffffc87224 */ /* 0x000fe400078e00e4 */
[----:B------:R-:W-:-:S04]  /*a110*/  IMAD.HI.U32 R228, R246, R232, RZ ;  /* 0x000000e8f6e47227 */ /* 0x000fc800078e00ff */
[----:B------:R-:W-:Y:S01]  /*a120*/  @!P6 IMAD.MOV R199, RZ, RZ, -R199 ;  /* 0x000000ffffc7e224 */ /* 0x000fe200078e0ac7 */
[----:B------:R-:W-:Y:S01]  /*a130*/  ISETP.GT.U32.AND P6, PT, R2, R227, PT ;  /* 0x000000e30200720c */ /* 0x000fe20003fc4070 */
[----:B------:R-:W-:Y:S01]  /*a140*/  @!P1 IMAD.MOV R200, RZ, RZ, -R200 ;  /* 0x000000ffffc89224 */ /* 0x000fe200078e0ac8 */
[----:B------:R-:W-:Y:S01]  /*a150*/  ISETP.GE.AND P1, PT, R204, RZ, PT ;  /* 0x000000ffcc00720c */ /* 0x000fe20003f26270 */
[----:B------:R-:W-:Y:S01]  /*a160*/  IMAD.MOV R228, RZ, RZ, -R228 ;  /* 0x000000ffffe47224 */ /* 0x000fe200078e0ae4 */
[----:B------:R-:W-:Y:S01]  /*a170*/  IABS R204, R211 ;  /* 0x000000d300cc7213 */ /* 0x000fe20000000000 */
[--C-:B------:R-:W-:Y:S01]  /*a180*/  @!P4 IMAD.IADD R231, R231, 0x1, -R2.reuse ;  /* 0x00000001e7e7c824 */ /* 0x100fe200078e0a02 */
[----:B------:R-:W-:Y:S01]  /*a190*/  ISETP.GE.AND P4, PT, R206, RZ, PT ;  /* 0x000000ffce00720c */ /* 0x000fe20003f86270 */
[----:B------:R-:W-:Y:S01]  /*a1a0*/  @!P5 IMAD.IADD R225, R225, 0x1, -R2 ;  /* 0x00000001e1e1d824 */ /* 0x000fe200078e0a02 */
[----:B------:R-:W-:Y:S01]  /*a1b0*/  IABS R229, R209 ;  /* 0x000000d100e57213 */ /* 0x000fe20000000000 */
[----:B------:R-:W-:Y:S01]  /*a1c0*/  IMAD R228, R2, R228, R232 ;  /* 0x000000e402e47224 */ /* 0x000fe200078e02e8 */
[----:B------:R-:W-:Y:S01]  /*a1d0*/  ISETP.GE.AND P5, PT, R219, RZ, PT ;  /* 0x000000ffdb00720c */ /* 0x000fe20003fa6270 */
[----:B------:R-:W-:-:S02]  /*a1e0*/  IMAD.MOV.U32 R206, RZ, RZ, R226 ;  /* 0x000000ffffce7224 */ /* 0x000fc400078e00e2 */
[----:B------:R-:W-:Y:S02]  /*a1f0*/  IMAD.MOV.U32 R219, RZ, RZ, R204 ;  /* 0x000000ffffdb7224 */ /* 0x000fe400078e00cc */
[----:B------:R-:W-:Y:S01]  /*a200*/  @!P0 IMAD.IADD R224, R224, 0x1, -R2 ;  /* 0x00000001e0e08824 */ /* 0x000fe200078e0a02 */
[----:B------:R-:W-:Y:S01]  /*a210*/  ISETP.GT.U32.AND P0, PT, R2, R225, PT ;  /* 0x000000e10200720c */ /* 0x000fe20003f04070 */
[----:B------:R-:W-:-:S04]  /*a220*/  IMAD.HI.U32 R233, R246, R229, RZ ;  /* 0x000000e5f6e97227 */ /* 0x000fc800078e00ff */
[----:B------:R-:W-:Y:S02]  /*a230*/  IMAD.MOV.U32 R204, RZ, RZ, R231 ;  /* 0x000000ffffcc7224 */ /* 0x000fe400078e00e7 */
[----:B------:R-:W-:Y:S01]  /*a240*/  @!P3 IMAD.MOV R206, RZ, RZ, -R206 ;  /* 0x000000ffffceb224 */ /* 0x000fe200078e0ace */
[----:B------:R-:W-:Y:S01]  /*a250*/  ISETP.GT.U32.AND P3, PT, R2, R228, PT ;  /* 0x000000e40200720c */ /* 0x000fe20003f64070 */
[----:B------:R-:W-:-:S04]  /*a260*/  IMAD.HI.U32 R232, R246, R219, RZ ;  /* 0x000000dbf6e87227 */ /* 0x000fc800078e00ff */
[----:B------:R-:W-:Y:S01]  /*a270*/  @!P6 IMAD.IADD R227, R227, 0x1, -R2 ;  /* 0x00000001e3e3e824 */ /* 0x000fe200078e0a02 */
[----:B------:R-:W-:Y:S01]  /*a280*/  ISETP.GE.AND P6, PT, R207, RZ, PT ;  /* 0x000000ffcf00720c */ /* 0x000fe20003fc6270 */
[----:B------:R-:W-:Y:S01]  /*a290*/  @!P2 IMAD.MOV R204, RZ, RZ, -R204 ;  /* 0x000000ffffcca224 */ /* 0x000fe200078e0acc */
[----:B------:R-:W-:Y:S01]  /*a2a0*/  IABS R207, R213 ;  /* 0x000000d500cf7213 */ /* 0x000fe20000000000 */
[----:B------:R-:W-:Y:S01]  /*a2b0*/  IMAD.MOV R233, RZ, RZ, -R233 ;  /* 0x000000ffffe97224 */ /* 0x000fe200078e0ae9 */
[C---:B------:R-:W-:Y:S01]  /*a2c0*/  ISETP.GT.U32.AND P2, PT, R2.reuse, R224, PT ;  /* 0x000000e00200720c */ /* 0x040fe20003f44070 */
[----:B------:R-:W-:Y:S02]  /*a2d0*/  IMAD.MOV R232, RZ, RZ, -R232 ;  /* 0x000000ffffe87224 */ /* 0x000fe400078e0ae8 */
[----:B------:R-:W-:Y:S02]  /*a2e0*/  IMAD R226, R2, R233, R229 ;  /* 0x000000e902e27224 */ /* 0x000fe400078e02e5 */
[----:B------:R-:W-:-:S02]  /*a2f0*/  IMAD.MOV.U32 R231, RZ, RZ, R207 ;  /* 0x000000ffffe77224 */ /* 0x000fc400078e00cf */
[C---:B------:R-:W-:Y:S02]  /*a300*/  IMAD R219, R2.reuse, R232, R219 ;  /* 0x000000e802db7224 */ /* 0x040fe400078e02db */
[----:B------:R-:W-:Y:S01]  /*a310*/  @!P0 IMAD.IADD R225, R225, 0x1, -R2 ;  /* 0x00000001e1e18824 */ /* 0x000fe200078e0a02 */
[----:B------:R-:W-:Y:S01]  /*a320*/  ISETP.GT.U32.AND P0, PT, R2, R226, PT ;  /* 0x000000e20200720c */ /* 0x000fe20003f04070 */
[----:B------:R-:W-:Y:S02]  /*a330*/  IMAD.MOV.U32 R207, RZ, RZ, R227 ;  /* 0x000000ffffcf7224 */ /* 0x000fe400078e00e3 */
[----:B------:R-:W-:-:S04]  /*a340*/  IMAD.HI.U32 R227, R246, R231, RZ ;  /* 0x000000e7f6e37227 */ /* 0x000fc800078e00ff */
[--C-:B------:R-:W-:Y:S01]  /*a350*/  @!P3 IMAD.IADD R228, R228, 0x1, -R2.reuse ;  /* 0x00000001e4e4b824 */ /* 0x100fe200078e0a02 */
[----:B------:R-:W-:Y:S01]  /*a360*/  ISETP.GT.U32.AND P3, PT, R2, R219, PT ;  /* 0x000000db0200720c */ /* 0x000fe20003f64070 */
[----:B------:R-:W-:Y:S02]  /*a370*/  IMAD.MOV R227, RZ, RZ, -R227 ;  /* 0x000000ffffe37224 */ /* 0x000fe400078e0ae3 */
[----:B------:R-:W-:Y:S01]  /*a380*/  @!P2 IMAD.IADD R224, R224, 0x1, -R2 ;  /* 0x00000001e0e0a824 */ /* 0x000fe200078e0a02 */
[----:B------:R-:W-:Y:S01]  /*a390*/  ISETP.GE.AND P2, PT, R211, RZ, PT ;  /* 0x000000ffd300720c */ /* 0x000fe20003f46270 */
[----:B------:R-:W-:Y:S02]  /*a3a0*/  IMAD R227, R2, R227, R231 ;  /* 0x000000e302e37224 */ /* 0x000fe400078e02e7 */
[----:B------:R-:W-:Y:S01]  /*a3b0*/  IMAD.MOV.U32 R211, RZ, RZ, R224 ;  /* 0x000000ffffd37224 */ /* 0x000fe200078e00e0 */
[----:B------:R-:W-:Y:S01]  /*a3c0*/  IABS R233, R215 ;  /* 0x000000d700e97213 */ /* 0x000fe20000000000 */
[----:B------:R-:W-:Y:S01]  /*a3d0*/  @!P1 IMAD.MOV R207, RZ, RZ, -R207 ;  /* 0x000000ffffcf9224 */ /* 0x000fe200078e0acf */
[----:B------:R-:W-:Y:S01]  /*a3e0*/  ISETP.GE.AND P1, PT, R209, RZ, PT ;  /* 0x000000ffd100720c */ /* 0x000fe20003f26270 */
[----:B------:R-:W-:-:S02]  /*a3f0*/  @!P0 IMAD.IADD R226, R226, 0x1, -R2 ;  /* 0x00000001e2e28824 */ /* 0x000fc400078e0a02 */
[----:B------:R-:W-:Y:S01]  /*a400*/  @!P6 IMAD.MOV R211, RZ, RZ, -R211 ;  /* 0x000000ffffd3e224 */ /* 0x000fe200078e0ad3 */
[C---:B------:R-:W-:Y:S01]  /*a410*/  ISETP.GT.U32.AND P6, PT, R2.reuse, R227, PT ;  /* 0x000000e30200720c */ /* 0x040fe20003fc4070 */
[----:B------:R-:W-:Y:S01]  /*a420*/  IMAD.MOV.U32 R209, RZ, RZ, R225 ;  /* 0x000000ffffd17224 */ /* 0x000fe200078e00e1 */
[----:B------:R-:W-:Y:S01]  /*a430*/  IABS R229, R217 ;  /* 0x000000d900e57213 */ /* 0x000fe20000000000 */
[----:B------:R-:W-:Y:S01]  /*a440*/  @!P3 IMAD.IADD R219, R219, 0x1, -R2 ;  /* 0x00000001dbdbb824 */ /* 0x000fe200078e0a02 */
[----:B------:R-:W-:Y:S01]  /*a450*/  ISETP.GT.U32.AND P3, PT, R2, R226, PT ;  /* 0x000000e20200720c */ /* 0x000fe20003f64070 */
[----:B------:R-:W-:Y:S01]  /*a460*/  IMAD.HI.U32 R234, R246, R233, RZ ;  /* 0x000000e9f6ea7227 */ /* 0x000fe200078e00ff */
[----:B------:R-:W-:-:S03]  /*a470*/  ISETP.GT.U32.AND P0, PT, R2, R228, PT ;  /* 0x000000e40200720c */ /* 0x000fc60003f04070 */
[----:B------:R-:W-:Y:S01]  /*a480*/  @!P4 IMAD.MOV R209, RZ, RZ, -R209 ;  /* 0x000000ffffd1c224 */ /* 0x000fe200078e0ad1 */
[----:B------:R-:W-:Y:S01]  /*a490*/  ISETP.GT.U32.AND P4, PT, R2, R219, PT ;  /* 0x000000db0200720c */ /* 0x000fe20003f84070 */
[----:B------:R-:W-:-:S04]  /*a4a0*/  IMAD.HI.U32 R225, R246, R229, RZ ;  /* 0x000000e5f6e17227 */ /* 0x000fc800078e00ff */
[----:B------:R-:W-:Y:S02]  /*a4b0*/  IMAD.MOV R234, RZ, RZ, -R234 ;  /* 0x000000ffffea7224 */ /* 0x000fe400078e0aea */
[----:B------:R-:W-:Y:S02]  /*a4c0*/  IMAD.MOV R224, RZ, RZ, -R225 ;  /* 0x000000ffffe07224 */ /* 0x000fe400078e0ae1 */
[C---:B------:R-:W-:Y:S02]  /*a4d0*/  IMAD R225, R2.reuse, R234, R233 ;  /* 0x000000ea02e17224 */ /* 0x040fe400078e02e9 */
[--C-:B------:R-:W-:Y:S02]  /*a4e0*/  @!P6 IMAD.IADD R227, R227, 0x1, -R2.reuse ;  /* 0x00000001e3e3e824 */ /* 0x100fe400078e0a02 */
[----:B------:R-:W-:Y:S02]  /*a4f0*/  IMAD R224, R2, R224, R229 ;  /* 0x000000e002e07224 */ /* 0x000fe400078e02e5 */
[--C-:B------:R-:W-:Y:S01]  /*a500*/  @!P3 IMAD.IADD R226, R226, 0x1, -R2.reuse ;  /* 0x00000001e2e2b824 */ /* 0x100fe200078e0a02 */
[C---:B------:R-:W-:Y:S01]  /*a510*/  ISETP.GT.U32.AND P3, PT, R2.reuse, R225, PT ;  /* 0x000000e10200720c */ /* 0x040fe20003f64070 */
[--C-:B------:R-:W-:Y:S01]  /*a520*/  @!P4 IMAD.IADD R219, R219, 0x1, -R2.reuse ;  /* 0x00000001dbdbc824 */ /* 0x100fe200078e0a02 */
[----:B------:R-:W-:Y:S01]  /*a530*/  ISETP.GT.U32.AND P6, PT, R2, R227, PT ;  /* 0x000000e30200720c */ /* 0x000fe20003fc4070 */
[----:B------:R-:W-:Y:S01]  /*a540*/  @!P0 IMAD.IADD R228, R228, 0x1, -R2 ;  /* 0x00000001e4e48824 */ /* 0x000fe200078e0a02 */
[----:B------:R-:W-:-:S02]  /*a550*/  ISETP.GT.U32.AND P4, PT, R2, R224, PT ;  /* 0x000000e00200720c */ /* 0x000fc40003f84070 */
[----:B------:R-:W-:Y:S02]  /*a560*/  IABS R231, R221 ;  /* 0x000000dd00e77213 */ /* 0x000fe40000000000 */
[----:B------:R-:W-:Y:S01]  /*a570*/  ISETP.GE.AND P0, PT, R213, RZ, PT ;  /* 0x000000ffd500720c */ /* 0x000fe20003f06270 */
[----:B------:R-:W-:Y:S01]  /*a580*/  IMAD.MOV.U32 R213, RZ, RZ, R228 ;  /* 0x000000ffffd57224 */ /* 0x000fe200078e00e4 */
[----:B------:R-:W-:Y:S01]  /*a590*/  IABS R232, R220 ;  /* 0x000000dc00e87213 */ /* 0x000fe20000000000 */
[----:B------:R-:W-:-:S04]  /*a5a0*/  IMAD.HI.U32 R229, R246, R231, RZ ;  /* 0x000000e7f6e57227 */ /* 0x000fc800078e00ff */
[----:B------:R-:W-:Y:S01]  /*a5b0*/  @!P5 IMAD.MOV R213, RZ, RZ, -R213 ;  /* 0x000000ffffd5d224 */ /* 0x000fe200078e0ad5 */
[----:B------:R-:W-:Y:S01]  /*a5c0*/  ISETP.GE.AND P5, PT, R215, RZ, PT ;  /* 0x000000ffd700720c */ /* 0x000fe20003fa6270 */
[----:B------:R-:W-:Y:S02]  /*a5d0*/  IMAD.MOV R229, RZ, RZ, -R229 ;  /* 0x000000ffffe57224 */ /* 0x000fe400078e0ae5 */
[----:B------:R-:W-:Y:S02]  /*a5e0*/  @!P3 IMAD.IADD R225, R225, 0x1, -R2 ;  /* 0x00000001e1e1b824 */ /* 0x000fe400078e0a02 */
[----:B------:R-:W-:Y:S02]  /*a5f0*/  IMAD.MOV.U32 R215, RZ, RZ, R226 ;  /* 0x000000ffffd77224 */ /* 0x000fe400078e00e2 */
[----:B------:R-:W-:Y:S01]  /*a600*/  @!P6 IMAD.IADD R227, R227, 0x1, -R2 ;  /* 0x00000001e3e3e824 */ /* 0x000fe200078e0a02 */
[----:B------:R-:W-:Y:S01]  /*a610*/  ISETP.GE.AND P3, PT, R217, RZ, PT ;  /* 0x000000ffd900720c */ /* 0x000fe20003f66270 */
[----:B------:R-:W-:-:S04]  /*a620*/  IMAD.HI.U32 R233, R246, R232, RZ ;  /* 0x000000e8f6e97227 */ /* 0x000fc800078e00ff */
[----:B------:R-:W-:Y:S02]  /*a630*/  @!P4 IMAD.IADD R224, R224, 0x1, -R2 ;  /* 0x00000001e0e0c824 */ /* 0x000fe400078e0a02 */
[----:B------:R-:W-:Y:S02]  /*a640*/  IMAD.MOV.U32 R217, RZ, RZ, R219 ;  /* 0x000000ffffd97224 */ /* 0x000fe400078e00db */
[C---:B------:R-:W-:Y:S02]  /*a650*/  IMAD R231, R2.reuse, R229, R231 ;  /* 0x000000e502e77224 */ /* 0x040fe400078e02e7 */
[----:B------:R-:W-:Y:S01]  /*a660*/  @!P1 IMAD.MOV R215, RZ, RZ, -R215 ;  /* 0x000000ffffd79224 */ /* 0x000fe200078e0ad7 */
[C---:B------:R-:W-:Y:S01]  /*a670*/  ISETP.GT.U32.AND P1, PT, R2.reuse, R225, PT ;  /* 0x000000e10200720c */ /* 0x040fe20003f24070 */
[----:B------:R-:W-:Y:S01]  /*a680*/  IMAD.MOV.U32 R219, RZ, RZ, R227 ;  /* 0x000000ffffdb7224 */ /* 0x000fe200078e00e3 */
[----:B------:R-:W-:Y:S01]  /*a690*/  ISETP.GT.U32.AND P4, PT, R2, R224, PT ;  /* 0x000000e00200720c */ /* 0x000fe20003f84070 */
[----:B------:R-:W-:-:S02]  /*a6a0*/  IMAD.MOV R233, RZ, RZ, -R233 ;  /* 0x000000ffffe97224 */ /* 0x000fc400078e0ae9 */
[----:B------:R-:W-:Y:S01]  /*a6b0*/  @!P0 IMAD.MOV R219, RZ, RZ, -R219 ;  /* 0x000000ffffdb8224 */ /* 0x000fe200078e0adb */
[C---:B------:R-:W-:Y:S01]  /*a6c0*/  ISETP.GT.U32.AND P0, PT, R2.reuse, R231, PT ;  /* 0x000000e70200720c */ /* 0x040fe20003f04070 */
[----:B------:R-:W-:Y:S01]  /*a6d0*/  IMAD R232, R2, R233, R232 ;  /* 0x000000e902e87224 */ /* 0x000fe200078e02e8 */
[----:B------:R-:W-:-:S04]  /*a6e0*/  IABS R228, R223 ;  /* 0x000000df00e47213 */ /* 0x000fc80000000000 */
[----:B------:R-:W-:Y:S01]  /*a6f0*/  ISETP.GT.U32.AND P6, PT, R2, R232, PT ;  /* 0x000000e80200720c */ /* 0x000fe20003fc4070 */
[----:B------:R-:W-:Y:S02]  /*a700*/  @!P1 IMAD.IADD R225, R225, 0x1, -R2 ;  /* 0x00000001e1e19824 */ /* 0x000fe400078e0a02 */
[----:B------:R-:W-:-:S04]  /*a710*/  IMAD.HI.U32 R226, R246, R228, RZ ;  /* 0x000000e4f6e27227 */ /* 0x000fc800078e00ff */
[--C-:B------:R-:W-:Y:S01]  /*a720*/  @!P4 IMAD.IADD R224, R224, 0x1, -R2.reuse ;  /* 0x00000001e0e0c824 */ /* 0x100fe200078e0a02 */
[----:B------:R-:W-:Y:S01]  /*a730*/  ISETP.GE.AND P4, PT, R221, RZ, PT ;  /* 0x000000ffdd00720c */ /* 0x000fe20003f86270 */
[----:B------:R-:W-:Y:S01]  /*a740*/  @!P2 IMAD.MOV R217, RZ, RZ, -R217 ;  /* 0x000000ffffd9a224 */ /* 0x000fe200078e0ad9 */
[----:B------:R-:W-:Y:S01]  /*a750*/  ISETP.GE.AND P2, PT, R220, RZ, PT ;  /* 0x000000ffdc00720c */ /* 0x000fe20003f46270 */
[----:B------:R-:W-:Y:S01]  /*a760*/  IMAD.MOV.U32 R221, RZ, RZ, R225 ;  /* 0x000000ffffdd7224 */ /* 0x000fe200078e00e1 */
[----:B------:R-:W-:Y:S01]  /*a770*/  IABS R220, R212 ;  /* 0x000000d400dc7213 */ /* 0x000fe20000000000 */
[----:B------:R-:W-:Y:S02]  /*a780*/  @!P0 IMAD.IADD R231, R231, 0x1, -R2 ;  /* 0x00000001e7e78824 */ /* 0x000fe400078e0a02 */
[----:B------:R-:W-:Y:S02]  /*a790*/  IMAD.MOV R226, RZ, RZ, -R226 ;  /* 0x000000ffffe27224 */ /* 0x000fe400078e0ae2 */
[----:B------:R-:W-:Y:S01]  /*a7a0*/  @!P5 IMAD.MOV R221, RZ, RZ, -R221 ;  /* 0x000000ffffddd224 */ /* 0x000fe200078e0add */
[C---:B------:R-:W-:Y:S01]  /*a7b0*/  ISETP.GT.U32.AND P5, PT, R2.reuse, R231, PT ;  /* 0x000000e70200720c */ /* 0x040fe20003fa4070 */
[----:B------:R-:W-:-:S02]  /*a7c0*/  IMAD R228, R2, R226, R228 ;  /* 0x000000e202e47224 */ /* 0x000fc400078e02e4 */
[----:B------:R-:W-:Y:S01]  /*a7d0*/  @!P6 IMAD.IADD R232, R232, 0x1, -R2 ;  /* 0x00000001e8e8e824 */ /* 0x000fe200078e0a02 */
[----:B------:R-:W-:Y:S01]  /*a7e0*/  ISETP.GE.AND P6, PT, R223, RZ, PT ;  /* 0x000000ffdf00720c */ /* 0x000fe20003fc6270 */
[----:B------:R-:W-:Y:S01]  /*a7f0*/  IMAD.HI.U32 R226, R246, R220, RZ ;  /* 0x000000dcf6e27227 */ /* 0x000fe200078e00ff */
[----:B------:R-:W-:-:S03]  /*a800*/  ISETP.GT.U32.AND P1, PT, R2, R228, PT ;  /* 0x000000e40200720c */ /* 0x000fc60003f24070 */
[----:B------:R-:W-:Y:S02]  /*a810*/  IMAD.MOV.U32 R223, RZ, RZ, R224 ;  /* 0x000000ffffdf7224 */ /* 0x000fe400078e00e0 */
[----:B------:R-:W-:Y:S02]  /*a820*/  IMAD.MOV R226, RZ, RZ, -R226 ;  /* 0x000000ffffe27224 */ /* 0x000fe400078e0ae2 */
[----:B------:R-:W-:Y:S01]  /*a830*/  @!P3 IMAD.MOV R223, RZ, RZ, -R223 ;  /* 0x000000ffffdfb224 */ /* 0x000fe200078e0adf */
[----:B------:R-:W-:Y:S01]  /*a840*/  ISETP.GE.AND P3, PT, R212, RZ, PT ;  /* 0x000000ffd400720c */ /* 0x000fe20003f66270 */
[C---:B------:R-:W-:Y:S01]  /*a850*/  IMAD R212, R2.reuse, R226, R220 ;  /* 0x000000e202d47224 */ /* 0x040fe200078e02dc */
[C---:B------:R-:W-:Y:S01]  /*a860*/  ISETP.GT.U32.AND P0, PT, R2.reuse, R232, PT ;  /* 0x000000e80200720c */ /* 0x040fe20003f04070 */
[--C-:B------:R-:W-:Y:S01]  /*a870*/  @!P5 IMAD.IADD R231, R231, 0x1, -R2.reuse ;  /* 0x00000001e7e7d824 */ /* 0x100fe200078e0a02 */
[----:B------:R-:W-:Y:S02]  /*a880*/  IABS R235, R218 ;  /* 0x000000da00eb7213 */ /* 0x000fe40000000000 */
[----:B------:R-:W-:Y:S01]  /*a890*/  ISETP.GT.U32.AND P5, PT, R2, R212, PT ;  /* 0x000000d40200720c */ /* 0x000fe20003fa4070 */
[----:B------:R-:W-:-:S02]  /*a8a0*/  @!P1 IMAD.IADD R228, R228, 0x1, -R2 ;  /* 0x00000001e4e49824 */ /* 0x000fc400078e0a02 */
[----:B------:R-:W-:Y:S01]  /*a8b0*/  IMAD.HI.U32 R225, R246, R235, RZ ;  /* 0x000000ebf6e17227 */ /* 0x000fe200078e00ff */
[----:B------:R-:W-:-:S03]  /*a8c0*/  IABS R233, R216 ;  /* 0x000000d800e97213 */ /* 0x000fc60000000000 */
[----:B------:R-:W-:Y:S01]  /*a8d0*/  IMAD.MOV R225, RZ, RZ, -R225 ;  /* 0x000000ffffe17224 */ /* 0x000fe200078e0ae1 */
[----:B------:R-:W-:Y:S01]  /*a8e0*/  ISETP.GT.U32.AND P1, PT, R2, R228, PT ;  /* 0x000000e40200720c */ /* 0x000fe20003f24070 */
[----:B------:R-:W-:Y:S02]  /*a8f0*/  @!P0 IMAD.IADD R232, R232, 0x1, -R2 ;  /* 0x00000001e8e88824 */ /* 0x000fe400078e0a02 */
[----:B------:R-:W-:Y:S01]  /*a900*/  IMAD.HI.U32 R224, R246, R233, RZ ;  /* 0x000000e9f6e07227 */ /* 0x000fe200078e00ff */
[----:B------:R-:W-:-:S03]  /*a910*/  IABS R237, R208 ;  /* 0x000000d000ed7213 */ /* 0x000fc60000000000 */
[----:B------:R-:W-:Y:S02]  /*a920*/  IMAD R235, R2, R225, R235 ;  /* 0x000000e102eb7224 */ /* 0x000fe400078e02eb */
[----:B------:R-:W-:Y:S02]  /*a930*/  IMAD.MOV.U32 R225, RZ, RZ, R232 ;  /* 0x000000ffffe17224 */ /* 0x000fe400078e00e8 */
[----:B------:R-:W-:Y:S02]  /*a940*/  @!P5 IMAD.IADD R212, R212, 0x1, -R2 ;  /* 0x00000001d4d4d824 */ /* 0x000fe400078e0a02 */
[----:B------:R-:W-:Y:S02]  /*a950*/  IMAD.MOV R224, RZ, RZ, -R224 ;  /* 0x000000ffffe07224 */ /* 0x000fe400078e0ae0 */
[----:B------:R-:W-:Y:S01]  /*a960*/  @!P2 IMAD.MOV R225, RZ, RZ, -R225 ;  /* 0x000000ffffe1a224 */ /* 0x000fe200078e0ae1 */
[C---:B------:R-:W-:Y:S01]  /*a970*/  ISETP.GT.U32.AND P2, PT, R2.reuse, R212, PT ;  /* 0x000000d40200720c */ /* 0x040fe20003f44070 */
[----:B------:R-:W-:-:S02]  /*a980*/  IMAD R233, R2, R224, R233 ;  /* 0x000000e002e97224 */ /* 0x000fc400078e02e9 */
[----:B------:R-:W-:Y:S01]  /*a990*/  IMAD.HI.U32 R220, R246, R237, RZ ;  /* 0x000000edf6dc7227 */ /* 0x000fe200078e00ff */
[----:B------:R-:W-:Y:S02]  /*a9a0*/  IABS R239, R201 ;  /* 0x000000c900ef7213 */ /* 0x000fe40000000000 */
[----:B------:R-:W-:Y:S01]  /*a9b0*/  ISETP.GT.U32.AND P5, PT, R2, R233, PT ;  /* 0x000000e90200720c */ /* 0x000fe20003fa4070 */
[----:B------:R-:W-:Y:S02]  /*a9c0*/  @!P1 IMAD.IADD R228, R228, 0x1, -R2 ;  /* 0x00000001e4e49824 */ /* 0x000fe400078e0a02 */
[----:B------:R-:W-:Y:S02]  /*a9d0*/  IMAD.MOV.U32 R227, RZ, RZ, R231 ;  /* 0x000000ffffe37224 */ /* 0x000fe400078e00e7 */
[----:B------:R-:W-:Y:S01]  /*a9e0*/  IMAD.MOV R220, RZ, RZ, -R220 ;  /* 0x000000ffffdc7224 */ /* 0x000fe200078e0adc */
[----:B------:R-:W-:Y:S01]  /*a9f0*/  ISETP.GE.AND P1, PT, R218, RZ, PT ;  /* 0x000000ffda00720c */ /* 0x000fe20003f26270 */
[----:B------:R-:W-:-:S02]  /*aa00*/  IMAD.MOV.U32 R229, RZ, RZ, R228 ;  /* 0x000000ffffe57224 */ /* 0x000fc400078e00e4 */
[----:B------:R-:W-:Y:S01]  /*aa10*/  @!P4 IMAD.MOV R227, RZ, RZ, -R227 ;  /* 0x000000ffffe3c224 */ /* 0x000fe200078e0ae3 */
[C---:B------:R-:W-:Y:S01]  /*aa20*/  ISETP.GT.U32.AND P4, PT, R2.reuse, R235, PT ;  /* 0x000000eb0200720c */ /* 0x040fe20003f84070 */
[----:B------:R-:W-:Y:S02]  /*aa30*/  IMAD R237, R2, R220, R237 ;  /* 0x000000dc02ed7224 */ /* 0x000fe400078e02ed */
[----:B------:R-:W-:-:S04]  /*aa40*/  IMAD.HI.U32 R218, R246, R239, RZ ;  /* 0x000000eff6da7227 */ /* 0x000fc800078e00ff */
[----:B------:R-:W-:Y:S01]  /*aa50*/  @!P6 IMAD.MOV R229, RZ, RZ, -R229 ;  /* 0x000000ffffe5e224 */ /* 0x000fe200078e0ae5 */
[----:B------:R-:W-:Y:S01]  /*aa60*/  ISETP.GE.AND P6, PT, R208, RZ, PT ;  /* 0x000000ffd000720c */ /* 0x000fe20003fc6270 */
[----:B------:R-:W-:Y:S01]  /*aa70*/  @!P2 IMAD.IADD R212, R212, 0x1, -R2 ;  /* 0x00000001d4d4a824 */ /* 0x000fe200078e0a02 */
[C---:B------:R-:W-:Y:S01]  /*aa80*/  ISETP.GT.U32.AND P2, PT, R2.reuse, R237, PT ;  /* 0x000000ed0200720c */ /* 0x040fe20003f44070 */
[----:B------:R-:W-:Y:S01]  /*aa90*/  IMAD.MOV R208, RZ, RZ, -R218 ;  /* 0x000000ffffd07224 */ /* 0x000fe200078e0ada */
[----:B------:R-:W-:Y:S01]  /*aaa0*/  IABS R241, R203 ;  /* 0x000000cb00f17213 */ /* 0x000fe20000000000 */
[----:B------:R-:W-:Y:S02]  /*aab0*/  @!P5 IMAD.IADD R233, R233, 0x1, -R2 ;  /* 0x00000001e9e9d824 */ /* 0x000fe400078e0a02 */
[----:B------:R-:W-:Y:S02]  /*aac0*/  IMAD R239, R2, R208, R239 ;  /* 0x000000d002ef7224 */ /* 0x000fe400078e02ef */
[----:B------:R-:W-:Y:S01]  /*aad0*/  IMAD.MOV.U32 R231, RZ, RZ, R212 ;  /* 0x000000ffffe77224 */ /* 0x000fe200078e00d4 */
[----:B------:R-:W-:Y:S01]  /*aae0*/  ISETP.GE.AND P0, PT, R216, RZ, PT ;  /* 0x000000ffd800720c */ /* 0x000fe20003f06270 */
[----:B------:R-:W-:Y:S01]  /*aaf0*/  @!P4 IMAD.IADD R235, R235, 0x1, -R2 ;  /* 0x00000001ebebc824 */ /* 0x000fe200078e0a02 */
[----:B------:R-:W-:Y:S01]  /*ab00*/  IABS R216, R205 ;  /* 0x000000cd00d87213 */ /* 0x000fe20000000000 */
[----:B------:R-:W-:Y:S01]  /*ab10*/  @!P3 IMAD.MOV R231, RZ, RZ, -R231 ;  /* 0x000000ffffe7b224 */ /* 0x000fe200078e0ae7 */
[----:B------:R-:W-:Y:S01]  /*ab20*/  ISETP.GT.U32.AND P5, PT, R2, R233, PT ;  /* 0x000000e90200720c */ /* 0x000fe20003fa4070 */
[----:B------:R-:W-:Y:S01]  /*ab30*/  IMAD.HI.U32 R218, R246, R241, RZ ;  /* 0x000000f1f6da7227 */ /* 0x000fe200078e00ff */
[----:B------:R-:W-:-:S02]  /*ab40*/  ISETP.GT.U32.AND P3, PT, R2, R239, PT ;  /* 0x000000ef0200720c */ /* 0x000fc40003f64070 */
[----:B------:R-:W-:Y:S01]  /*ab50*/  ISETP.GT.U32.AND P4, PT, R2, R235, PT ;  /* 0x000000eb0200720c */ /* 0x000fe20003f84070 */
[----:B------:R-:W-:Y:S02]  /*ab60*/  @!P2 IMAD.IADD R237, R237, 0x1, -R2 ;  /* 0x00000001ededa824 */ /* 0x000fe400078e0a02 */
[----:B------:R-:W-:Y:S02]  /*ab70*/  IMAD.MOV R218, RZ, RZ, -R218 ;  /* 0x000000ffffda7224 */ /* 0x000fe400078e0ada */
[----:B------:R-:W-:Y:S01]  /*ab80*/  IMAD.HI.U32 R208, R246, R216, RZ ;  /* 0x000000d8f6d07227 */ /* 0x000fe200078e00ff */
[----:B------:R-:W-:-:S03]  /*ab90*/  ISETP.GT.U32.AND P2, PT, R2, R237, PT ;  /* 0x000000ed0200720c */ /* 0x000fc60003f44070 */
[C---:B------:R-:W-:Y:S02]  /*aba0*/  IMAD R241, R2.reuse, R218, R241 ;  /* 0x000000da02f17224 */ /* 0x040fe400078e02f1 */
[----:B------:R-:W-:Y:S01]  /*abb0*/  IMAD.MOV R208, RZ, RZ, -R208 ;  /* 0x000000ffffd07224 */ /* 0x000fe200078e0ad0 */
[----:B------:R-:W-:Y:S01]  /*abc0*/  IABS R245, R64 ;  /* 0x0000004000f57213 */ /* 0x000fe20000000000 */
[----:B------:R-:W-:Y:S01]  /*abd0*/  @!P5 IMAD.IADD R233, R233, 0x1, -R2 ;  /* 0x00000001e9e9d824 */ /* 0x000fe200078e0a02 */
[C---:B------:R-:W-:Y:S01]  /*abe0*/  ISETP.GT.U32.AND P5, PT, R2.reuse, R241, PT ;  /* 0x000000f10200720c */ /* 0x040fe20003fa4070 */
[C---:B------:R-:W-:Y:S02]  /*abf0*/  IMAD R243, R2.reuse, R208, R216 ;  /* 0x000000d002f37224 */ /* 0x040fe400078e02d8 */
[--C-:B------:R-:W-:Y:S02]  /*ac00*/  @!P3 IMAD.IADD R239, R239, 0x1, -R2.reuse ;  /* 0x00000001efefb824 */ /* 0x100fe400078e0a02 */
[----:B------:R-:W-:Y:S01]  /*ac10*/  @!P4 IMAD.IADD R235, R235, 0x1, -R2 ;  /* 0x00000001ebebc824 */ /* 0x000fe200078e0a02 */
[C---:B------:R-:W-:Y:S01]  /*ac20*/  ISETP.GT.U32.AND P4, PT, R2.reuse, R243, PT ;  /* 0x000000f30200720c */ /* 0x040fe20003f84070 */
[----:B------:R-:W-:Y:S01]  /*ac30*/  @!P0 IMAD.MOV R233, RZ, RZ, -R233 ;  /* 0x000000ffffe98224 */ /* 0x000fe200078e0ae9 */
[----:B------:R-:W-:Y:S01]  /*ac40*/  ISETP.GT.U32.AND P0, PT, R2, R239, PT ;  /* 0x000000ef0200720c */ /* 0x000fe20003f04070 */
[----:B------:R-:W-:-:S04]  /*ac50*/  IMAD.HI.U32 R212, R246, R245, RZ ;  /* 0x000000f5f6d47227 */ /* 0x000fc800078e00ff */
[----:B------:R-:W-:Y:S01]  /*ac60*/  @!P2 IMAD.IADD R237, R237, 0x1, -R2 ;  /* 0x00000001ededa824 */ /* 0x000fe200078e0a02 */
[----:B------:R-:W-:Y:S01]  /*ac70*/  ISETP.GE.AND P2, PT, R203, RZ, PT ;  /* 0x000000ffcb00720c */ /* 0x000fe20003f46270 */
[----:B------:R-:W-:Y:S02]  /*ac80*/  IMAD.MOV R203, RZ, RZ, -R212 ;  /* 0x000000ffffcb7224 */ /* 0x000fe400078e0ad4 */
[--C-:B------:R-:W-:Y:S02]  /*ac90*/  @!P5 IMAD.IADD R241, R241, 0x1, -R2.reuse ;  /* 0x00000001f1f1d824 */ /* 0x100fe400078e0a02 */
[C---:B------:R-:W-:Y:S01]  /*aca0*/  IMAD R245, R2.reuse, R203, R245 ;  /* 0x000000cb02f57224 */ /* 0x040fe200078e02f5 */
[----:B------:R-:W-:Y:S01]  /*acb0*/  IABS R208, R128 ;  /* 0x0000008000d07213 */ /* 0x000fe20000000000 */
[--C-:B------:R-:W-:Y:S01]  /*acc0*/  @!P4 IMAD.IADD R243, R243, 0x1, -R2.reuse ;  /* 0x00000001f3f3c824 */ /* 0x100fe200078e0a02 */
[C---:B------:R-:W-:Y:S01]  /*acd0*/  ISETP.GT.U32.AND P4, PT, R2.reuse, R241, PT ;  /* 0x000000f10200720c */ /* 0x040fe20003f84070 */
[----:B------:R-:W-:Y:S01]  /*ace0*/  @!P0 IMAD.IADD R239, R239, 0x1, -R2 ;  /* 0x00000001efef8824 */ /* 0x000fe200078e0a02 */
[----:B------:R-:W-:-:S02]  /*acf0*/  ISETP.GT.U32.AND P0, PT, R2, R245, PT ;  /* 0x000000f50200720c */ /* 0x000fc40003f04070 */
[----:B------:R-:W-:Y:S01]  /*ad00*/  ISETP.GE.AND P3, PT, R201, RZ, PT ;  /* 0x000000ffc900720c */ /* 0x000fe20003f66270 */
[----:B------:R-:W-:-:S04]  /*ad10*/  IMAD.HI.U32 R201, R246, R208, RZ ;  /* 0x000000d0f6c97227 */ /* 0x000fc800078e00ff */
[----:B------:R-:W-:Y:S02]  /*ad20*/  IMAD.MOV R201, RZ, RZ, -R201 ;  /* 0x000000ffffc97224 */ /* 0x000fe400078e0ac9 */
[----:B------:R-:W-:Y:S01]  /*ad30*/  @!P1 IMAD.MOV R235, RZ, RZ, -R235 ;  /* 0x000000ffffeb9224 */ /* 0x000fe200078e0aeb */
[C---:B------:R-:W-:Y:S01]  /*ad40*/  ISETP.GT.U32.AND P1, PT, R2.reuse, R243, PT ;  /* 0x000000f30200720c */ /* 0x040fe20003f24070 */
[C---:B------:R-:W-:Y:S01]  /*ad50*/  IMAD R201, R2.reuse, R201, R208 ;  /* 0x000000c902c97224 */ /* 0x040fe200078e02d0 */
[----:B------:R-:W-:Y:S01]  /*ad60*/  IABS R203, R191 ;  /* 0x000000bf00cb7213 */ /* 0x000fe20000000000 */
[--C-:B------:R-:W-:Y:S02]  /*ad70*/  @!P4 IMAD.IADD R241, R241, 0x1, -R2.reuse ;  /* 0x00000001f1f1c824 */ /* 0x100fe400078e0a02 */
[----:B------:R-:W-:Y:S02]  /*ad80*/  @!P0 IMAD.IADD R245, R245, 0x1, -R2 ;  /* 0x00000001f5f58824 */ /* 0x000fe400078e0a02 */
[----:B------:R-:W-:Y:S01]  /*ad90*/  @!P3 IMAD.MOV R239, RZ, RZ, -R239 ;  /* 0x000000ffffefb224 */ /* 0x000fe200078e0aef */
[----:B------:R-:W-:Y:S01]  /*ada0*/  ISETP.GT.U32.AND P3, PT, R2, R201, PT ;  /* 0x000000c90200720c */ /* 0x000fe20003f64070 */
[----:B------:R-:W-:Y:S01]  /*adb0*/  @!P6 IMAD.MOV R237, RZ, RZ, -R237 ;  /* 0x000000ffffede224 */ /* 0x000fe200078e0aed */
[----:B------:R-:W-:Y:S01]  /*adc0*/  ISETP.GE.AND P6, PT, R64, RZ, PT ;  /* 0x000000ff4000720c */ /* 0x000fe20003fc6270 */
[----:B------:R-:W-:Y:S01]  /*add0*/  @!P2 IMAD.MOV R241, RZ, RZ, -R241 ;  /* 0x000000fffff1a224 */ /* 0x000fe200078e0af1 */
[----:B------:R-:W-:-:S02]  /*ade0*/  IABS R64, R194 ;  /* 0x000000c200407213 */ /* 0x000fc40000000000 */
[----:B------:R-:W-:Y:S01]  /*adf0*/  ISETP.GE.AND P5, PT, R205, RZ, PT ;  /* 0x000000ffcd00720c */ /* 0x000fe20003fa6270 */
[----:B------:R-:W-:Y:S01]  /*ae00*/  IMAD.HI.U32 R205, R246, R203, RZ ;  /* 0x000000cbf6cd7227 */ /* 0x000fe200078e00ff */
[----:B------:R-:W-:-:S03]  /*ae10*/  ISETP.GT.U32.AND P2, PT, R2, R245, PT ;  /* 0x000000f50200720c */ /* 0x000fc60003f44070 */
[----:B------:R-:W-:Y:S01]  /*ae20*/  @!P1 IMAD.IADD R243, R243, 0x1, -R2 ;  /* 0x00000001f3f39824 */ /* 0x000fe200078e0a02 */
[----:B------:R-:W-:Y:S01]  /*ae30*/  ISETP.GE.AND P1, PT, R191, RZ, PT ;  /* 0x000000ffbf00720c */ /* 0x000fe20003f26270 */
[----:B------:R-:W-:Y:S01]  /*ae40*/  IMAD.HI.U32 R191, R246, R64, RZ ;  /* 0x00000040f6bf7227 */ /* 0x000fe200078e00ff */
[----:B------:R-:W-:-:S03]  /*ae50*/  ISETP.GE.AND P0, PT, R194, RZ, PT ;  /* 0x000000ffc200720c */ /* 0x000fc60003f06270 */
[----:B------:R-:W-:Y:S01]  /*ae60*/  IMAD.MOV R205, RZ, RZ, -R205 ;  /* 0x000000ffffcd7224 */ /* 0x000fe200078e0acd */
[----:B------:R-:W-:Y:S01]  /*ae70*/  ISETP.GE.AND P4, PT, R128, RZ, PT ;  /* 0x000000ff8000720c */ /* 0x000fe20003f86270 */
[----:B------:R-:W-:Y:S01]  /*ae80*/  IMAD.MOV R194, RZ, RZ, -R191 ;  /* 0x000000ffffc27224 */ /* 0x000fe200078e0abf */
[----:B------:R-:W-:Y:S01]  /*ae90*/  IABS R128, R60 ;  /* 0x0000003c00807213 */ /* 0x000fe20000000000 */
[----:B------:R-:W-:Y:S02]  /*aea0*/  IMAD R191, R2, R205, R203 ;  /* 0x000000cd02bf7224 */ /* 0x000fe400078e02cb */
[--C-:B------:R-:W-:Y:S01]  /*aeb0*/  @!P3 IMAD.IADD R201, R201, 0x1, -R2.reuse ;  /* 0x00000001c9c9b824 */ /* 0x100fe200078e0a02 */
[----:B------:R-:W-:Y:S01]  /*aec0*/  ISETP.GE.AND P3, PT, R60, RZ, PT ;  /* 0x000000ff3c00720c */ /* 0x000fe20003f66270 */
[----:B------:R-:W-:Y:S01]  /*aed0*/  @!P2 IMAD.IADD R245, R245, 0x1, -R2 ;  /* 0x00000001f5f5a824 */ /* 0x000fe200078e0a02 */
[C---:B------:R-:W-:Y:S01]  /*aee0*/  ISETP.GT.U32.AND P2, PT, R2.reuse, R191, PT ;  /* 0x000000bf0200720c */ /* 0x040fe20003f44070 */
[----:B------:R-:W-:Y:S01]  /*aef0*/  @!P5 IMAD.MOV R243, RZ, RZ, -R243 ;  /* 0x000000fffff3d224 */ /* 0x000fe200078e0af3 */
[----:B------:R-:W-:Y:S01]  /*af00*/  ISETP.GT.U32.AND P5, PT, R2, R201, PT ;  /* 0x000000c90200720c */ /* 0x000fe20003fa4070 */
[----:B------:R-:W-:-:S04]  /*af10*/  IMAD.HI.U32 R60, R246, R128, RZ ;  /* 0x00000080f63c7227 */ /* 0x000fc800078e00ff */
[----:B------:R-:W-:Y:S02]  /*af20*/  IMAD.MOV R60, RZ, RZ, -R60 ;  /* 0x000000ffff3c7224 */ /* 0x000fe400078e0a3c */
[C---:B------:R-:W-:Y:S02]  /*af30*/  IMAD R64, R2.reuse, R194, R64 ;  /* 0x000000c202407224 */ /* 0x040fe400078e0240 */
[C---:B------:R-:W-:Y:S02]  /*af40*/  IMAD R128, R2.reuse, R60, R128 ;  /* 0x0000003c02807224 */ /* 0x040fe400078e0280 */
[--C-:B------:R-:W-:Y:S02]  /*af50*/  @!P2 IMAD.IADD R191, R191, 0x1, -R2.reuse ;  /* 0x00000001bfbfa824 */ /* 0x100fe400078e0a02 */
[----:B------:R-:W-:Y:S01]  /*af60*/  @!P5 IMAD.IADD R201, R201, 0x1, -R2 ;  /* 0x00000001c9c9d824 */ /* 0x000fe200078e0a02 */
[C---:B------:R-:W-:Y:S02]  /*af70*/  ISETP.GT.U32.AND P2, PT, R2.reuse, R128, PT ;  /* 0x000000800200720c */ /* 0x040fe40003f44070 */
[C---:B------:R-:W-:Y:S01]  /*af80*/  ISETP.GT.U32.AND P5, PT, R2.reuse, R64, PT ;  /* 0x000000400200720c */ /* 0x040fe20003fa4070 */
[----:B------:R-:W-:Y:S01]  /*af90*/  @!P6 IMAD.MOV R245, RZ, RZ, -R245 ;  /* 0x000000fffff5e224 */ /* 0x000fe200078e0af5 */
[----:B------:R-:W-:-:S02]  /*afa0*/  ISETP.GT.U32.AND P6, PT, R2, R191, PT ;  /* 0x000000bf0200720c */ /* 0x000fc40003fc4070 */
[----:B------:R-:W-:Y:S02]  /*afb0*/  IABS R208, R13 ;  /* 0x0000000d00d07213 */ /* 0x000fe40000000000 */
[----:B------:R-:W-:Y:S02]  /*afc0*/  IABS R205, R84 ;  /* 0x0000005400cd7213 */ /* 0x000fe40000000000 */
[----:B------:R-:W-:Y:S01]  /*afd0*/  IABS R194, R72 ;  /* 0x0000004800c27213 */ /* 0x000fe20000000000 */
[----:B------:R-:W-:Y:S01]  /*afe0*/  IMAD.HI.U32 R220, R246, R208, RZ ;  /* 0x000000d0f6dc7227 */ /* 0x000fe200078e00ff */
[----:B------:R-:W-:-:S03]  /*aff0*/  IABS R203, R68 ;  /* 0x0000004400cb7213 */ /* 0x000fc60000000000 */
[--C-:B------:R-:W-:Y:S02]  /*b000*/  @!P2 IMAD.IADD R128, R128, 0x1, -R2.reuse ;  /* 0x000000018080a824 */ /* 0x100fe400078e0a02 */
[----:B------:R-:W-:Y:S02]  /*b010*/  @!P5 IMAD.IADD R64, R64, 0x1, -R2 ;  /* 0x000000014040d824 */ /* 0x000fe400078e0a02 */
[----:B------:R-:W-:Y:S01]  /*b020*/  IMAD.HI.U32 R216, R246, R205, RZ ;  /* 0x000000cdf6d87227 */ /* 0x000fe200078e00ff */
[----:B------:R-:W-:-:S03]  /*b030*/  ISETP.GT.U32.AND P2, PT, R2, R128, PT ;  /* 0x000000800200720c */ /* 0x000fc60003f44070 */
[----:B------:R-:W-:Y:S01]  /*b040*/  IMAD.MOV.U32 R60, RZ, RZ, R201 ;  /* 0x000000ffff3c7224 */ /* 0x000fe200078e00c9 */
[----:B------:R-:W-:Y:S01]  /*b050*/  ISETP.GT.U32.AND P5, PT, R2, R64, PT ;  /* 0x000000400200720c */ /* 0x000fe20003fa4070 */
[----:B------:R-:W-:Y:S02]  /*b060*/  IMAD.MOV R220, RZ, RZ, -R220 ;  /* 0x000000ffffdc7224 */ /* 0x000fe400078e0adc */
[----:B------:R-:W-:-:S04]  /*b070*/  IMAD.HI.U32 R212, R246, R194, RZ ;  /* 0x000000c2f6d47227 */ /* 0x000fc800078e00ff */
[----:B------:R-:W-:Y:S02]  /*b080*/  IMAD.MOV R216, RZ, RZ, -R216 ;  /* 0x000000ffffd87224 */ /* 0x000fe400078e0ad8 */
[----:B------:R-:W-:Y:S02]  /*b090*/  @!P6 IMAD.IADD R191, R191, 0x1, -R2 ;  /* 0x00000001bfbfe824 */ /* 0x000fe400078e0a02 */
[----:B------:R-:W-:-:S04]  /*b0a0*/  IMAD.HI.U32 R218, R246, R203, RZ ;  /* 0x000000cbf6da7227 */ /* 0x000fc800078e00ff */
[----:B------:R-:W-:Y:S01]  /*b0b0*/  @!P4 IMAD.MOV R60, RZ, RZ, -R60 ;  /* 0x000000ffff3cc224 */ /* 0x000fe200078e0a3c */
[----:B------:R-:W-:Y:S01]  /*b0c0*/  ISETP.GE.AND P4, PT, R13, RZ, PT ;  /* 0x000000ff0d00720c */ /* 0x000fe20003f86270 */
[C---:B------:R-:W-:Y:S02]  /*b0d0*/  IMAD R208, R2.reuse, R220, R208 ;  /* 0x000000dc02d07224 */ /* 0x040fe400078e02d0 */
[----:B------:R-:W-:Y:S02]  /*b0e0*/  IMAD.MOV R212, RZ, RZ, -R212 ;  /* 0x000000ffffd47224 */ /* 0x000fe400078e0ad4 */
[C---:B------:R-:W-:Y:S02]  /*b0f0*/  IMAD R205, R2.reuse, R216, R205 ;  /* 0x000000d802cd7224 */ /* 0x040fe400078e02cd */
[----:B------:R-:W-:Y:S02]  /*b100*/  IMAD.MOV.U32 R13, RZ, RZ, R191 ;  /* 0x000000ffff0d7224 */ /* 0x000fe400078e00bf */
[----:B------:R-:W-:Y:S01]  /*b110*/  IMAD.MOV R218, RZ, RZ, -R218 ;  /* 0x000000ffffda7224 */ /* 0x000fe200078e0ada */
[C---:B------:R-:W-:Y:S01]  /*b120*/  ISETP.GT.U32.AND P6, PT, R2.reuse, R208, PT ;  /* 0x000000d00200720c */ /* 0x040fe20003fc4070 */
[----:B------:R-:W-:-:S02]  /*b130*/  IMAD R194, R2, R212, R194 ;  /* 0x000000d402c27224 */ /* 0x000fc400078e02c2 */
[----:B------:R-:W-:Y:S01]  /*b140*/  @!P1 IMAD.MOV R13, RZ, RZ, -R13 ;  /* 0x000000ffff0d9224 */ /* 0x000fe200078e0a0d */
[C---:B------:R-:W-:Y:S01]  /*b150*/  ISETP.GT.U32.AND P1, PT, R2.reuse, R205, PT ;  /* 0x000000cd0200720c */ /* 0x040fe20003f24070 */
[----:B------:R-:W-:Y:S02]  /*b160*/  IMAD R203, R2, R218, R203 ;  /* 0x000000da02cb7224 */ /* 0x000fe400078e02cb */
[--C-:B------:R-:W-:Y:S01]  /*b170*/  @!P2 IMAD.IADD R128, R128, 0x1, -R2.reuse ;  /* 0x000000018080a824 */ /* 0x100fe200078e0a02 */
[----:B------:R-:W-:Y:S01]  /*b180*/  ISETP.GT.U32.AND P2, PT, R2, R194, PT ;  /* 0x000000c20200720c */ /* 0x000fe20003f44070 */
[--C-:B------:R-:W-:Y:S01]  /*b190*/  @!P5 IMAD.IADD R64, R64, 0x1, -R2.reuse ;  /* 0x000000014040d824 */ /* 0x100fe200078e0a02 */
[----:B------:R-:W-:Y:S02]  /*b1a0*/  IABS R201, R76 ;  /* 0x0000004c00c97213 */ /* 0x000fe40000000000 */
[----:B------:R-:W-:Y:S01]  /*b1b0*/  ISETP.GT.U32.AND P5, PT, R2, R203, PT ;  /* 0x000000cb0200720c */ /* 0x000fe20003fa4070 */
[----:B------:R-:W-:-:S02]  /*b1c0*/  @!P6 IMAD.IADD R208, R208, 0x1, -R2 ;  /* 0x00000001d0d0e824 */ /* 0x000fc400078e0a02 */
[----:B------:R-:W-:Y:S01]  /*b1d0*/  IMAD.HI.U32 R191, R246, R201, RZ ;  /* 0x000000c9f6bf7227 */ /* 0x000fe200078e00ff */
[----:B------:R-:W-:Y:S02]  /*b1e0*/  ISETP.GE.AND P6, PT, R84, RZ, PT ;  /* 0x000000ff5400720c */ /* 0x000fe40003fc6270 */
[----:B------:R-:W-:Y:S01]  /*b1f0*/  IABS R84, R80 ;  /* 0x0000005000547213 */ /* 0x000fe20000000000 */
[--C-:B------:R-:W-:Y:S02]  /*b200*/  @!P1 IMAD.IADD R205, R205, 0x1, -R2.reuse ;  /* 0x00000001cdcd9824 */ /* 0x100fe400078e0a02 */
[----:B------:R-:W-:Y:S02]  /*b210*/  IMAD.MOV R191, RZ, RZ, -R191 ;  /* 0x000000ffffbf7224 */ /* 0x000fe400078e0abf */
[--C-:B------:R-:W-:Y:S01]  /*b220*/  @!P2 IMAD.IADD R194, R194, 0x1, -R2.reuse ;  /* 0x00000001c2c2a824 */ /* 0x100fe200078e0a02 */
[----:B------:R-:W-:Y:S01]  /*b230*/  ISETP.GT.U32.AND P2, PT, R2, R205, PT ;  /* 0x000000cd0200720c */ /* 0x000fe20003f44070 */
[----:B------:R-:W-:-:S02]  /*b240*/  @!P5 IMAD.IADD R203, R203, 0x1, -R2 ;  /* 0x00000001cbcbd824 */ /* 0x000fc400078e0a02 */
[----:B------:R-:W-:Y:S02]  /*b250*/  IMAD R191, R2, R191, R201 ;  /* 0x000000bf02bf7224 */ /* 0x000fe400078e02c9 */
[----:B------:R-:W-:Y:S01]  /*b260*/  IMAD.HI.U32 R201, R246, R84, RZ ;  /* 0x00000054f6c97227 */ /* 0x000fe200078e00ff */
[----:B------:R-:W-:-:S03]  /*b270*/  ISETP.GT.U32.AND P1, PT, R2, R203, PT ;  /* 0x000000cb0200720c */ /* 0x000fc60003f24070 */
[----:B------:R-:W-:Y:S01]  /*b280*/  IMAD.MOV R201, RZ, RZ, -R201 ;  /* 0x000000ffffc97224 */ /* 0x000fe200078e0ac9 */
[----:B------:R-:W-:-:S03]  /*b290*/  ISETP.GT.U32.AND P5, PT, R2, R208, PT ;  /* 0x000000d00200720c */ /* 0x000fc60003fa4070 */
[C---:B------:R-:W-:Y:S02]  /*b2a0*/  IMAD R201, R2.reuse, R201, R84 ;  /* 0x000000c902c97224 */ /* 0x040fe400078e0254 */
[----:B------:R-:W-:Y:S02]  /*b2b0*/  @!P2 IMAD.IADD R205, R205, 0x1, -R2 ;  /* 0x00000001cdcda824 */ /* 0x000fe400078e0a02 */
[----:B------:R-:W-:Y:S01]  /*b2c0*/  @!P0 IMAD.MOV R64, RZ, RZ, -R64 ;  /* 0x000000ffff408224 */ /* 0x000fe200078e0a40 */
[----:B------:R-:W-:Y:S02]  /*b2d0*/  ISETP.GT.U32.AND P2, PT, R2, R201, PT ;  /* 0x000000c90200720c */ /* 0x000fe40003f44070 */
[----:B------:R-:W-:Y:S01]  /*b2e0*/  ISETP.GE.AND P0, PT, R68, RZ, PT ;  /* 0x000000ff4400720c */ /* 0x000fe20003f06270 */
[----:B------:R-:W-:Y:S01]  /*b2f0*/  IMAD.MOV.U32 R68, RZ, RZ, R128 ;  /* 0x000000ffff447224 */ /* 0x000fe200078e0080 */
[----:B------:R-:W-:Y:S01]  /*b300*/  IABS R128, R88 ;  /* 0x0000005800807213 */ /* 0x000fe20000000000 */
[----:B------:R-:W-:Y:S01]  /*b310*/  @!P1 IMAD.IADD R203, R203, 0x1, -R2 ;  /* 0x00000001cbcb9824 */ /* 0x000fe200078e0a02 */
[C---:B------:R-:W-:Y:S01]  /*b320*/  ISETP.GT.U32.AND P1, PT, R2.reuse, R191, PT ;  /* 0x000000bf0200720c */ /* 0x040fe20003f24070 */
[----:B------:R-:W-:Y:S01]  /*b330*/  @!P3 IMAD.MOV R68, RZ, RZ, -R68 ;  /* 0x000000ffff44b224 */ /* 0x000fe200078e0a44 */
[----:B------:R-:W-:Y:S01]  /*b340*/  ISETP.GT.U32.AND P3, PT, R2, R194, PT ;  /* 0x000000c20200720c */ /* 0x000fe20003f64070 */
[----:B------:R-:W-:Y:S01]  /*b350*/  @!P5 IMAD.IADD R208, R208, 0x1, -R2 ;  /* 0x00000001d0d0d824 */ /* 0x000fe200078e0a02 */
[----:B------:R-:W-:Y:S01]  /*b360*/  ISETP.GE.AND P5, PT, R72, RZ, PT ;  /* 0x000000ff4800720c */ /* 0x000fe20003fa6270 */
[----:B------:R-:W-:Y:S01]  /*b370*/  IMAD.HI.U32 R72, R246, R128, RZ ;  /* 0x00000080f6487227 */ /* 0x000fe200078e00ff */
[----:B------:R-:W-:-:S03]  /*b380*/  IABS R216, R91 ;  /* 0x0000005b00d87213 */ /* 0x000fc60000000000 */
[----:B------:R-:W-:Y:S02]  /*b390*/  IMAD.MOV R72, RZ, RZ, -R72 ;  /* 0x000000ffff487224 */ /* 0x000fe400078e0a48 */
[----:B------:R-:W-:Y:S02]  /*b3a0*/  @!P2 IMAD.IADD R201, R201, 0x1, -R2 ;  /* 0x00000001c9c9a824 */ /* 0x000fe400078e0a02 */
[C---:B------:R-:W-:Y:S02]  /*b3b0*/  IMAD R128, R2.reuse, R72, R128 ;  /* 0x0000004802807224 */ /* 0x040fe400078e0280 */
[----:B------:R-:W-:Y:S01]  /*b3c0*/  @!P1 IMAD.IADD R191, R191, 0x1, -R2 ;  /* 0x00000001bfbf9824 */ /* 0x000fe200078e0a02 */
[----:B------:R-:W-:Y:S01]  /*b3d0*/  ISETP.GT.U32.AND P2, PT, R2, R201, PT ;  /* 0x000000c90200720c */ /* 0x000fe20003f44070 */
[----:B------:R-:W-:Y:S02]  /*b3e0*/  IMAD.MOV.U32 R72, RZ, RZ, R208 ;  /* 0x000000ffff487224 */ /* 0x000fe400078e00d0 */
[----:B------:R-:W-:-:S04]  /*b3f0*/  IMAD.HI.U32 R218, R246, R216, RZ ;  /* 0x000000d8f6da7227 */ /* 0x000fc800078e00ff */
[----:B------:R-:W-:Y:S01]  /*b400*/  @!P3 IMAD.IADD R194, R194, 0x1, -R2 ;  /* 0x00000001c2c2b824 */ /* 0x000fe200078e0a02 */
[----:B------:R-:W-:Y:S01]  /*b410*/  ISETP.GE.AND P3, PT, R76, RZ, PT ;  /* 0x000000ff4c00720c */ /* 0x000fe20003f66270 */
[----:B------:R-:W-:Y:S01]  /*b420*/  @!P4 IMAD.MOV R72, RZ, RZ, -R72 ;  /* 0x000000ffff48c224 */ /* 0x000fe200078e0a48 */
[C---:B------:R-:W-:Y:S01]  /*b430*/  ISETP.GT.U32.AND P4, PT, R2.reuse, R191, PT ;  /* 0x000000bf0200720c */ /* 0x040fe20003f84070 */
[----:B------:R-:W-:Y:S02]  /*b440*/  IMAD.MOV.U32 R76, RZ, RZ, R203 ;  /* 0x000000ffff4c7224 */ /* 0x000fe400078e00cb */
[----:B------:R-:W-:Y:S02]  /*b450*/  IMAD.MOV R218, RZ, RZ, -R218 ;  /* 0x000000ffffda7224 */ /* 0x000fe400078e0ada */
[----:B------:R-:W-:Y:S02]  /*b460*/  IMAD.MOV.U32 R84, RZ, RZ, R194 ;  /* 0x000000ffff547224 */ /* 0x000fe400078e00c2 */
[----:B------:R-:W-:Y:S01]  /*b470*/  @!P0 IMAD.MOV R76, RZ, RZ, -R76 ;  /* 0x000000ffff4c8224 */ /* 0x000fe200078e0a4c */
[C---:B------:R-:W-:Y:S01]  /*b480*/  ISETP.GT.U32.AND P0, PT, R2.reuse, R128, PT ;  /* 0x000000800200720c */ /* 0x040fe20003f04070 */
[----:B------:R-:W-:-:S02]  /*b490*/  IMAD R194, R2, R218, R216 ;  /* 0x000000da02c27224 */ /* 0x000fc400078e02d8 */
[--C-:B------:R-:W-:Y:S01]  /*b4a0*/  @!P2 IMAD.IADD R201, R201, 0x1, -R2.reuse ;  /* 0x00000001c9c9a824 */ /* 0x100fe200078e0a02 */
[----:B------:R-:W-:Y:S02]  /*b4b0*/  ISETP.GE.AND P1, PT, R80, RZ, PT ;  /* 0x000000ff5000720c */ /* 0x000fe40003f26270 */
[----:B------:R-:W-:Y:S01]  /*b4c0*/  ISETP.GT.U32.AND P2, PT, R2, R194, PT ;  /* 0x000000c20200720c */ /* 0x000fe20003f44070 */
[----:B------:R-:W-:Y:S02]  /*b4d0*/  IMAD.MOV.U32 R80, RZ, RZ, R205 ;  /* 0x000000ffff507224 */ /* 0x000fe400078e00cd */
[----:B------:R-:W-:Y:S02]  /*b4e0*/  @!P4 IMAD.IADD R191, R191, 0x1, -R2 ;  /* 0x00000001bfbfc824 */ /* 0x000fe400078e0a02 */
[----:B------:R-:W-:Y:S01]  /*b4f0*/  @!P6 IMAD.MOV R80, RZ, RZ, -R80 ;  /* 0x000000ffff50e224 */ /* 0x000fe200078e0a50 */
[----:B------:R-:W-:Y:S01]  /*b500*/  ISETP.GE.AND P6, PT, R88, RZ, PT ;  /* 0x000000ff5800720c */ /* 0x000fe20003fc6270 */
[----:B------:R-:W-:Y:S01]  /*b510*/  IMAD.MOV.U32 R88, RZ, RZ, R191 ;  /* 0x000000ffff587224 */ /* 0x000fe200078e00bf */
[----:B------:R-:W-:Y:S01]  /*b520*/  IABS R212, R107 ;  /* 0x0000006b00d47213 */ /* 0x000fe20000000000 */
[----:B------:R-:W-:Y:S01]  /*b530*/  @!P0 IMAD.IADD R128, R128, 0x1, -R2 ;  /* 0x0000000180808824 */ /* 0x000fe200078e0a02 */
[----:B------:R-:W-:Y:S01]  /*b540*/  ISETP.GE.AND P4, PT, R107, RZ, PT ;  /* 0x000000ff6b00720c */ /* 0x000fe20003f86270 */
[----:B------:R-:W-:Y:S01]  /*b550*/  @!P3 IMAD.MOV R88, RZ, RZ, -R88 ;  /* 0x000000ffff58b224 */ /* 0x000fe200078e0a58 */
[----:B------:R-:W-:Y:S01]  /*b560*/  IABS R107, R95 ;  /* 0x0000005f006b7213 */ /* 0x000fe20000000000 */
[----:B------:R-:W-:Y:S01]  /*b570*/  @!P2 IMAD.IADD R194, R194, 0x1, -R2 ;  /* 0x00000001c2c2a824 */ /* 0x000fe200078e0a02 */
[----:B------:R-:W-:Y:S01]  /*b580*/  ISETP.GT.U32.AND P3, PT, R2, R128, PT ;  /* 0x000000800200720c */ /* 0x000fe20003f64070 */
[----:B------:R-:W-:Y:S01]  /*b590*/  IMAD.HI.U32 R208, R246, R212, RZ ;  /* 0x000000d4f6d07227 */ /* 0x000fe200078e00ff */
[----:B------:R-:W-:-:S02]  /*b5a0*/  ISETP.GE.AND P0, PT, R95, RZ, PT ;  /* 0x000000ff5f00720c */ /* 0x000fc40003f06270 */
[----:B------:R-:W-:Y:S01]  /*b5b0*/  ISETP.GT.U32.AND P2, PT, R2, R194, PT ;  /* 0x000000c20200720c */ /* 0x000fe20003f44070 */
[----:B------:R-:W-:Y:S02]  /*b5c0*/  IMAD.MOV R208, RZ, RZ, -R208 ;  /* 0x000000ffffd07224 */ /* 0x000fe400078e0ad0 */
[----:B------:R-:W-:-:S04]  /*b5d0*/  IMAD.HI.U32 R95, R246, R107, RZ ;  /* 0x0000006bf65f7227 */ /* 0x000fc800078e00ff */
[----:B------:R-:W-:Y:S02]  /*b5e0*/  IMAD R191, R2, R208, R212 ;  /* 0x000000d002bf7224 */ /* 0x000fe400078e02d4 */
[----:B------:R-:W-:Y:S01]  /*b5f0*/  IMAD.MOV R95, RZ, RZ, -R95 ;  /* 0x000000ffff5f7224 */ /* 0x000fe200078e0a5f */
[----:B------:R-:W-:Y:S01]  /*b600*/  IABS R212, R111 ;  /* 0x0000006f00d47213 */ /* 0x000fe20000000000 */
[----:B------:R-:W-:Y:S01]  /*b610*/  @!P3 IMAD.IADD R128, R128, 0x1, -R2 ;  /* 0x000000018080b824 */ /* 0x000fe200078e0a02 */
[C---:B------:R-:W-:Y:S01]  /*b620*/  ISETP.GT.U32.AND P3, PT, R2.reuse, R191, PT ;  /* 0x000000bf0200720c */ /* 0x040fe20003f64070 */
[----:B------:R-:W-:Y:S02]  /*b630*/  IMAD R107, R2, R95, R107 ;  /* 0x0000005f026b7224 */ /* 0x000fe400078e026b */
[----:B------:R-:W-:Y:S01]  /*b640*/  @!P5 IMAD.MOV R84, RZ, RZ, -R84 ;  /* 0x000000ffff54d224 */ /* 0x000fe200078e0a54 */
[----:B------:R-:W-:Y:S01]  /*b650*/  ISETP.GE.AND P5, PT, R91, RZ, PT ;  /* 0x000000ff5b00720c */ /* 0x000fe20003fa6270 */
[----:B------:R-:W-:Y:S01]  /*b660*/  IMAD.MOV.U32 R91, RZ, RZ, R201 ;  /* 0x000000ffff5b7224 */ /* 0x000fe200078e00c9 */
[----:B------:R-:W-:Y:S01]  /*b670*/  IABS R208, R115 ;  /* 0x0000007300d07213 */ /* 0x000fe20000000000 */
[----:B------:R-:W-:Y:S01]  /*b680*/  IMAD.HI.U32 R95, R246, R212, RZ ;  /* 0x000000d4f65f7227 */ /* 0x000fe200078e00ff */
[----:B------:R-:W-:-:S03]  /*b690*/  IABS R216, R99 ;  /* 0x0000006300d87213 */ /* 0x000fc60000000000 */
[----:B------:R-:W-:Y:S01]  /*b6a0*/  @!P2 IMAD.IADD R194, R194, 0x1, -R2 ;  /* 0x00000001c2c2a824 */ /* 0x000fe200078e0a02 */
[----:B------:R-:W-:Y:S01]  /*b6b0*/  ISETP.GT.U32.AND P2, PT, R2, R107, PT ;  /* 0x0000006b0200720c */ /* 0x000fe20003f44070 */
[----:B------:R-:W-:Y:S01]  /*b6c0*/  @!P1 IMAD.MOV R91, RZ, RZ, -R91 ;  /* 0x000000ffff5b9224 */ /* 0x000fe200078e0a5b */
[----:B------:R-:W-:Y:S01]  /*b6d0*/  ISETP.GE.AND P1, PT, R99, RZ, PT ;  /* 0x000000ff6300720c */ /* 0x000fe20003f26270 */
[----:B------:R-:W-:Y:S02]  /*b6e0*/  IMAD.MOV R95, RZ, RZ, -R95 ;  /* 0x000000ffff5f7224 */ /* 0x000fe400078e0a5f */
[----:B------:R-:W-:Y:S01]  /*b6f0*/  IMAD.HI.U32 R99, R246, R208, RZ ;  /* 0x000000d0f6637227 */ /* 0x000fe200078e00ff */
[----:B------:R-:W-:-:S03]  /*b700*/  IABS R218, R103 ;  /* 0x0000006700da7213 */ /* 0x000fc60000000000 */
[----:B------:R-:W-:-:S04]  /*b710*/  IMAD.HI.U32 R203, R246, R216, RZ ;  /* 0x000000d8f6cb7227 */ /* 0x000fc800078e00ff */
[C---:B------:R-:W-:Y:S02]  /*b720*/  IMAD R212, R2.reuse, R95, R212 ;  /* 0x0000005f02d47224 */ /* 0x040fe400078e02d4 */
[----:B------:R-:W-:Y:S02]  /*b730*/  @!P3 IMAD.IADD R191, R191, 0x1, -R2 ;  /* 0x00000001bfbfb824 */ /* 0x000fe400078e0a02 */
[----:B------:R-:W-:Y:S02]  /*b740*/  IMAD.MOV.U32 R95, RZ, RZ, R128 ;  /* 0x000000ffff5f7224 */ /* 0x000fe400078e0080 */
[----:B------:R-:W-:Y:S02]  /*b750*/  IMAD.MOV R99, RZ, RZ, -R99 ;  /* 0x000000ffff637224 */ /* 0x000fe400078e0a63 */
[----:B------:R-:W-:Y:S02]  /*b760*/  IMAD.MOV R203, RZ, RZ, -R203 ;  /* 0x000000ffffcb7224 */ /* 0x000fe400078e0acb */
[----:B------:R-:W-:Y:S01]  /*b770*/  @!P6 IMAD.MOV R95, RZ, RZ, -R95 ;  /* 0x000000ffff5fe224 */ /* 0x000fe200078e0a5f */
[C---:B------:R-:W-:Y:S01]  /*b780*/  ISETP.GT.U32.AND P6, PT, R2.reuse, R191, PT ;  /* 0x000000bf0200720c */ /* 0x040fe20003fc4070 */
[----:B------:R-:W-:-:S02]  /*b790*/  IMAD R208, R2, R99, R208 ;  /* 0x0000006302d07224 */ /* 0x000fc400078e02d0 */
[----:B------:R-:W-:Y:S02]  /*b7a0*/  @!P2 IMAD.IADD R107, R107, 0x1, -R2 ;  /* 0x000000016b6ba824 */ /* 0x000fe400078e0a02 */
[----:B------:R-:W-:-:S04]  /*b7b0*/  IMAD.HI.U32 R201, R246, R218, RZ ;  /* 0x000000daf6c97227 */ /* 0x000fc800078e00ff */
[C---:B------:R-:W-:Y:S02]  /*b7c0*/  IMAD R216, R2.reuse, R203, R216 ;  /* 0x000000cb02d87224 */ /* 0x040fe400078e02d8 */
[----:B------:R-:W-:Y:S01]  /*b7d0*/  IMAD.MOV.U32 R99, RZ, RZ, R194 ;  /* 0x000000ffff637224 */ /* 0x000fe200078e00c2 */
[C---:B------:R-:W-:Y:S01]  /*b7e0*/  ISETP.GT.U32.AND P2, PT, R2.reuse, R107, PT ;  /* 0x0000006b0200720c */ /* 0x040fe20003f44070 */
[----:B------:R-:W-:Y:S02]  /*b7f0*/  IMAD.MOV R201, RZ, RZ, -R201 ;  /* 0x000000ffffc97224 */ /* 0x000fe400078e0ac9 */
[----:B------:R-:W-:Y:S01]  /*b800*/  @!P5 IMAD.MOV R99, RZ, RZ, -R99 ;  /* 0x000000ffff63d224 */ /* 0x000fe200078e0a63 */
[C---:B------:R-:W-:Y:S01]  /*b810*/  ISETP.GT.U32.AND P5, PT, R2.reuse, R216, PT ;  /* 0x000000d80200720c */ /* 0x040fe20003fa4070 */
[----:B------:R-:W-:Y:S01]  /*b820*/  IMAD R218, R2, R201, R218 ;  /* 0x000000c902da7224 */ /* 0x000fe200078e02da */
[----:B------:R-:W-:Y:S02]  /*b830*/  ISETP.GE.AND P3, PT, R103, RZ, PT ;  /* 0x000000ff6700720c */ /* 0x000fe40003f66270 */
[----:B------:R-:W-:-:S02]  /*b840*/  IABS R128, R119 ;  /* 0x0000007700807213 */ /* 0x000fc40000000000 */
[----:B------:R-:W-:Y:S01]  /*b850*/  IABS R103, R132 ;  /* 0x0000008400677213 */ /* 0x000fe20000000000 */
[----:B------:R-:W-:Y:S01]  /*b860*/  @!P6 IMAD.IADD R191, R191, 0x1, -R2 ;  /* 0x00000001bfbfe824 */ /* 0x000fe200078e0a02 */
[----:B------:R-:W-:Y:S01]  /*b870*/  ISETP.GT.U32.AND P6, PT, R2, R218, PT ;  /* 0x000000da0200720c */ /* 0x000fe20003fc4070 */
[----:B------:R-:W-:-:S04]  /*b880*/  IMAD.HI.U32 R205, R246, R128, RZ ;  /* 0x00000080f6cd7227 */ /* 0x000fc800078e00ff */
[----:B------:R-:W-:Y:S02]  /*b890*/  IMAD.MOV.U32 R194, RZ, RZ, R103 ;  /* 0x000000ffffc27224 */ /* 0x000fe400078e0067 */
[--C-:B------:R-:W-:Y:S01]  /*b8a0*/  @!P2 IMAD.IADD R107, R107, 0x1, -R2.reuse ;  /* 0x000000016b6ba824 */ /* 0x100fe200078e0a02 */
[----:B------:R-:W-:Y:S01]  /*b8b0*/  ISETP.GT.U32.AND P2, PT, R2, R212, PT ;  /* 0x000000d40200720c */ /* 0x000fe20003f44070 */
[----:B------:R-:W-:Y:S02]  /*b8c0*/  IMAD.MOV R205, RZ, RZ, -R205 ;  /* 0x000000ffffcd7224 */ /* 0x000fe400078e0acd */
[----:B------:R-:W-:Y:S01]  /*b8d0*/  @!P5 IMAD.IADD R216, R216, 0x1, -R2 ;  /* 0x00000001d8d8d824 */ /* 0x000fe200078e0a02 */
[----:B------:R-:W-:Y:S01]  /*b8e0*/  ISETP.GT.U32.AND P5, PT, R2, R208, PT ;  /* 0x000000d00200720c */ /* 0x000fe20003fa4070 */
[----:B------:R-:W-:-:S04]  /*b8f0*/  IMAD.HI.U32 R103, R246, R194, RZ ;  /* 0x000000c2f6677227 */ /* 0x000fc800078e00ff */
[----:B------:R-:W-:Y:S02]  /*b900*/  IMAD R128, R2, R205, R128 ;  /* 0x000000cd02807224 */ /* 0x000fe400078e0280 */
[----:B------:R-:W-:Y:S02]  /*b910*/  IMAD.MOV R103, RZ, RZ, -R103 ;  /* 0x000000ffff677224 */ /* 0x000fe400078e0a67 */
[----:B------:R-:W-:Y:S01]  /*b920*/  @!P6 IMAD.IADD R218, R218, 0x1, -R2 ;  /* 0x00000001dadae824 */ /* 0x000fe200078e0a02 */
[C---:B------:R-:W-:Y:S01]  /*b930*/  ISETP.GT.U32.AND P6, PT, R2.reuse, R128, PT ;  /* 0x000000800200720c */ /* 0x040fe20003fc4070 */
[----:B------:R-:W-:Y:S01]  /*b940*/  IMAD R194, R2, R103, R194 ;  /* 0x0000006702c27224 */ /* 0x000fe200078e02c2 */
[----:B------:R-:W-:Y:S01]  /*b950*/  IABS R201, R123 ;  /* 0x0000007b00c97213 */ /* 0x000fe20000000000 */
[----:B------:R-:W-:Y:S01]  /*b960*/  IMAD.MOV.U32 R103, RZ, RZ, R191 ;  /* 0x000000ffff677224 */ /* 0x000fe200078e00bf */
[----:B------:R-:W-:Y:S01]  /*b970*/  IABS R203, R136 ;  /* 0x0000008800cb7213 */ /* 0x000fe20000000000 */
[--C-:B------:R-:W-:Y:S01]  /*b980*/  @!P2 IMAD.IADD R212, R212, 0x1, -R2.reuse ;  /* 0x00000001d4d4a824 */ /* 0x100fe200078e0a02 */
[----:B------:R-:W-:Y:S01]  /*b990*/  ISETP.GT.U32.AND P2, PT, R2, R216, PT ;  /* 0x000000d80200720c */ /* 0x000fe20003f44070 */
[----:B------:R-:W-:-:S02]  /*b9a0*/  @!P5 IMAD.IADD R208, R208, 0x1, -R2 ;  /* 0x00000001d0d0d824 */ /* 0x000fc400078e0a02 */
[----:B------:R-:W-:Y:S01]  /*b9b0*/  @!P4 IMAD.MOV R103, RZ, RZ, -R103 ;  /* 0x000000ffff67c224 */ /* 0x000fe200078e0a67 */
[----:B------:R-:W-:Y:S01]  /*b9c0*/  ISETP.GT.U32.AND P4, PT, R2, R218, PT ;  /* 0x000000da0200720c */ /* 0x000fe20003f84070 */
[----:B------:R-:W-:Y:S01]  /*b9d0*/  IMAD.HI.U32 R220, R246, R201, RZ ;  /* 0x000000c9f6dc7227 */ /* 0x000fe200078e00ff */
[----:B------:R-:W-:-:S03]  /*b9e0*/  ISETP.GT.U32.AND P5, PT, R2, R212, PT ;  /* 0x000000d40200720c */ /* 0x000fc60003fa4070 */
[----:B------:R-:W-:Y:S01]  /*b9f0*/  @!P0 IMAD.MOV R107, RZ, RZ, -R107 ;  /* 0x000000ffff6b8224 */ /* 0x000fe200078e0a6b */
[----:B------:R-:W-:Y:S01]  /*ba00*/  ISETP.GT.U32.AND P0, PT, R2, R208, PT ;  /* 0x000000d00200720c */ /* 0x000fe20003f04070 */
[----:B------:R-:W-:-:S04]  /*ba10*/  IMAD.HI.U32 R205, R246, R203, RZ ;  /* 0x000000cbf6cd7227 */ /* 0x000fc800078e00ff */
[----:B------:R-:W-:Y:S02]  /*ba20*/  IMAD.MOV R220, RZ, RZ, -R220 ;  /* 0x000000ffffdc7224 */ /* 0x000fe400078e0adc */
[--C-:B------:R-:W-:Y:S02]  /*ba30*/  @!P6 IMAD.IADD R128, R128, 0x1, -R2.reuse ;  /* 0x000000018080e824 */ /* 0x100fe400078e0a02 */
[----:B------:R-:W-:Y:S02]  /*ba40*/  IMAD.MOV R205, RZ, RZ, -R205 ;  /* 0x000000ffffcd7224 */ /* 0x000fe400078e0acd */
[C---:B------:R-:W-:Y:S01]  /*ba50*/  IMAD R201, R2.reuse, R220, R201 ;  /* 0x000000dc02c97224 */ /* 0x040fe200078e02c9 */
[C---:B------:R-:W-:Y:S01]  /*ba60*/  ISETP.GT.U32.AND P6, PT, R2.reuse, R128, PT ;  /* 0x000000800200720c */ /* 0x040fe20003fc4070 */
[----:B------:R-:W-:Y:S01]  /*ba70*/  IMAD R191, R2, R205, R203 ;  /* 0x000000cd02bf7224 */ /* 0x000fe200078e02cb */
[----:B------:R-:W-:Y:S01]  /*ba80*/  IABS R203, R166 ;  /* 0x000000a600cb7213 */ /* 0x000fe20000000000 */
[--C-:B------:R-:W-:Y:S01]  /*ba90*/  @!P2 IMAD.IADD R216, R216, 0x1, -R2.reuse ;  /* 0x00000001d8d8a824 */ /* 0x100fe200078e0a02 */
[----:B------:R-:W-:Y:S01]  /*baa0*/  ISETP.GT.U32.AND P2, PT, R2, R201, PT ;  /* 0x000000c90200720c */ /* 0x000fe20003f44070 */
[--C-:B------:R-:W-:Y:S01]  /*bab0*/  @!P4 IMAD.IADD R218, R218, 0x1, -R2.reuse ;  /* 0x00000001dadac824 */ /* 0x100fe200078e0a02 */
[----:B------:R-:W-:Y:S01]  /*bac0*/  ISETP.GT.U32.AND P4, PT, R2, R194, PT ;  /* 0x000000c20200720c */ /* 0x000fe20003f84070 */
[--C-:B------:R-:W-:Y:S01]  /*bad0*/  @!P5 IMAD.IADD R212, R212, 0x1, -R2.reuse ;  /* 0x00000001d4d4d824 */ /* 0x100fe200078e0a02 */
[----:B------:R-:W-:Y:S01]  /*bae0*/  ISETP.GE.AND P5, PT, R111, RZ, PT ;  /* 0x000000ff6f00720c */ /* 0x000fe20003fa6270 */
[----:B------:R-:W-:Y:S01]  /*baf0*/  @!P0 IMAD.IADD R208, R208, 0x1, -R2 ;  /* 0x00000001d0d08824 */ /* 0x000fe200078e0a02 */
[----:B------:R-:W-:Y:S01]  /*bb00*/  ISETP.GT.U32.AND P0, PT, R2, R191, PT ;  /* 0x000000bf0200720c */ /* 0x000fe20003f04070 */
[----:B------:R-:W-:Y:S01]  /*bb10*/  IMAD.HI.U32 R111, R246, R203, RZ ;  /* 0x000000cbf66f7227 */ /* 0x000fe200078e00ff */
[----:B------:R-:W-:-:S03]  /*bb20*/  IABS R205, R152 ;  /* 0x0000009800cd7213 */ /* 0x000fc60000000000 */
[----:B------:R-:W-:Y:S02]  /*bb30*/  IMAD.MOV R111, RZ, RZ, -R111 ;  /* 0x000000ffff6f7224 */ /* 0x000fe400078e0a6f */
[--C-:B------:R-:W-:Y:S01]  /*bb40*/  @!P6 IMAD.IADD R128, R128, 0x1, -R2.reuse ;  /* 0x000000018080e824 */ /* 0x100fe200078e0a02 */
[----:B------:R-:W-:Y:S01]  /*bb50*/  ISETP.GE.AND P6, PT, R115, RZ, PT ;  /* 0x000000ff7300720c */ /* 0x000fe20003fc6270 */
[----:B------:R-:W-:Y:S02]  /*bb60*/  IMAD R203, R2, R111, R203 ;  /* 0x0000006f02cb7224 */ /* 0x000fe400078e02cb */
[--C-:B------:R-:W-:Y:S01]  /*bb70*/  @!P2 IMAD.IADD R201, R201, 0x1, -R2.reuse ;  /* 0x00000001c9c9a824 */ /* 0x100fe200078e0a02 */
[----:B------:R-:W-:Y:S01]  /*bb80*/  ISETP.GE.AND P2, PT, R119, RZ, PT ;  /* 0x000000ff7700720c */ /* 0x000fe20003f46270 */
[----:B------:R-:W-:Y:S02]  /*bb90*/  @!P4 IMAD.IADD R194, R194, 0x1, -R2 ;  /* 0x00000001c2c2c824 */ /* 0x000fe400078e0a02 */
[----:B------:R-:W-:-:S02]  /*bba0*/  IMAD.MOV.U32 R111, RZ, RZ, R216 ;  /* 0x000000ffff6f7224 */ /* 0x000fc400078e00d8 */
[----:B------:R-:W-:Y:S01]  /*bbb0*/  IMAD.HI.U32 R220, R246, R205, RZ ;  /* 0x000000cdf6dc7227 */ /* 0x000fe200078e00ff */
[----:B------:R-:W-:-:S03]  /*bbc0*/  IABS R115, R187 ;  /* 0x000000bb00737213 */ /* 0x000fc60000000000 */
[----:B------:R-:W-:Y:S01]  /*bbd0*/  @!P0 IMAD.IADD R191, R191, 0x1, -R2 ;  /* 0x00000001bfbf8824 */ /* 0x000fe200078e0a02 */
[C---:B------:R-:W-:Y:S01]  /*bbe0*/  ISETP.GT.U32.AND P0, PT, R2.reuse, R201, PT ;  /* 0x000000c90200720c */ /* 0x040fe20003f04070 */
[----:B------:R-:W-:Y:S01]  /*bbf0*/  @!P1 IMAD.MOV R111, RZ, RZ, -R111 ;  /* 0x000000ffff6f9224 */ /* 0x000fe200078e0a6f */
[----:B------:R-:W-:Y:S01]  /*bc00*/  ISETP.GT.U32.AND P1, PT, R2, R194, PT ;  /* 0x000000c20200720c */ /* 0x000fe20003f24070 */
[----:B------:R-:W-:Y:S01]  /*bc10*/  IMAD.MOV R220, RZ, RZ, -R220 ;  /* 0x000000ffffdc7224 */ /* 0x000fe200078e0adc */
[----:B------:R-:W-:Y:S01]  /*bc20*/  ISETP.GE.AND P4, PT, R123, RZ, PT ;  /* 0x000000ff7b00720c */ /* 0x000fe20003f86270 */
[----:B------:R-:W-:Y:S02]  /*bc30*/  IMAD.MOV.U32 R119, RZ, RZ, R212 ;  /* 0x000000ffff777224 */ /* 0x000fe400078e00d4 */
[----:B------:R-:W-:Y:S02]  /*bc40*/  IMAD.MOV.U32 R123, RZ, RZ, R208 ;  /* 0x000000ffff7b7224 */ /* 0x000fe400078e00d0 */
[----:B------:R-:W-:-:S02]  /*bc50*/  IMAD.MOV.U32 R216, RZ, RZ, R115 ;  /* 0x000000ffffd87224 */ /* 0x000fc400078e0073 */
[C---:B------:R-:W-:Y:S02]  /*bc60*/  IMAD R205, R2.reuse, R220, R205 ;  /* 0x000000dc02cd7224 */ /* 0x040fe400078e02cd */
[----:B------:R-:W-:Y:S02]  /*bc70*/  IMAD.MOV.U32 R115, RZ, RZ, R218 ;  /* 0x000000ffff737224 */ /* 0x000fe400078e00da */
[----:B------:R-:W-:Y:S01]  /*bc80*/  @!P5 IMAD.MOV R119, RZ, RZ, -R119 ;  /* 0x000000ffff77d224 */ /* 0x000fe200078e0a77 */
[----:B------:R-:W-:Y:S01]  /*bc90*/  ISETP.GT.U32.AND P5, PT, R2, R191, PT ;  /* 0x000000bf0200720c */ /* 0x000fe20003fa4070 */
[----:B------:R-:W-:Y:S01]  /*bca0*/  @!P6 IMAD.MOV R123, RZ, RZ, -R123 ;  /* 0x000000ffff7be224 */ /* 0x000fe200078e0a7b */
[----:B------:R-:W-:Y:S01]  /*bcb0*/  ISETP.GE.AND P6, PT, R132, RZ, PT ;  /* 0x000000ff8400720c */ /* 0x000fe20003fc6270 */
[----:B------:R-:W-:Y:S01]  /*bcc0*/  @!P3 IMAD.MOV R115, RZ, RZ, -R115 ;  /* 0x000000ffff73b224 */ /* 0x000fe200078e0a73 */
[C---:B------:R-:W-:Y:S01]  /*bcd0*/  ISETP.GT.U32.AND P3, PT, R2.reuse, R205, PT ;  /* 0x000000cd0200720c */ /* 0x040fe20003f64070 */
[----:B------:R-:W-:Y:S01]  /*bce0*/  @!P2 IMAD.MOV R128, RZ, RZ, -R128 ;  /* 0x000000ffff80a224 */ /* 0x000fe200078e0a80 */
[----:B------:R-:W-:Y:S01]  /*bcf0*/  ISETP.GT.U32.AND P2, PT, R2, R203, PT ;  /* 0x000000cb0200720c */ /* 0x000fe20003f44070 */
[----:B------:R-:W-:-:S04]  /*bd00*/  IMAD.HI.U32 R132, R246, R216, RZ ;  /* 0x000000d8f6847227 */ /* 0x000fc800078e00ff */
[--C-:B------:R-:W-:Y:S01]  /*bd10*/  @!P0 IMAD.IADD R201, R201, 0x1, -R2.reuse ;  /* 0x00000001c9c98824 */ /* 0x100fe200078e0a02 */
[----:B------:R-:W-:Y:S01]  /*bd20*/  ISETP.GE.AND P0, PT, R136, RZ, PT ;  /* 0x000000ff8800720c */ /* 0x000fe20003f06270 */
[----:B------:R-:W-:Y:S01]  /*bd30*/  @!P1 IMAD.IADD R194, R194, 0x1, -R2 ;  /* 0x00000001c2c29824 */ /* 0x000fe200078e0a02 */
[----:B------:R-:W-:Y:S01]  /*bd40*/  ISETP.GE.AND P1, PT, R152, RZ, PT ;  /* 0x000000ff9800720c */ /* 0x000fe20003f26270 */
[----:B------:R-:W-:Y:S02]  /*bd50*/  IMAD.MOV R152, RZ, RZ, -R132 ;  /* 0x000000ffff987224 */ /* 0x000fe400078e0a84 */
[----:B------:R-:W-:Y:S02]  /*bd60*/  IMAD.MOV.U32 R136, RZ, RZ, R194 ;  /* 0x000000ffff887224 */ /* 0x000fe400078e00c2 */
[----:B------:R-:W-:Y:S02]  /*bd70*/  @!P5 IMAD.IADD R191, R191, 0x1, -R2 ;  /* 0x00000001bfbfd824 */ /* 0x000fe400078e0a02 */
[----:B------:R-:W-:Y:S01]  /*bd80*/  IMAD R152, R2, R152, R216 ;  /* 0x0000009802987224 */ /* 0x000fe200078e02d8 */
[----:B------:R-:W-:Y:S01]  /*bd90*/  IABS R216, R140 ;  /* 0x0000008c00d87213 */ /* 0x000fe20000000000 */
[----:B------:R-:W-:Y:S01]  /*bda0*/  @!P6 IMAD.MOV R136, RZ, RZ, -R136 ;  /* 0x000000ffff88e224 */ /* 0x000fe200078e0a88 */
[----:B------:R-:W-:Y:S01]  /*bdb0*/  ISETP.GE.AND P6, PT, R140, RZ, PT ;  /* 0x000000ff8c00720c */ /* 0x000fe20003fc6270 */
[----:B------:R-:W-:-:S02]  /*bdc0*/  @!P3 IMAD.IADD R205, R205, 0x1, -R2 ;  /* 0x00000001cdcdb824 */ /* 0x000fc400078e0a02 */
[----:B------:R-:W-:Y:S02]  /*bdd0*/  IMAD.MOV.U32 R132, RZ, RZ, R201 ;  /* 0x000000ffff847224 */ /* 0x000fe400078e00c9 */
[----:B------:R-:W-:Y:S02]  /*bde0*/  @!P2 IMAD.IADD R203, R203, 0x1, -R2 ;  /* 0x00000001cbcba824 */ /* 0x000fe400078e0a02 */
[----:B------:R-:W-:Y:S01]  /*bdf0*/  IMAD.MOV.U32 R140, RZ, RZ, R191 ;  /* 0x000000ffff8c7224 */ /* 0x000fe200078e00bf */
[C---:B------:R-:W-:Y:S01]  /*be00*/  ISETP.GT.U32.AND P2, PT, R2.reuse, R205, PT ;  /* 0x000000cd0200720c */ /* 0x040fe20003f44070 */
[----:B------:R-:W-:Y:S01]  /*be10*/  @!P4 IMAD.MOV R132, RZ, RZ, -R132 ;  /* 0x000000ffff84c224 */ /* 0x000fe200078e0a84 */
[C---:B------:R-:W-:Y:S01]  /*be20*/  ISETP.GT.U32.AND P4, PT, R2.reuse, R203, PT ;  /* 0x000000cb0200720c */ /* 0x040fe20003f84070 */
[----:B------:R-:W-:Y:S01]  /*be30*/  @!P0 IMAD.MOV R140, RZ, RZ, -R140 ;  /* 0x000000ffff8c8224 */ /* 0x000fe200078e0a8c */
[----:B------:R-:W-:Y:S02]  /*be40*/  ISETP.GT.U32.AND P0, PT, R2, R152, PT ;  /* 0x000000980200720c */ /* 0x000fe40003f04070 */
[----:B------:R-:W-:-:S02]  /*be50*/  ISETP.GE.AND P5, PT, R166, RZ, PT ;  /* 0x000000ffa600720c */ /* 0x000fc40003fa6270 */
[----:B------:R-:W-:Y:S02]  /*be60*/  ISETP.GE.AND P3, PT, R187, RZ, PT ;  /* 0x000000ffbb00720c */ /* 0x000fe40003f66270 */
[----:B------:R-:W-:Y:S02]  /*be70*/  IABS R166, R144 ;  /* 0x0000009000a67213 */ /* 0x000fe40000000000 */
[----:B------:R-:W-:Y:S01]  /*be80*/  IABS R187, R148 ;  /* 0x0000009400bb7213 */ /* 0x000fe20000000000 */
[--C-:B------:R-:W-:Y:S01]  /*be90*/  @!P2 IMAD.IADD R205, R205, 0x1, -R2.reuse ;  /* 0x00000001cdcda824 */ /* 0x100fe200078e0a02 */
[----:B------:R-:W-:Y:S01]  /*bea0*/  ISETP.GE.AND P2, PT, R144, RZ, PT ;  /* 0x000000ff9000720c */ /* 0x000fe20003f46270 */
[--C-:B------:R-:W-:Y:S01]  /*beb0*/  @!P4 IMAD.IADD R203, R203, 0x1, -R2.reuse ;  /* 0x00000001cbcbc824 */ /* 0x100fe200078e0a02 */
[----:B------:R-:W-:Y:S01]  /*bec0*/  ISETP.GE.AND P4, PT, R148, RZ, PT ;  /* 0x000000ff9400720c */ /* 0x000fe20003f86270 */
[----:B------:R-:W-:Y:S02]  /*bed0*/  @!P0 IMAD.IADD R152, R152, 0x1, -R2 ;  /* 0x0000000198988824 */ /* 0x000fe400078e0a02 */
[----:B------:R-:W-:-:S04]  /*bee0*/  IMAD.HI.U32 R144, R246, R166, RZ ;  /* 0x000000a6f6907227 */ /* 0x000fc800078e00ff */
[----:B------:R-:W-:Y:S01]  /*bef0*/  IMAD.HI.U32 R148, R246, R187, RZ ;  /* 0x000000bbf6947227 */ /* 0x000fe200078e00ff */
[----:B------:R-:W-:-:S03]  /*bf00*/  ISETP.GT.U32.AND P0, PT, R2, R152, PT ;  /* 0x000000980200720c */ /* 0x000fc60003f04070 */
[----:B------:R-:W-:-:S04]  /*bf10*/  IMAD.HI.U32 R194, R246, R216, RZ ;  /* 0x000000d8f6c27227 */ /* 0x000fc800078e00ff */
[----:B------:R-:W-:Y:S02]  /*bf20*/  IMAD.MOV R144, RZ, RZ, -R144 ;  /* 0x000000ffff907224 */ /* 0x000fe400078e0a90 */
[----:B------:R-:W-:Y:S02]  /*bf30*/  IMAD.MOV R148, RZ, RZ, -R148 ;  /* 0x000000ffff947224 */ /* 0x000fe400078e0a94 */
[----:B------:R-:W-:Y:S02]  /*bf40*/  IMAD.MOV R194, RZ, RZ, -R194 ;  /* 0x000000ffffc27224 */ /* 0x000fe400078e0ac2 */
[C---:B------:R-:W-:Y:S02]  /*bf50*/  IMAD R166, R2.reuse, R144, R166 ;  /* 0x0000009002a67224 */ /* 0x040fe400078e02a6 */
[C---:B------:R-:W-:Y:S01]  /*bf60*/  IMAD R187, R2.reuse, R148, R187 ;  /* 0x0000009402bb7224 */ /* 0x040fe200078e02bb */
[----:B------:R-:W-:Y:S01]  /*bf70*/  IABS R191, R156 ;  /* 0x0000009c00bf7213 */ /* 0x000fe20000000000 */
[----:B------:R-:W-:-:S02]  /*bf80*/  IMAD R216, R2, R194, R216 ;  /* 0x000000c202d87224 */ /* 0x000fc400078e02d8 */
[----:B------:R-:W-:Y:S02]  /*bf90*/  IMAD.MOV.U32 R144, RZ, RZ, R205 ;  /* 0x000000ffff907224 */ /* 0x000fe400078e00cd */
[----:B------:R-:W-:Y:S02]  /*bfa0*/  IMAD.MOV.U32 R148, RZ, RZ, R203 ;  /* 0x000000ffff947224 */ /* 0x000fe400078e00cb */
[----:B------:R-:W-:Y:S01]  /*bfb0*/  @!P1 IMAD.MOV R144, RZ, RZ, -R144 ;  /* 0x000000ffff909224 */ /* 0x000fe200078e0a90 */
[C---:B------:R-:W-:Y:S01]  /*bfc0*/  ISETP.GT.U32.AND P1, PT, R2.reuse, R216, PT ;  /* 0x000000d80200720c */ /* 0x040fe20003f24070 */
[----:B------:R-:W-:Y:S01]  /*bfd0*/  @!P5 IMAD.MOV R148, RZ, RZ, -R148 ;  /* 0x000000ffff94d224 */ /* 0x000fe200078e0a94 */
[----:B------:R-:W-:Y:S01]  /*bfe0*/  ISETP.GT.U32.AND P5, PT, R2, R166, PT ;  /* 0x000000a60200720c */ /* 0x000fe20003fa4070 */
[----:B------:R-:W-:-:S04]  /*bff0*/  IMAD.HI.U32 R201, R246, R191, RZ ;  /* 0x000000bff6c97227 */ /* 0x000fc800078e00ff */
[----:B------:R-:W-:Y:S01]  /*c000*/  @!P0 IMAD.IADD R152, R152, 0x1, -R2 ;  /* 0x0000000198988824 */ /* 0x000fe200078e0a02 */
[----:B------:R-:W-:Y:S01]  /*c010*/  ISETP.GT.U32.AND P0, PT, R2, R187, PT ;  /* 0x000000bb0200720c */ /* 0x000fe20003f04070 */
[----:B------:R-:W-:Y:S01]  /*c020*/  IMAD.MOV R203, RZ, RZ, -R201 ;  /* 0x000000ffffcb7224 */ /* 0x000fe200078e0ac9 */
[----:B------:R-:W-:-:S03]  /*c030*/  IABS R201, R163 ;  /* 0x000000a300c97213 */ /* 0x000fc60000000000 */
[----:B------:R-:W-:Y:S02]  /*c040*/  IMAD R203, R2, R203, R191 ;  /* 0x000000cb02cb7224 */ /* 0x000fe400078e02bf */
[--C-:B------:R-:W-:Y:S02]  /*c050*/  @!P1 IMAD.IADD R216, R216, 0x1, -R2.reuse ;  /* 0x00000001d8d89824 */ /* 0x100fe400078e0a02 */
[--C-:B------:R-:W-:Y:S01]  /*c060*/  @!P5 IMAD.IADD R166, R166, 0x1, -R2.reuse ;  /* 0x00000001a6a6d824 */ /* 0x100fe200078e0a02 */
[C---:B------:R-:W-:Y:S01]  /*c070*/  ISETP.GT.U32.AND P1, PT, R2.reuse, R203, PT ;  /* 0x000000cb0200720c */ /* 0x040fe20003f24070 */
[----:B------:R-:W-:Y:S01]  /*c080*/  IMAD.MOV.U32 R191, RZ, RZ, R201 ;  /* 0x000000ffffbf7224 */ /* 0x000fe200078e00c9 */
[----:B------:R-:W-:Y:S01]  /*c090*/  IABS R194, R159 ;  /* 0x0000009f00c27213 */ /* 0x000fe20000000000 */
[----:B------:R-:W-:Y:S02]  /*c0a0*/  @!P0 IMAD.IADD R187, R187, 0x1, -R2 ;  /* 0x00000001bbbb8824 */ /* 0x000fe400078e0a02 */
[----:B------:R-:W-:Y:S01]  /*c0b0*/  @!P3 IMAD.MOV R152, RZ, RZ, -R152 ;  /* 0x000000ffff98b224 */ /* 0x000fe200078e0a98 */
[----:B------:R-:W-:Y:S01]  /*c0c0*/  ISETP.GT.U32.AND P3, PT, R2, R166, PT ;  /* 0x000000a60200720c */ /* 0x000fe20003f64070 */
[----:B------:R-:W-:Y:S01]  /*c0d0*/  IMAD.HI.U32 R208, R246, R191, RZ ;  /* 0x000000bff6d07227 */ /* 0x000fe200078e00ff */
[----:B------:R-:W-:-:S02]  /*c0e0*/  ISETP.GT.U32.AND P5, PT, R2, R216, PT ;  /* 0x000000d80200720c */ /* 0x000fc40003fa4070 */
[----:B------:R-:W-:Y:S01]  /*c0f0*/  ISETP.GT.U32.AND P0, PT, R2, R187, PT ;  /* 0x000000bb0200720c */ /* 0x000fe20003f04070 */
[----:B------:R-:W-:-:S04]  /*c100*/  IMAD.HI.U32 R205, R246, R194, RZ ;  /* 0x000000c2f6cd7227 */ /* 0x000fc800078e00ff */
[----:B------:R-:W-:Y:S02]  /*c110*/  IMAD.MOV R208, RZ, RZ, -R208 ;  /* 0x000000ffffd07224 */ /* 0x000fe400078e0ad0 */
[----:B------:R-:W-:Y:S02]  /*c120*/  IMAD.MOV R205, RZ, RZ, -R205 ;  /* 0x000000ffffcd7224 */ /* 0x000fe400078e0acd */
[----:B------:R-:W-:Y:S02]  /*c130*/  @!P1 IMAD.IADD R203, R203, 0x1, -R2 ;  /* 0x00000001cbcb9824 */ /* 0x000fe400078e0a02 */
[C---:B------:R-:W-:Y:S02]  /*c140*/  IMAD R191, R2.reuse, R208, R191 ;  /* 0x000000d002bf7224 */ /* 0x040fe400078e02bf */
[----:B------:R-:W-:Y:S01]  /*c150*/  IMAD R194, R2, R205, R194 ;  /* 0x000000cd02c27224 */ /* 0x000fe200078e02c2 */
[----:B------:R-:W-:Y:S01]  /*c160*/  IABS R201, R177 ;  /* 0x000000b100c97213 */ /* 0x000fe20000000000 */
[--C-:B------:R-:W-:Y:S01]  /*c170*/  @!P3 IMAD.IADD R166, R166, 0x1, -R2.reuse ;  /* 0x00000001a6a6b824 */ /* 0x100fe200078e0a02 */
[----:B------:R-:W-:Y:S01]  /*c180*/  IABS R205, R180 ;  /* 0x000000b400cd7213 */ /* 0x000fe20000000000 */
[----:B------:R-:W-:Y:S01]  /*c190*/  @!P5 IMAD.IADD R216, R216, 0x1, -R2 ;  /* 0x00000001d8d8d824 */ /* 0x000fe200078e0a02 */
[----:B------:R-:W-:-:S02]  /*c1a0*/  ISETP.GT.U32.AND P1, PT, R2, R203, PT ;  /* 0x000000cb0200720c */ /* 0x000fc40003f24070 */
[C---:B------:R-:W-:Y:S01]  /*c1b0*/  ISETP.GT.U32.AND P3, PT, R2.reuse, R191, PT ;  /* 0x000000bf0200720c */ /* 0x040fe20003f64070 */
[----:B------:R-:W-:Y:S01]  /*c1c0*/  @!P0 IMAD.IADD R187, R187, 0x1, -R2 ;  /* 0x00000001bbbb8824 */ /* 0x000fe200078e0a02 */
[----:B------:R-:W-:Y:S01]  /*c1d0*/  ISETP.GT.U32.AND P5, PT, R2, R194, PT ;  /* 0x000000c20200720c */ /* 0x000fe20003fa4070 */
[----:B------:R-:W-:Y:S01]  /*c1e0*/  IMAD.HI.U32 R208, R246, R201, RZ ;  /* 0x000000c9f6d07227 */ /* 0x000fe200078e00ff */
[----:B------:R-:W-:-:S03]  /*c1f0*/  ISETP.GE.AND P0, PT, R156, RZ, PT ;  /* 0x000000ff9c00720c */ /* 0x000fc60003f06270 */
[----:B------:R-:W-:-:S04]  /*c200*/  IMAD.HI.U32 R156, R246, R205, RZ ;  /* 0x000000cdf69c7227 */ /* 0x000fc800078e00ff */
[----:B------:R-:W-:Y:S02]  /*c210*/  IMAD.MOV R208, RZ, RZ, -R208 ;  /* 0x000000ffffd07224 */ /* 0x000fe400078e0ad0 */
[----:B------:R-:W-:Y:S02]  /*c220*/  IMAD.MOV R156, RZ, RZ, -R156 ;  /* 0x000000ffff9c7224 */ /* 0x000fe400078e0a9c */
[C---:B------:R-:W-:Y:S02]  /*c230*/  IMAD R201, R2.reuse, R208, R201 ;  /* 0x000000d002c97224 */ /* 0x040fe400078e02c9 */
[----:B------:R-:W-:Y:S01]  /*c240*/  IMAD R205, R2, R156, R205 ;  /* 0x0000009c02cd7224 */ /* 0x000fe200078e02cd */
[----:B------:R-:W-:Y:S01]  /*c250*/  IABS R212, R170 ;  /* 0x000000aa00d47213 */ /* 0x000fe20000000000 */
[--C-:B------:R-:W-:Y:S02]  /*c260*/  @!P1 IMAD.IADD R203, R203, 0x1, -R2.reuse ;  /* 0x00000001cbcb9824 */ /* 0x100fe400078e0a02 */
[----:B------:R-:W-:-:S02]  /*c270*/  @!P3 IMAD.IADD R191, R191, 0x1, -R2 ;  /* 0x00000001bfbfb824 */ /* 0x000fc400078e0a02 */
[----:B------:R-:W-:Y:S02]  /*c280*/  IMAD.MOV.U32 R156, RZ, RZ, R216 ;  /* 0x000000ffff9c7224 */ /* 0x000fe400078e00d8 */
[----:B------:R-:W-:Y:S01]  /*c290*/  @!P5 IMAD.IADD R194, R194, 0x1, -R2 ;  /* 0x00000001c2c2d824 */ /* 0x000fe200078e0a02 */
[----:B------:R-:W-:Y:S01]  /*c2a0*/  ISETP.GE.AND P5, PT, R159, RZ, PT ;  /* 0x000000ff9f00720c */ /* 0x000fe20003fa6270 */
[----:B------:R-:W-:Y:S01]  /*c2b0*/  IMAD.MOV.U32 R159, RZ, RZ, R166 ;  /* 0x000000ffff9f7224 */ /* 0x000fe200078e00a6 */
[C---:B------:R-:W-:Y:S01]  /*c2c0*/  ISETP.GT.U32.AND P1, PT, R2.reuse, R201, PT ;  /* 0x000000c90200720c */ /* 0x040fe20003f24070 */
[----:B------:R-:W-:Y:S01]  /*c2d0*/  @!P6 IMAD.MOV R156, RZ, RZ, -R156 ;  /* 0x000000ffff9ce224 */ /* 0x000fe200078e0a9c */
[----:B------:R-:W-:Y:S01]  /*c2e0*/  IABS R208, R173 ;  /* 0x000000ad00d07213 */ /* 0x000fe20000000000 */
[----:B------:R-:W-:Y:S01]  /*c2f0*/  IMAD.MOV.U32 R166, RZ, RZ, R203 ;  /* 0x000000ffffa67224 */ /* 0x000fe200078e00cb */
[----:B------:R-:W-:Y:S01]  /*c300*/  ISETP.GT.U32.AND P6, PT, R2, R191, PT ;  /* 0x000000bf0200720c */ /* 0x000fe20003fc4070 */
[----:B------:R-:W-:-:S04]  /*c310*/  IMAD.HI.U32 R218, R246, R212, RZ ;  /* 0x000000d4f6da7227 */ /* 0x000fc800078e00ff */
[----:B------:R-:W-:Y:S01]  /*c320*/  @!P0 IMAD.MOV R166, RZ, RZ, -R166 ;  /* 0x000000ffffa68224 */ /* 0x000fe200078e0aa6 */
[----:B------:R-:W-:Y:S01]  /*c330*/  ISETP.GT.U32.AND P0, PT, R2, R205, PT ;  /* 0x000000cd0200720c */ /* 0x000fe20003f04070 */
[----:B------:R-:W-:-:S04]  /*c340*/  IMAD.HI.U32 R216, R246, R208, RZ ;  /* 0x000000d0f6d87227 */ /* 0x000fc800078e00ff */
[----:B------:R-:W-:Y:S02]  /*c350*/  IMAD.MOV R218, RZ, RZ, -R218 ;  /* 0x000000ffffda7224 */ /* 0x000fe400078e0ada */
[----:B------:R-:W-:Y:S02]  /*c360*/  IMAD.MOV R216, RZ, RZ, -R216 ;  /* 0x000000ffffd87224 */ /* 0x000fe400078e0ad8 */
[C---:B------:R-:W-:Y:S01]  /*c370*/  IMAD R203, R2.reuse, R218, R212 ;  /* 0x000000da02cb7224 */ /* 0x040fe200078e02d4 */
[----:B------:R-:W-:Y:S01]  /*c380*/  ISETP.GE.AND P3, PT, R163, RZ, PT ;  /* 0x000000ffa300720c */ /* 0x000fe20003f66270 */
[----:B------:R-:W-:Y:S01]  /*c390*/  @!P1 IMAD.IADD R201, R201, 0x1, -R2 ;  /* 0x00000001c9c99824 */ /* 0x000fe200078e0a02 */
[C---:B------:R-:W-:Y:S01]  /*c3a0*/  ISETP.GT.U32.AND P1, PT, R2.reuse, R194, PT ;  /* 0x000000c20200720c */ /* 0x040fe20003f24070 */
[----:B------:R-:W-:Y:S02]  /*c3b0*/  IMAD.MOV.U32 R163, RZ, RZ, R187 ;  /* 0x000000ffffa37224 */ /* 0x000fe400078e00bb */
[----:B------:R-:W-:-:S02]  /*c3c0*/  IMAD R187, R2, R216, R208 ;  /* 0x000000d802bb7224 */ /* 0x000fc400078e02d0 */
[--C-:B------:R-:W-:Y:S01]  /*c3d0*/  @!P6 IMAD.IADD R191, R191, 0x1, -R2.reuse ;  /* 0x00000001bfbfe824 */ /* 0x100fe200078e0a02 */
[C---:B------:R-:W-:Y:S01]  /*c3e0*/  ISETP.GT.U32.AND P6, PT, R2.reuse, R203, PT ;  /* 0x000000cb0200720c */ /* 0x040fe20003fc4070 */
[----:B------:R-:W-:Y:S01]  /*c3f0*/  @!P2 IMAD.MOV R159, RZ, RZ, -R159 ;  /* 0x000000ffff9fa224 */ /* 0x000fe200078e0a9f */
[C---:B------:R-:W-:Y:S01]  /*c400*/  ISETP.GT.U32.AND P2, PT, R2.reuse, R201, PT ;  /* 0x000000c90200720c */ /* 0x040fe20003f44070 */
[--C-:B------:R-:W-:Y:S01]  /*c410*/  @!P0 IMAD.IADD R205, R205, 0x1, -R2.reuse ;  /* 0x00000001cdcd8824 */ /* 0x100fe200078e0a02 */
[----:B------:R-:W-:Y:S01]  /*c420*/  ISETP.GT.U32.AND P0, PT, R2, R187, PT ;  /* 0x000000bb0200720c */ /* 0x000fe20003f04070 */
[----:B------:R-:W-:Y:S02]  /*c430*/  @!P4 IMAD.MOV R163, RZ, RZ, -R163 ;  /* 0x000000ffffa3c224 */ /* 0x000fe400078e0aa3 */
[----:B------:R-:W-:Y:S01]  /*c440*/  @!P1 IMAD.IADD R194, R194, 0x1, -R2 ;  /* 0x00000001c2c29824 */ /* 0x000fe200078e0a02 */
[----:B------:R-:W-:Y:S02]  /*c450*/  ISETP.GE.AND P1, PT, R180, RZ, PT ;  /* 0x000000ffb400720c */ /* 0x000fe40003f26270 */
[----:B------:R-:W-:-:S02]  /*c460*/  ISETP.GE.AND P4, PT, R177, RZ, PT ;  /* 0x000000ffb100720c */ /* 0x000fc40003f86270 */
[----:B------:R-:W-:Y:S01]  /*c470*/  IABS R180, R198 ;  /* 0x000000c600b47213 */ /* 0x000fe20000000000 */
[--C-:B------:R-:W-:Y:S01]  /*c480*/  @!P6 IMAD.IADD R203, R203, 0x1, -R2.reuse ;  /* 0x00000001cbcbe824 */ /* 0x100fe200078e0a02 */
[----:B------:R-:W-:Y:S01]  /*c490*/  IABS R177, R184 ;  /* 0x000000b800b17213 */ /* 0x000fe20000000000 */
[----:B------:R-:W-:Y:S01]  /*c4a0*/  @!P2 IMAD.IADD R201, R201, 0x1, -R2 ;  /* 0x00000001c9c9a824 */ /* 0x000fe200078e0a02 */
[----:B------:R-:W-:Y:S01]  /*c4b0*/  ISETP.GE.AND P2, PT, R170, RZ, PT ;  /* 0x000000ffaa00720c */ /* 0x000fe20003f46270 */
[----:B------:R-:W-:Y:S01]  /*c4c0*/  IMAD.MOV.U32 R170, RZ, RZ, R194 ;  /* 0x000000ffffaa7224 */ /* 0x000fe200078e00c2 */
[C---:B------:R-:W-:Y:S01]  /*c4d0*/  ISETP.GT.U32.AND P6, PT, R2.reuse, R205, PT ;  /* 0x000000cd0200720c */ /* 0x040fe20003fc4070 */
[----:B------:R-:W-:Y:S01]  /*c4e0*/  @!P0 IMAD.IADD R187, R187, 0x1, -R2 ;  /* 0x00000001bbbb8824 */ /* 0x000fe200078e0a02 */
[----:B------:R-:W-:Y:S01]  /*c4f0*/  ISETP.GT.U32.AND P0, PT, R2, R203, PT ;  /* 0x000000cb0200720c */ /* 0x000fe20003f04070 */
[----:B------:R-:W-:-:S04]  /*c500*/  IMAD.HI.U32 R194, R246, R180, RZ ;  /* 0x000000b4f6c27227 */ /* 0x000fc800078e00ff */
[----:B------:R-:W-:-:S04]  /*c510*/  IMAD.HI.U32 R212, R246, R177, RZ ;  /* 0x000000b1f6d47227 */ /* 0x000fc800078e00ff */
[----:B------:R-:W-:Y:S02]  /*c520*/  IMAD.MOV R194, RZ, RZ, -R194 ;  /* 0x000000ffffc27224 */ /* 0x000fe400078e0ac2 */
[----:B------:R-:W-:Y:S01]  /*c530*/  @!P5 IMAD.MOV R170, RZ, RZ, -R170 ;  /* 0x000000ffffaad224 */ /* 0x000fe200078e0aaa */
[----:B------:R-:W-:Y:S01]  /*c540*/  ISETP.GE.AND P5, PT, R173, RZ, PT ;  /* 0x000000ffad00720c */ /* 0x000fe20003fa6270 */
[----:B------:R-:W-:Y:S02]  /*c550*/  IMAD.MOV R212, RZ, RZ, -R212 ;  /* 0x000000ffffd47224 */ /* 0x000fe400078e0ad4 */
[----:B------:R-:W-:Y:S02]  /*c560*/  IMAD.MOV.U32 R173, RZ, RZ, R191 ;  /* 0x000000ffffad7224 */ /* 0x000fe400078e00bf */
[C---:B------:R-:W-:Y:S02]  /*c570*/  IMAD R191, R2.reuse, R194, R180 ;  /* 0x000000c202bf7224 */ /* 0x040fe400078e02b4 */
[C---:B------:R-:W-:Y:S01]  /*c580*/  IMAD R194, R2.reuse, R212, R177 ;  /* 0x000000d402c27224 */ /* 0x040fe200078e02b1 */
[----:B------:R-:W-:Y:S01]  /*c590*/  IABS R208, R175 ;  /* 0x000000af00d07213 */ /* 0x000fe20000000000 */
[--C-:B------:R-:W-:Y:S01]  /*c5a0*/  @!P6 IMAD.IADD R205, R205, 0x1, -R2.reuse ;  /* 0x00000001cdcde824 */ /* 0x100fe200078e0a02 */
[C---:B------:R-:W-:Y:S01]  /*c5b0*/  ISETP.GT.U32.AND P6, PT, R2.reuse, R191, PT ;  /* 0x000000bf0200720c */ /* 0x040fe20003fc4070 */
[----:B------:R-:W-:Y:S01]  /*c5c0*/  @!P0 IMAD.IADD R203, R203, 0x1, -R2 ;  /* 0x00000001cbcb8824 */ /* 0x000fe200078e0a02 */
[----:B------:R-:W-:Y:S01]  /*c5d0*/  ISETP.GT.U32.AND P0, PT, R2, R194, PT ;  /* 0x000000c20200720c */ /* 0x000fe20003f04070 */
[----:B------:R-:W-:-:S04]  /*c5e0*/  IMAD.HI.U32 R180, R246, R208, RZ ;  /* 0x000000d0f6b47227 */ /* 0x000fc800078e00ff */
[----:B------:R-:W-:Y:S02]  /*c5f0*/  IMAD.MOV.U32 R177, RZ, RZ, R201 ;  /* 0x000000ffffb17224 */ /* 0x000fe400078e00c9 */
[----:B------:R-:W-:Y:S02]  /*c600*/  IMAD.MOV R201, RZ, RZ, -R180 ;  /* 0x000000ffffc97224 */ /* 0x000fe400078e0ab4 */
[----:B------:R-:W-:Y:S01]  /*c610*/  @!P4 IMAD.MOV R177, RZ, RZ, -R177 ;  /* 0x000000ffffb1c224 */ /* 0x000fe200078e0ab1 */
[----:B------:R-:W-:Y:S01]  /*c620*/  ISETP.GE.AND P4, PT, R198, RZ, PT ;  /* 0x000000ffc600720c */ /* 0x000fe20003f86270 */
[----:B------:R-:W-:Y:S02]  /*c630*/  IMAD.MOV.U32 R180, RZ, RZ, R205 ;  /* 0x000000ffffb47224 */ /* 0x000fe400078e00cd */
[----:B------:R-:W-:Y:S01]  /*c640*/  @!P3 IMAD.MOV R173, RZ, RZ, -R173 ;  /* 0x000000ffffadb224 */ /* 0x000fe200078e0aad */
[C---:B------:R-:W-:Y:S01]  /*c650*/  ISETP.GT.U32.AND P3, PT, R2.reuse, R187, PT ;  /* 0x000000bb0200720c */ /* 0x040fe20003f64070 */
[----:B------:R-:W-:Y:S01]  /*c660*/  IMAD R198, R2, R201, R208 ;  /* 0x000000c902c67224 */ /* 0x000fe200078e02d0 */
[----:B------:R-:W-:Y:S01]  /*c670*/  IABS R201, R189 ;  /* 0x000000bd00c97213 */ /* 0x000fe20000000000 */
[----:B------:R-:W-:-:S02]  /*c680*/  @!P6 IMAD.IADD R191, R191, 0x1, -R2 ;  /* 0x00000001bfbfe824 */ /* 0x000fc400078e0a02 */
[----:B------:R-:W-:Y:S02]  /*c690*/  @!P0 IMAD.IADD R194, R194, 0x1, -R2 ;  /* 0x00000001c2c28824 */ /* 0x000fe400078e0a02 */
[----:B------:R-:W-:Y:S01]  /*c6a0*/  @!P1 IMAD.MOV R180, RZ, RZ, -R180 ;  /* 0x000000ffffb49224 */ /* 0x000fe200078e0ab4 */
[----:B------:R-:W-:Y:S01]  /*c6b0*/  ISETP.GE.AND P1, PT, R184, RZ, PT ;  /* 0x000000ffb800720c */ /* 0x000fe20003f26270 */
[----:B------:R-:W-:Y:S01]  /*c6c0*/  IMAD.MOV.U32 R184, RZ, RZ, R203 ;  /* 0x000000ffffb87224 */ /* 0x000fe200078e00cb */
[----:B------:R-:W-:Y:S01]  /*c6d0*/  ISETP.GT.U32.AND P6, PT, R2, R191, PT ;  /* 0x000000bf0200720c */ /* 0x000fe20003fc4070 */
[----:B------:R-:W-:Y:S01]  /*c6e0*/  IMAD.HI.U32 R203, R246, R201, RZ ;  /* 0x000000c9f6cb7227 */ /* 0x000fe200078e00ff */
[C---:B------:R-:W-:Y:S01]  /*c6f0*/  ISETP.GT.U32.AND P0, PT, R2.reuse, R194, PT ;  /* 0x000000c20200720c */ /* 0x040fe20003f04070 */
[----:B------:R0:W-:Y:S02]  /*c700*/  STL [R1+0x1960], R4 ;  /* 0x0019600401007387 */ /* 0x0001e40000100800 */
[----:B------:R-:W-:Y:S01]  /*c710*/  IMAD.MOV R203, RZ, RZ, -R203 ;  /* 0x000000ffffcb7224 */ /* 0x000fe200078e0acb */
[----:B------:R-:W-:Y:S01]  /*c720*/  IABS R205, R168 ;  /* 0x000000a800cd7213 */ /* 0x000fe20000000000 */
[----:B------:R-:W-:Y:S01]  /*c730*/  @!P3 IMAD.IADD R187, R187, 0x1, -R2 ;  /* 0x00000001bbbbb824 */ /* 0x000fe200078e0a02 */
[C---:B------:R-:W-:Y:S01]  /*c740*/  ISETP.GT.U32.AND P3, PT, R2.reuse, R198, PT ;  /* 0x000000c60200720c */ /* 0x040fe20003f64070 */
[----:B------:R-:W-:Y:S01]  /*c750*/  IMAD R201, R2, R203, R201 ;  /* 0x000000cb02c97224 */ /* 0x000fe200078e02c9 */
[----:B------:R-:W-:Y:S01]  /*c760*/  IABS R208, R142 ;  /* 0x0000008e00d07213 */ /* 0x000fe20000000000 */
[----:B0-----:R-:W2:Y:S01]  /*c770*/  LDL.LU R4, [R1+0x24] ;  /* 0x0000240001047983 */ /* 0x001ea20000300800 */
[----:B------:R-:W-:Y:S01]  /*c780*/  @!P2 IMAD.MOV R184, RZ, RZ, -R184 ;  /* 0x000000ffffb8a224 */ /* 0x000fe200078e0ab8 */
[----:B------:R-:W-:Y:S01]  /*c790*/  ISETP.GE.AND P2, PT, R175, RZ, PT ;  /* 0x000000ffaf00720c */ /* 0x000fe20003f46270 */
[--C-:B------:R-:W-:Y:S01]  /*c7a0*/  @!P6 IMAD.IADD R191, R191, 0x1, -R2.reuse ;  /* 0x00000001bfbfe824 */ /* 0x100fe200078e0a02 */
[----:B------:R-:W-:Y:S01]  /*c7b0*/  ISETP.GE.AND P6, PT, R189, RZ, PT ;  /* 0x000000ffbd00720c */ /* 0x000fe20003fc6270 */
[----:B------:R-:W-:Y:S01]  /*c7c0*/  @!P0 IMAD.IADD R194, R194, 0x1, -R2 ;  /* 0x00000001c2c28824 */ /* 0x000fe200078e0a02 */
[----:B------:R-:W-:Y:S01]  /*c7d0*/  ISETP.GT.U32.AND P0, PT, R2, R201, PT ;  /* 0x000000c90200720c */ /* 0x000fe20003f04070 */
[----:B------:R-:W-:Y:S01]  /*c7e0*/  IMAD.HI.U32 R175, R246, R205, RZ ;  /* 0x000000cdf6af7227 */ /* 0x000fe200078e00ff */
[----:B------:R-:W-:-:S03]  /*c7f0*/  IABS R212, R146 ;  /* 0x0000009200d47213 */ /* 0x000fc60000000000 */
[----:B------:R-:W-:-:S04]  /*c800*/  IMAD.HI.U32 R189, R246, R208, RZ ;  /* 0x000000d0f6bd7227 */ /* 0x000fc800078e00ff */
[----:B------:R-:W-:Y:S02]  /*c810*/  IMAD.MOV R203, RZ, RZ, -R175 ;  /* 0x000000ffffcb7224 */ /* 0x000fe400078e0aaf */
[----:B------:R-:W-:Y:S02]  /*c820*/  IMAD.MOV R189, RZ, RZ, -R189 ;  /* 0x000000ffffbd7224 */ /* 0x000fe400078e0abd */
[----:B------:R-:W-:Y:S01]  /*c830*/  IMAD.HI.U32 R175, R246, R212, RZ ;  /* 0x000000d4f6af7227 */ /* 0x000fe200078e00ff */
[----:B------:R-:W-:-:S03]  /*c840*/  IABS R216, R150 ;  /* 0x0000009600d87213 */ /* 0x000fc60000000000 */
[----:B------:R-:W-:Y:S02]  /*c850*/  @!P3 IMAD.IADD R198, R198, 0x1, -R2 ;  /* 0x00000001c6c6b824 */ /* 0x000fe400078e0a02 */
[C---:B------:R-:W-:Y:S02]  /*c860*/  IMAD R208, R2.reuse, R189, R208 ;  /* 0x000000bd02d07224 */ /* 0x040fe400078e02d0 */
[----:B------:R-:W-:Y:S01]  /*c870*/  IMAD.MOV R175, RZ, RZ, -R175 ;  /* 0x000000ffffaf7224 */ /* 0x000fe200078e0aaf */
[C---:B------:R-:W-:Y:S01]  /*c880*/  ISETP.GT.U32.AND P3, PT, R2.reuse, R198, PT ;  /* 0x000000c60200720c */ /* 0x040fe20003f64070 */
[----:B------:R-:W-:Y:S01]  /*c890*/  @!P0 IMAD.IADD R201, R201, 0x1, -R2 ;  /* 0x00000001c9c98824 */ /* 0x000fe200078e0a02 */
[C---:B------:R-:W-:Y:S01]  /*c8a0*/  ISETP.GT.U32.AND P0, PT, R2.reuse, R208, PT ;  /* 0x000000d00200720c */ /* 0x040fe20003f04070 */
[----:B------:R-:W-:Y:S02]  /*c8b0*/  IMAD R212, R2, R175, R212 ;  /* 0x000000af02d47224 */ /* 0x000fe400078e02d4 */
[----:B------:R-:W-:-:S04]  /*c8c0*/  IMAD.HI.U32 R175, R246, R216, RZ ;  /* 0x000000d8f6af7227 */ /* 0x000fc800078e00ff */
[----:B------:R-:W-:Y:S02]  /*c8d0*/  IMAD.MOV R175, RZ, RZ, -R175 ;  /* 0x000000ffffaf7224 */ /* 0x000fe400078e0aaf */
[C---:B------:R-:W-:Y:S02]  /*c8e0*/  IMAD R205, R2.reuse, R203, R205 ;  /* 0x000000cb02cd7224 */ /* 0x040fe400078e02cd */
[----:B------:R-:W-:Y:S02]  /*c8f0*/  IMAD R216, R2, R175, R216 ;  /* 0x000000af02d87224 */ /* 0x000fe400078e02d8 */
[--C-:B------:R-:W-:Y:S01]  /*c900*/  @!P3 IMAD.IADD R198, R198, 0x1, -R2.reuse ;  /* 0x00000001c6c6b824 */ /* 0x100fe200078e0a02 */
[----:B------:R-:W-:Y:S01]  /*c910*/  ISETP.GT.U32.AND P3, PT, R2, R205, PT ;  /* 0x000000cd0200720c */ /* 0x000fe20003f64070 */
[----:B------:R-:W-:Y:S01]  /*c920*/  @!P0 IMAD.IADD R208, R208, 0x1, -R2 ;  /* 0x00000001d0d08824 */ /* 0x000fe200078e0a02 */
[----:B------:R-:W-:Y:S02]  /*c930*/  ISETP.GT.U32.AND P0, PT, R2, R216, PT ;  /* 0x000000d80200720c */ /* 0x000fe40003f04070 */
[----:B------:R-:W-:-:S05]  /*c940*/  IABS R220, R161 ;  /* 0x000000a100dc7213 */ /* 0x000fca0000000000 */
[----:B------:R-:W-:-:S04]  /*c950*/  IMAD.HI.U32 R203, R246, R220, RZ ;  /* 0x000000dcf6cb7227 */ /* 0x000fc800078e00ff */
[--C-:B------:R-:W-:Y:S01]  /*c960*/  @!P3 IMAD.IADD R205, R205, 0x1, -R2.reuse ;  /* 0x00000001cdcdb824 */ /* 0x100fe200078e0a02 */
[----:B------:R-:W-:Y:S01]  /*c970*/  ISETP.GT.U32.AND P3, PT, R2, R212, PT ;  /* 0x000000d40200720c */ /* 0x000fe20003f64070 */
[----:B------:R-:W-:Y:S01]  /*c980*/  @!P0 IMAD.IADD R216, R216, 0x1, -R2 ;  /* 0x00000001d8d88824 */ /* 0x000fe200078e0a02 */
[----:B------:R-:W-:Y:S01]  /*c990*/  ISETP.GT.U32.AND P0, PT, R2, R201, PT ;  /* 0x000000c90200720c */ /* 0x000fe20003f04070 */
[----:B------:R-:W-:Y:S01]  /*c9a0*/  IMAD.MOV R203, RZ, RZ, -R203 ;  /* 0x000000ffffcb7224 */ /* 0x000fe200078e0acb */
[----:B------:R-:W-:-:S03]  /*c9b0*/  IABS R232, R125 ;  /* 0x0000007d00e87213 */ /* 0x000fc60000000000 */
[C---:B------:R-:W-:Y:S01]  /*c9c0*/  IMAD R220, R2.reuse, R203, R220 ;  /* 0x000000cb02dc7224 */ /* 0x040fe200078e02dc */
[----:B------:R-:W-:Y:S01]  /*c9d0*/  IABS R224, R109 ;  /* 0x0000006d00e07213 */ /* 0x000fe20000000000 */
[----:B------:R-:W-:Y:S01]  /*c9e0*/  @!P5 IMAD.MOV R187, RZ, RZ, -R187 ;  /* 0x000000ffffbbd224 */ /* 0x000fe200078e0abb */
[----:B------:R-:W-:Y:S01]  /*c9f0*/  IABS R228, R117 ;  /* 0x0000007500e47213 */ /* 0x000fe20000000000 */
[----:B------:R-:W-:Y:S01]  /*ca00*/  @!P4 IMAD.MOV R191, RZ, RZ, -R191 ;  /* 0x000000ffffbfc224 */ /* 0x000fe200078e0abf */
[----:B------:R-:W-:Y:S01]  /*ca10*/  ISETP.GT.U32.AND P5, PT, R2, R216, PT ;  /* 0x000000d80200720c */ /* 0x000fe20003fa4070 */
[--C-:B------:R-:W-:Y:S01]  /*ca20*/  @!P3 IMAD.IADD R212, R212, 0x1, -R2.reuse ;  /* 0x00000001d4d4b824 */ /* 0x100fe200078e0a02 */
[----:B------:R-:W-:Y:S01]  /*ca30*/  ISETP.GE.AND P3, PT, R168, RZ, PT ;  /* 0x000000ffa800720c */ /* 0x000fe20003f66270 */
[----:B------:R-:W-:Y:S01]  /*ca40*/  @!P0 IMAD.IADD R201, R201, 0x1, -R2 ;  /* 0x00000001c9c98824 */ /* 0x000fe200078e0a02 */
[----:B------:R-:W-:Y:S01]  /*ca50*/  ISETP.GT.U32.AND P0, PT, R2, R220, PT ;  /* 0x000000dc0200720c */ /* 0x000fe20003f04070 */
[----:B------:R-:W-:Y:S01]  /*ca60*/  IMAD.HI.U32 R168, R246, R232, RZ ;  /* 0x000000e8f6a87227 */ /* 0x000fe200078e00ff */
[----:B------:R-:W-:-:S03]  /*ca70*/  ISETP.GT.U32.AND P4, PT, R2, R205, PT ;  /* 0x000000cd0200720c */ /* 0x000fc60003f84070 */
[----:B------:R-:W-:-:S04]  /*ca80*/  IMAD.HI.U32 R189, R246, R224, RZ ;  /* 0x000000e0f6bd7227 */ /* 0x000fc800078e00ff */
[----:B------:R-:W-:Y:S01]  /*ca90*/  @!P1 IMAD.MOV R194, RZ, RZ, -R194 ;  /* 0x000000ffffc29224 */ /* 0x000fe200078e0ac2 */
[----:B------:R-:W-:Y:S01]  /*caa0*/  ISETP.GT.U32.AND P1, PT, R2, R208, PT ;  /* 0x000000d00200720c */ /* 0x000fe20003f24070 */
[----:B------:R-:W-:-:S04]  /*cab0*/  IMAD.HI.U32 R175, R246, R228, RZ ;  /* 0x000000e4f6af7227 */ /* 0x000fc800078e00ff */
[----:B------:R-:W-:Y:S02]  /*cac0*/  IMAD.MOV R168, RZ, RZ, -R168 ;  /* 0x000000ffffa87224 */ /* 0x000fe400078e0aa8 */
[----:B------:R-:W-:Y:S01]  /*cad0*/  IMAD.MOV R189, RZ, RZ, -R189 ;  /* 0x000000ffffbd7224 */ /* 0x000fe200078e0abd */
[----:B------:R-:W-:Y:S01]  /*cae0*/  IABS R236, R130 ;  /* 0x0000008200ec7213 */ /* 0x000fe20000000000 */
[----:B------:R-:W-:Y:S02]  /*caf0*/  IMAD.MOV R175, RZ, RZ, -R175 ;  /* 0x000000ffffaf7224 */ /* 0x000fe400078e0aaf */
[----:B------:R-:W-:Y:S01]  /*cb00*/  @!P2 IMAD.MOV R198, RZ, RZ, -R198 ;  /* 0x000000ffffc6a224 */ /* 0x000fe200078e0ac6 */
[C---:B------:R-:W-:Y:S01]  /*cb10*/  ISETP.GT.U32.AND P2, PT, R2.reuse, R212, PT ;  /* 0x000000d40200720c */ /* 0x040fe20003f44070 */
[C---:B------:R-:W-:Y:S02]  /*cb20*/  IMAD R232, R2.reuse, R168, R232 ;  /* 0x000000a802e87224 */ /* 0x040fe400078e02e8 */
[----:B------:R-:W-:-:S02]  /*cb30*/  IMAD R224, R2, R189, R224 ;  /* 0x000000bd02e07224 */ /* 0x000fc400078e02e0 */
[----:B------:R-:W-:Y:S02]  /*cb40*/  IMAD R228, R2, R175, R228 ;  /* 0x000000af02e47224 */ /* 0x000fe400078e02e4 */
[--C-:B------:R-:W-:Y:S01]  /*cb50*/  @!P5 IMAD.IADD R216, R216, 0x1, -R2.reuse ;  /* 0x00000001d8d8d824 */ /* 0x100fe200078e0a02 */
[----:B------:R-:W-:Y:S01]  /*cb60*/  ISETP.GT.U32.AND P5, PT, R2, R232, PT ;  /* 0x000000e80200720c */ /* 0x000fe20003fa4070 */
[--C-:B------:R-:W-:Y:S01]  /*cb70*/  @!P0 IMAD.IADD R220, R220, 0x1, -R2.reuse ;  /* 0x00000001dcdc8824 */ /* 0x100fe200078e0a02 */
[----:B------:R-:W-:Y:S01]  /*cb80*/  ISETP.GE.AND P0, PT, R146, RZ, PT ;  /* 0x000000ff9200720c */ /* 0x000fe20003f06270 */
[----:B------:R-:W-:Y:S01]  /*cb90*/  @!P4 IMAD.IADD R205, R205, 0x1, -R2 ;  /* 0x00000001cdcdc824 */ /* 0x000fe200078e0a02 */
[----:B------:R-:W-:Y:S01]  /*cba0*/  ISETP.GT.U32.AND P4, PT, R2, R224, PT ;  /* 0x000000e00200720c */ /* 0x000fe20003f84070 */
[----:B------:R-:W-:-:S04]  /*cbb0*/  IMAD.HI.U32 R168, R246, R236, RZ ;  /* 0x000000ecf6a87227 */ /* 0x000fc800078e00ff */
[----:B------:R-:W-:Y:S01]  /*cbc0*/  @!P1 IMAD.IADD R208, R208, 0x1, -R2 ;  /* 0x00000001d0d09824 */ /* 0x000fe200078e0a02 */
[----:B------:R-:W-:Y:S01]  /*cbd0*/  ISETP.GT.U32.AND P1, PT, R2, R228, PT ;  /* 0x000000e40200720c */ /* 0x000fe20003f24070 */
[----:B------:R-:W-:Y:S02]  /*cbe0*/  IMAD.MOV R168, RZ, RZ, -R168 ;  /* 0x000000ffffa87224 */ /* 0x000fe400078e0aa8 */
[----:B------:R-:W-:Y:S01]  /*cbf0*/  @!P2 IMAD.IADD R212, R212, 0x1, -R2 ;  /* 0x00000001d4d4a824 */ /* 0x000fe200078e0a02 */
[----:B------:R-:W-:Y:S01]  /*cc00*/  ISETP.GE.AND P2, PT, R142, RZ, PT ;  /* 0x000000ff8e00720c */ /* 0x000fe20003f46270 */
[----:B------:R-:W-:Y:S02]  /*cc10*/  IMAD R236, R2, R168, R236 ;  /* 0x000000a802ec7224 */ /* 0x000fe400078e02ec */
[----:B------:R-:W-:Y:S01]  /*cc20*/  @!P5 IMAD.IADD R232, R232, 0x1, -R2 ;  /* 0x00000001e8e8d824 */ /* 0x000fe200078e0a02 */
[C---:B------:R-:W-:Y:S01]  /*cc30*/  ISETP.GT.U32.AND P5, PT, R2.reuse, R220, PT ;  /* 0x000000dc0200720c */ /* 0x040fe20003fa4070 */
[----:B------:R-:W-:Y:S01]  /*cc40*/  @!P0 IMAD.MOV R212, RZ, RZ, -R212 ;  /* 0x000000ffffd48224 */ /* 0x000fe200078e0ad4 */
[----:B------:R-:W-:Y:S01]  /*cc50*/  ISETP.GT.U32.AND P0, PT, R2, R236, PT ;  /* 0x000000ec0200720c */ /* 0x000fe20003f04070 */
[--C-:B------:R-:W-:Y:S01]  /*cc60*/  @!P4 IMAD.IADD R224, R224, 0x1, -R2.reuse ;  /* 0x00000001e0e0c824 */ /* 0x100fe200078e0a02 */
[----:B------:R-:W-:Y:S01]  /*cc70*/  IABS R240, R134 ;  /* 0x0000008600f07213 */ /* 0x000fe20000000000 */
[----:B------:R-:W-:Y:S01]  /*cc80*/  @!P1 IMAD.IADD R228, R228, 0x1, -R2 ;  /* 0x00000001e4e49824 */ /* 0x000fe200078e0a02 */
[----:B------:R-:W-:Y:S01]  /*cc90*/  ISETP.GE.AND P1, PT, R161, RZ, PT ;  /* 0x000000ffa100720c */ /* 0x000fe20003f26270 */
[----:B------:R-:W-:Y:S01]  /*cca0*/  @!P3 IMAD.MOV R205, RZ, RZ, -R205 ;  /* 0x000000ffffcdb224 */ /* 0x000fe200078e0acd */
[----:B------:R-:W-:Y:S01]  /*ccb0*/  ISETP.GT.U32.AND P3, PT, R2, R224, PT ;  /* 0x000000e00200720c */ /* 0x000fe20003f64070 */
[----:B------:R-:W-:Y:S01]  /*ccc0*/  IMAD.HI.U32 R142, R246, R240, RZ ;  /* 0x000000f0f68e7227 */ /* 0x000fe200078e00ff */
[----:B------:R-:W-:-:S03]  /*ccd0*/  ISETP.GE.AND P4, PT, R150, RZ, PT ;  /* 0x000000ff9600720c */ /* 0x000fc60003f86270 */
[----:B------:R-:W-:Y:S01]  /*cce0*/  @!P6 IMAD.MOV R201, RZ, RZ, -R201 ;  /* 0x000000ffffc9e224 */ /* 0x000fe200078e0ac9 */
[C---:B------:R-:W-:Y:S01]  /*ccf0*/  ISETP.GT.U32.AND P6, PT, R2.reuse, R228, PT ;  /* 0x000000e40200720c */ /* 0x040fe20003fc4070 */
[----:B------:R-:W-:Y:S01]  /*cd00*/  @!P2 IMAD.MOV R208, RZ, RZ, -R208 ;  /* 0x000000ffffd0a224 */ /* 0x000fe200078e0ad0 */
[----:B------:R-:W-:Y:S01]  /*cd10*/  ISETP.GT.U32.AND P2, PT, R2, R232, PT ;  /* 0x000000e80200720c */ /* 0x000fe20003f44070 */
[----:B------:R-:W-:Y:S02]  /*cd20*/  IMAD.MOV R142, RZ, RZ, -R142 ;  /* 0x000000ffff8e7224 */ /* 0x000fe400078e0a8e */
[--C-:B------:R-:W-:Y:S02]  /*cd30*/  @!P5 IMAD.IADD R220, R220, 0x1, -R2.reuse ;  /* 0x00000001dcdcd824 */ /* 0x100fe400078e0a02 */
[----:B------:R-:W-:Y:S02]  /*cd40*/  @!P0 IMAD.IADD R236, R236, 0x1, -R2 ;  /* 0x00000001ecec8824 */ /* 0x000fe400078e0a02 */
[C---:B------:R-:W-:Y:S01]  /*cd50*/  IMAD R240, R2.reuse, R142, R240 ;  /* 0x0000008e02f07224 */ /* 0x040fe200078e02f0 */
[----:B------:R-:W-:Y:S01]  /*cd60*/  IABS R142, R93 ;  /* 0x0000005d008e7213 */ /* 0x000fe20000000000 */
[----:B------:R-:W-:Y:S01]  /*cd70*/  @!P1 IMAD.MOV R220, RZ, RZ, -R220 ;  /* 0x000000ffffdc9224 */ /* 0x000fe200078e0adc */
[----:B------:R-:W-:Y:S01]  /*cd80*/  ISETP.GT.U32.AND P1, PT, R2, R236, PT ;  /* 0x000000ec0200720c */ /* 0x000fe20003f24070 */
[----:B------:R-:W-:Y:S01]  /*cd90*/  @!P3 IMAD.IADD R224, R224, 0x1, -R2 ;  /* 0x00000001e0e0b824 */ /* 0x000fe200078e0a02 */
[----:B------:R-:W-:Y:S01]  /*cda0*/  ISETP.GE.AND P3, PT, R117, RZ, PT ;  /* 0x000000ff7500720c */ /* 0x000fe20003f66270 */
[----:B------:R-:W-:Y:S01]  /*cdb0*/  @!P4 IMAD.MOV R216, RZ, RZ, -R216 ;  /* 0x000000ffffd8c224 */ /* 0x000fe200078e0ad8 */
[----:B------:R-:W-:Y:S01]  /*cdc0*/  IABS R117, R97 ;  /* 0x0000006100757213 */ /* 0x000fe20000000000 */
[----:B------:R-:W-:Y:S01]  /*cdd0*/  @!P6 IMAD.IADD R228, R228, 0x1, -R2 ;  /* 0x00000001e4e4e824 */ /* 0x000fe200078e0a02 */
[----:B------:R-:W-:Y:S01]  /*cde0*/  ISETP.GE.AND P4, PT, R109, RZ, PT ;  /* 0x000000ff6d00720c */ /* 0x000fe20003f86270 */
[----:B------:R-:W-:Y:S01]  /*cdf0*/  IMAD.HI.U32 R109, R246, R142, RZ ;  /* 0x0000008ef66d7227 */ /* 0x000fe200078e00ff */
[----:B------:R-:W-:-:S02]  /*ce00*/  ISETP.GT.U32.AND P5, PT, R2, R240, PT ;  /* 0x000000f00200720c */ /* 0x000fc40003fa4070 */
[----:B------:R-:W-:Y:S01]  /*ce10*/  ISETP.GE.AND P6, PT, R125, RZ, PT ;  /* 0x000000ff7d00720c */ /* 0x000fe20003fc6270 */
[----:B------:R-:W-:Y:S01]  /*ce20*/  @!P2 IMAD.IADD R232, R232, 0x1, -R2 ;  /* 0x00000001e8e8a824 */ /* 0x000fe200078e0a02 */
[----:B------:R-:W-:Y:S01]  /*ce30*/  ISETP.GE.AND P2, PT, R130, RZ, PT ;  /* 0x000000ff8200720c */ /* 0x000fe20003f46270 */
[----:B------:R-:W-:-:S04]  /*ce40*/  IMAD.HI.U32 R125, R246, R117, RZ ;  /* 0x00000075f67d7227 */ /* 0x000fc800078e00ff */
[----:B------:R-:W-:Y:S02]  /*ce50*/  IMAD.MOV R109, RZ, RZ, -R109 ;  /* 0x000000ffff6d7224 */ /* 0x000fe400078e0a6d */
[----:B------:R-:W-:Y:S02]  /*ce60*/  IMAD.MOV R125, RZ, RZ, -R125 ;  /* 0x000000ffff7d7224 */ /* 0x000fe400078e0a7d */
[----:B------:R-:W-:Y:S01]  /*ce70*/  IMAD R109, R2, R109, R142 ;  /* 0x0000006d026d7224 */ /* 0x000fe200078e028e */
[----:B------:R-:W-:Y:S01]  /*ce80*/  IABS R142, R101 ;  /* 0x00000065008e7213 */ /* 0x000fe20000000000 */
[--C-:B------:R-:W-:Y:S01]  /*ce90*/  @!P1 IMAD.IADD R236, R236, 0x1, -R2.reuse ;  /* 0x00000001ecec9824 */ /* 0x100fe200078e0a02 */
[----:B------:R-:W-:Y:S01]  /*cea0*/  ISETP.GE.AND P1, PT, R101, RZ, PT ;  /* 0x000000ff6500720c */ /* 0x000fe20003f26270 */
[----:B------:R-:W-:Y:S02]  /*ceb0*/  IMAD R101, R2, R125, R117 ;  /* 0x0000007d02657224 */ /* 0x000fe400078e0275 */
[----:B------:R-:W-:Y:S01]  /*cec0*/  @!P5 IMAD.IADD R240, R240, 0x1, -R2 ;  /* 0x00000001f0f0d824 */ /* 0x000fe200078e0a02 */
[C---:B------:R-:W-:Y:S01]  /*ced0*/  ISETP.GT.U32.AND P5, PT, R2.reuse, R109, PT ;  /* 0x0000006d0200720c */ /* 0x040fe20003fa4070 */
[----:B------:R-:W-:Y:S01]  /*cee0*/  @!P2 IMAD.MOV R236, RZ, RZ, -R236 ;  /* 0x000000ffffeca224 */ /* 0x000fe200078e0aec */
[C---:B------:R-:W-:Y:S01]  /*cef0*/  ISETP.GT.U32.AND P2, PT, R2.reuse, R101, PT ;  /* 0x000000650200720c */ /* 0x040fe20003f44070 */
[----:B------:R-:W-:Y:S01]  /*cf00*/  @!P4 IMAD.MOV R224, RZ, RZ, -R224 ;  /* 0x000000ffffe0c224 */ /* 0x000fe200078e0ae0 */
[----:B------:R-:W-:-:S02]  /*cf10*/  ISETP.GT.U32.AND P4, PT, R2, R240, PT ;  /* 0x000000f00200720c */ /* 0x000fc40003f84070 */
[----:B------:R-:W-:Y:S01]  /*cf20*/  IABS R130, R11 ;  /* 0x0000000b00827213 */ /* 0x000fe20000000000 */
[----:B------:R-:W-:-:S06]  /*cf30*/  @!P6 IMAD.MOV R232, RZ, RZ, -R232 ;  /* 0x000000ffffe8e224 */ /* 0x000fcc00078e0ae8 */
[--C-:B------:R-:W-:Y:S02]  /*cf40*/  @!P5 IMAD.IADD R109, R109, 0x1, -R2.reuse ;  /* 0x000000016d6dd824 */ /* 0x100fe400078e0a02 */
[--C-:B------:R-:W-:Y:S02]  /*cf50*/  @!P2 IMAD.IADD R101, R101, 0x1, -R2.reuse ;  /* 0x000000016565a824 */ /* 0x100fe400078e0a02 */
[----:B------:R-:W-:Y:S01]  /*cf60*/  @!P4 IMAD.IADD R240, R240, 0x1, -R2 ;  /* 0x00000001f0f0c824 */ /* 0x000fe200078e0a02 */
[----:B------:R-:W-:Y:S01]  /*cf70*/  ISETP.GE.AND P4, PT, R11, RZ, PT ;  /* 0x000000ff0b00720c */ /* 0x000fe20003f86270 */
[----:B------:R-:W-:Y:S01]  /*cf80*/  IMAD.HI.U32 R11, R246, R142, RZ ;  /* 0x0000008ef60b7227 */ /* 0x000fe200078e00ff */
[----:B------:R-:W-:Y:S02]  /*cf90*/  ISETP.GT.U32.AND P5, PT, R2, R109, PT ;  /* 0x0000006d0200720c */ /* 0x000fe40003fa4070 */
[----:B------:R-:W-:Y:S01]  /*cfa0*/  ISETP.GE.AND P6, PT, R97, RZ, PT ;  /* 0x000000ff6100720c */ /* 0x000fe20003fc6270 */
[----:B------:R-:W-:Y:S01]  /*cfb0*/  IMAD.HI.U32 R117, R246, R130, RZ ;  /* 0x00000082f6757227 */ /* 0x000fe200078e00ff */
[----:B------:R-:W-:-:S02]  /*cfc0*/  ISETP.GT.U32.AND P2, PT, R2, R101, PT ;  /* 0x000000650200720c */ /* 0x000fc40003f44070 */
[----:B------:R-:W-:Y:S01]  /*cfd0*/  IABS R97, R244 ;  /* 0x000000f400617213 */ /* 0x000fe20000000000 */
[----:B------:R-:W-:Y:S01]  /*cfe0*/  @!P3 IMAD.MOV R228, RZ, RZ, -R228 ;  /* 0x000000ffffe4b224 */ /* 0x000fe200078e0ae4 */
[----:B------:R-:W-:Y:S01]  /*cff0*/  ISETP.GE.AND P0, PT, R134, RZ, PT ;  /* 0x000000ff8600720c */ /* 0x000fe20003f06270 */
[----:B------:R-:W-:Y:S01]  /*d000*/  IMAD.MOV R11, RZ, RZ, -R11 ;  /* 0x000000ffff0b7224 */ /* 0x000fe200078e0a0b */
[----:B------:R-:W-:Y:S01]  /*d010*/  ISETP.GE.AND P3, PT, R93, RZ, PT ;  /* 0x000000ff5d00720c */ /* 0x000fe20003f66270 */
[----:B------:R-:W-:Y:S01]  /*d020*/  IMAD.MOV R117, RZ, RZ, -R117 ;  /* 0x000000ffff757224 */ /* 0x000fe200078e0a75 */
[----:B------:R-:W-:Y:S01]  /*d030*/  IABS R93, R66 ;  /* 0x00000042005d7213 */ /* 0x000fe20000000000 */
[----:B------:R-:W-:Y:S01]  /*d040*/  IMAD.HI.U32 R134, R246, R97, RZ ;  /* 0x00000061f6867227 */ /* 0x000fe200078e00ff */
[----:B------:R-:W-:-:S03]  /*d050*/  IABS R125, R62 ;  /* 0x0000003e007d7213 */ /* 0x000fc60000000000 */
[C---:B------:R-:W-:Y:S02]  /*d060*/  IMAD R142, R2.reuse, R11, R142 ;  /* 0x0000000b028e7224 */ /* 0x040fe400078e028e */
[----:B------:R-:W-:Y:S02]  /*d070*/  IMAD R130, R2, R117, R130 ;  /* 0x0000007502827224 */ /* 0x000fe400078e0282 */
[----:B------:R-:W-:-:S04]  /*d080*/  IMAD.HI.U32 R11, R246, R93, RZ ;  /* 0x0000005df60b7227 */ /* 0x000fc800078e00ff */
[----:B------:R-:W-:Y:S02]  /*d090*/  IMAD.MOV R134, RZ, RZ, -R134 ;  /* 0x000000ffff867224 */ /* 0x000fe400078e0a86 */
[--C-:B------:R-:W-:Y:S01]  /*d0a0*/  @!P5 IMAD.IADD R109, R109, 0x1, -R2.reuse ;  /* 0x000000016d6dd824 */ /* 0x100fe200078e0a02 */
[C---:B------:R-:W-:Y:S01]  /*d0b0*/  ISETP.GT.U32.AND P5, PT, R2.reuse, R142, PT ;  /* 0x0000008e0200720c */ /* 0x040fe20003fa4070 */
[----:B------:R-:W-:Y:S01]  /*d0c0*/  @!P2 IMAD.IADD R101, R101, 0x1, -R2 ;  /* 0x000000016565a824 */ /* 0x000fe200078e0a02 */
[C---:B------:R-:W-:Y:S01]  /*d0d0*/  ISETP.GT.U32.AND P2, PT, R2.reuse, R130, PT ;  /* 0x000000820200720c */ /* 0x040fe20003f44070 */
[----:B------:R-:W-:Y:S02]  /*d0e0*/  IMAD.MOV R11, RZ, RZ, -R11 ;  /* 0x000000ffff0b7224 */ /* 0x000fe400078e0a0b */
[----:B------:R-:W-:Y:S02]  /*d0f0*/  IMAD R97, R2, R134, R97 ;  /* 0x0000008602617224 */ /* 0x000fe400078e0261 */
[----:B------:R-:W-:-:S04]  /*d100*/  IMAD.HI.U32 R134, R246, R125, RZ ;  /* 0x0000007df6867227 */ /* 0x000fc800078e00ff */
[----:B------:R-:W-:Y:S01]  /*d110*/  @!P0 IMAD.MOV R240, RZ, RZ, -R240 ;  /* 0x000000fffff08224 */ /* 0x000fe200078e0af0 */
[----:B------:R-:W-:Y:S01]  /*d120*/  ISETP.GE.AND P0, PT, R244, RZ, PT ;  /* 0x000000fff400720c */ /* 0x000fe20003f06270 */
[C---:B------:R-:W-:Y:S02]  /*d130*/  IMAD R93, R2.reuse, R11, R93 ;  /* 0x0000000b025d7224 */ /* 0x040fe400078e025d */
[----:B------:R-:W-:Y:S02]  /*d140*/  IMAD.MOV.U32 R244, RZ, RZ, R109 ;  /* 0x000000fffff47224 */ /* 0x000fe400078e006d */
[----:B------:R-:W-:Y:S02]  /*d150*/  IMAD.MOV R134, RZ, RZ, -R134 ;  /* 0x000000ffff867224 */ /* 0x000fe400078e0a86 */
[----:B------:R-:W-:Y:S01]  /*d160*/  IMAD.MOV.U32 R11, RZ, RZ, R101 ;  /* 0x000000ffff0b7224 */ /* 0x000fe200078e0065 */
[----:B------:R-:W-:Y:S01]  /*d170*/  IABS R117, R74 ;  /* 0x0000004a00757213 */ /* 0x000fe20000000000 */
[----:B------:R-:W-:Y:S01]  /*d180*/  @!P3 IMAD.MOV R244, RZ, RZ, -R244 ;  /* 0x000000fffff4b224 */ /* 0x000fe200078e0af4 */
[C---:B------:R-:W-:Y:S01]  /*d190*/  ISETP.GT.U32.AND P3, PT, R2.reuse, R97, PT ;  /* 0x000000610200720c */ /* 0x040fe20003f64070 */
[----:B------:R-:W-:-:S02]  /*d1a0*/  IMAD R101, R2, R134, R125 ;  /* 0x0000008602657224 */ /* 0x000fc400078e027d */
[----:B------:R-:W-:Y:S01]  /*d1b0*/  @!P6 IMAD.MOV R11, RZ, RZ, -R11 ;  /* 0x000000ffff0be224 */ /* 0x000fe200078e0a0b */
[----:B------:R-:W-:Y:S01]  /*d1c0*/  ISETP.GT.U32.AND P6, PT, R2, R93, PT ;  /* 0x0000005d0200720c */ /* 0x000fe20003fc4070 */
[--C-:B------:R-:W-:Y:S02]  /*d1d0*/  @!P5 IMAD.IADD R142, R142, 0x1, -R2.reuse ;  /* 0x000000018e8ed824 */ /* 0x100fe400078e0a02 */
[----:B------:R-:W-:Y:S01]  /*d1e0*/  @!P2 IMAD.IADD R130, R130, 0x1, -R2 ;  /* 0x000000018282a824 */ /* 0x000fe200078e0a02 */
[----:B------:R-:W-:Y:S01]  /*d1f0*/  ISETP.GT.U32.AND P2, PT, R2, R101, PT ;  /* 0x000000650200720c */ /* 0x000fe20003f44070 */
[----:B------:R-:W-:Y:S01]  /*d200*/  IMAD.HI.U32 R109, R246, R117, RZ ;  /* 0x00000075f66d7227 */ /* 0x000fe200078e00ff */
[----:B------:R-:W-:-:S03]  /*d210*/  ISETP.GT.U32.AND P5, PT, R2, R142, PT ;  /* 0x0000008e0200720c */ /* 0x000fc60003fa4070 */
[----:B------:R-:W-:Y:S02]  /*d220*/  IMAD.MOV R109, RZ, RZ, -R109 ;  /* 0x000000ffff6d7224 */ /* 0x000fe400078e0a6d */
[--C-:B------:R-:W-:Y:S01]  /*d230*/  @!P3 IMAD.IADD R97, R97, 0x1, -R2.reuse ;  /* 0x000000016161b824 */ /* 0x100fe200078e0a02 */
[C---:B------:R-:W-:Y:S01]  /*d240*/  ISETP.GT.U32.AND P3, PT, R2.reuse, R130, PT ;  /* 0x000000820200720c */ /* 0x040fe20003f64070 */
[----:B------:R-:W-:Y:S01]  /*d250*/  IMAD R109, R2, R109, R117 ;  /* 0x0000006d026d7224 */ /* 0x000fe200078e0275 */
[----:B------:R-:W-:Y:S01]  /*d260*/  IABS R117, R82 ;  /* 0x0000005200757213 */ /* 0x000fe20000000000 */
[--C-:B------:R-:W-:Y:S02]  /*d270*/  @!P6 IMAD.IADD R93, R93, 0x1, -R2.reuse ;  /* 0x000000015d5de824 */ /* 0x100fe400078e0a02 */
[--C-:B------:R-:W-:Y:S02]  /*d280*/  @!P2 IMAD.IADD R101, R101, 0x1, -R2.reuse ;  /* 0x000000016565a824 */ /* 0x100fe400078e0a02 */
[----:B------:R-:W-:Y:S01]  /*d290*/  @!P5 IMAD.IADD R142, R142, 0x1, -R2 ;  /* 0x000000018e8ed824 */ /* 0x000fe200078e0a02 */
[----:B------:R-:W-:Y:S01]  /*d2a0*/  ISETP.GT.U32.AND P2, PT, R2, R93, PT ;  /* 0x0000005d0200720c */ /* 0x000fe20003f44070 */
[----:B------:R-:W-:Y:S01]  /*d2b0*/  IMAD.HI.U32 R146, R246, R117, RZ ;  /* 0x00000075f6927227 */ /* 0x000fe200078e00ff */
[----:B------:R-:W-:-:S02]  /*d2c0*/  ISETP.GE.AND P5, PT, R66, RZ, PT ;  /* 0x000000ff4200720c */ /* 0x000fc40003fa6270 */
[C---:B------:R-:W-:Y:S01]  /*d2d0*/  ISETP.GT.U32.AND P6, PT, R2.reuse, R97, PT ;  /* 0x000000610200720c */ /* 0x040fe20003fc4070 */
[----:B------:R-:W-:Y:S02]  /*d2e0*/  IMAD.MOV.U32 R66, RZ, RZ, R142 ;  /* 0x000000ffff427224 */ /* 0x000fe400078e008e */
[----:B------:R-:W-:Y:S02]  /*d2f0*/  IMAD.MOV R146, RZ, RZ, -R146 ;  /* 0x000000ffff927224 */ /* 0x000fe400078e0a92 */
[----:B------:R-:W-:Y:S01]  /*d300*/  @!P1 IMAD.MOV R66, RZ, RZ, -R66 ;  /* 0x000000ffff429224 */ /* 0x000fe200078e0a42 */
[----:B------:R-:W-:Y:S01]  /*d310*/  ISETP.GT.U32.AND P1, PT, R2, R101, PT ;  /* 0x000000650200720c */ /* 0x000fe20003f24070 */
[--C-:B------:R-:W-:Y:S01]  /*d320*/  @!P3 IMAD.IADD R130, R130, 0x1, -R2.reuse ;  /* 0x000000018282b824 */ /* 0x100fe200078e0a02 */
[C---:B------:R-:W-:Y:S01]  /*d330*/  ISETP.GT.U32.AND P3, PT, R2.reuse, R109, PT ;  /* 0x0000006d0200720c */ /* 0x040fe20003f64070 */
[----:B------:R-:W-:Y:S02]  /*d340*/  IMAD R117, R2, R146, R117 ;  /* 0x0000009202757224 */ /* 0x000fe400078e0275 */
[----:B------:R-:W-:Y:S01]  /*d350*/  @!P2 IMAD.IADD R93, R93, 0x1, -R2 ;  /* 0x000000015d5da824 */ /* 0x000fe200078e0a02 */
[----:B------:R-:W-:-:S02]  /*d360*/  IABS R134, R49 ;  /* 0x0000003100867213 */ /* 0x000fc40000000000 */
[----:B------:R-:W-:Y:S01]  /*d370*/  ISETP.GT.U32.AND P2, PT, R2, R117, PT ;  /* 0x000000750200720c */ /* 0x000fe20003f44070 */
[----:B------:R-:W-:Y:S01]  /*d380*/  @!P6 IMAD.IADD R97, R97, 0x1, -R2 ;  /* 0x000000016161e824 */ /* 0x000fe200078e0a02 */
[----:B------:R-:W-:Y:S01]  /*d390*/  ISETP.GE.AND P6, PT, R62, RZ, PT ;  /* 0x000000ff3e00720c */ /* 0x000fe20003fc6270 */
[----:B------:R-:W-:Y:S01]  /*d3a0*/  IMAD.HI.U32 R62, R246, R134, RZ ;  /* 0x00000086f63e7227 */ /* 0x000fe200078e00ff */
[----:B------:R-:W-:-:S03]  /*d3b0*/  IABS R142, R51 ;  /* 0x00000033008e7213 */ /* 0x000fc60000000000 */
[--C-:B------:R-:W-:Y:S01]  /*d3c0*/  @!P1 IMAD.IADD R101, R101, 0x1, -R2.reuse ;  /* 0x0000000165659824 */ /* 0x100fe200078e0a02 */
[----:B------:R-:W-:Y:S01]  /*d3d0*/  ISETP.GE.AND P1, PT, R74, RZ, PT ;  /* 0x000000ff4a00720c */ /* 0x000fe20003f26270 */
[----:B------:R-:W-:Y:S02]  /*d3e0*/  @!P3 IMAD.IADD R109, R109, 0x1, -R2 ;  /* 0x000000016d6db824 */ /* 0x000fe400078e0a02 */
[----:B------:R-:W-:Y:S02]  /*d3f0*/  IMAD.MOV R74, RZ, RZ, -R62 ;  /* 0x000000ffff4a7224 */ /* 0x000fe400078e0a3e */
[----:B------:R-:W-:Y:S01]  /*d400*/  @!P2 IMAD.IADD R117, R117, 0x1, -R2 ;  /* 0x000000017575a824 */ /* 0x000fe200078e0a02 */
[----:B------:R-:W-:Y:S01]  /*d410*/  ISETP.GT.U32.AND P2, PT, R2, R109, PT ;  /* 0x0000006d0200720c */ /* 0x000fe20003f44070 */
[----:B------:R-:W-:Y:S01]  /*d420*/  IMAD.HI.U32 R62, R246, R142, RZ ;  /* 0x0000008ef63e7227 */ /* 0x000fe200078e00ff */
[----:B------:R-:W-:-:S03]  /*d430*/  IABS R125, R47 ;  /* 0x0000002f007d7213 */ /* 0x000fc60000000000 */
[C---:B------:R-:W-:Y:S02]  /*d440*/  IMAD R134, R2.reuse, R74, R134 ;  /* 0x0000004a02867224 */ /* 0x040fe400078e0286 */
[----:B------:R-:W-:Y:S02]  /*d450*/  IMAD.MOV R62, RZ, RZ, -R62 ;  /* 0x000000ffff3e7224 */ /* 0x000fe400078e0a3e */
[----:B------:R-:W-:Y:S01]  /*d460*/  @!P5 IMAD.MOV R93, RZ, RZ, -R93 ;  /* 0x000000ffff5dd224 */ /* 0x000fe200078e0a5d */
[----:B------:R-:W-:Y:S01]  /*d470*/  ISETP.GT.U32.AND P5, PT, R2, R134, PT ;  /* 0x000000860200720c */ /* 0x000fe20003fa4070 */
[----:B------:R-:W-:Y:S01]  /*d480*/  STL [R1+0x1964], R3 ;  /* 0x0019640301007387 */ /* 0x000fe20000100800 */
[----:B------:R-:W-:-:S03]  /*d490*/  IMAD.HI.U32 R146, R246, R125, RZ ;  /* 0x0000007df6927227 */ /* 0x000fc600078e00ff */
[----:B------:R-:W-:Y:S01]  /*d4a0*/  STL [R1+0x1968], R252 ;  /* 0x001968fc01007387 */ /* 0x000fe20000100800 */
[----:B------:R-:W-:-:S03]  /*d4b0*/  IMAD R142, R2, R62, R142 ;  /* 0x0000003e028e7224 */ /* 0x000fc600078e028e */
[----:B------:R-:W-:Y:S01]  /*d4c0*/  STL [R1+0x196c], R214 ;  /* 0x00196cd601007387 */ /* 0x000fe20000100800 */
[----:B------:R-:W-:-:S03]  /*d4d0*/  IMAD.MOV R146, RZ, RZ, -R146 ;  /* 0x000000ffff927224 */ /* 0x000fc600078e0a92 */
[----:B------:R-:W-:Y:S01]  /*d4e0*/  STL [R1+0x1970], R222 ;  /* 0x001970de01007387 */ /* 0x000fe20000100800 */
[----:B------:R-:W-:-:S03]  /*d4f0*/  @!P2 IMAD.IADD R109, R109, 0x1, -R2 ;  /* 0x000000016d6da824 */ /* 0x000fc600078e0a02 */
[----:B------:R-:W-:Y:S01]  /*d500*/  STL [R1+0x1978], R230 ;  /* 0x001978e601007387 */ /* 0x000fe20000100800 */
[----:B------:R-:W-:-:S03]  /*d510*/  ISETP.GE.AND P3, PT, R82, RZ, PT ;  /* 0x000000ff5200720c */ /* 0x000fc60003f66270 */
[----:B------:R-:W-:Y:S01]  /*d520*/  STL [R1+0x197c], R238 ;  /* 0x00197cee01007387 */ /* 0x000fe20000100800 */
[C---:B------:R-:W-:Y:S01]  /*d530*/  ISETP.GT.U32.AND P2, PT, R2.reuse, R142, PT ;  /* 0x0000008e0200720c */ /* 0x040fe20003f44070 */
[----:B------:R-:W-:Y:S02]  /*d540*/  IMAD R125, R2, R146, R125 ;  /* 0x00000092027d7224 */ /* 0x000fe400078e027d */
[----:B------:R-:W-:Y:S01]  /*d550*/  STL [R1+0x1980], R31 ;  /* 0x0019801f01007387 */ /* 0x000fe20000100800 */
[----:B------:R-:W-:-:S03]  /*d560*/  IMAD.MOV.U32 R82, RZ, RZ, R97 ;  /* 0x000000ffff527224 */ /* 0x000fc600078e0061 */
[----:B------:R-:W-:Y:S04]  /*d570*/  STL [R1+0x1984], R70 ;  /* 0x0019844601007387 */ /* 0x000fe80000100800 */
[----:B------:R-:W-:Y:S01]  /*d580*/  STL [R1+0x1988], R86 ;  /* 0x0019885601007387 */ /* 0x000fe20000100800 */
[----:B------:R-:W-:-:S03]  /*d590*/  IMAD.MOV.U32 R74, RZ, RZ, R130 ;  /* 0x000000ffff4a7224 */ /* 0x000fc600078e0082 */
[----:B------:R-:W-:Y:S01]  /*d5a0*/  STL [R1+0x198c], R105 ;  /* 0x00198c6901007387 */ /* 0x000fe20000100800 */
[----:B------:R-:W-:-:S03]  /*d5b0*/  @!P0 IMAD.MOV R82, RZ, RZ, -R82 ;  /* 0x000000ffff528224 */ /* 0x000fc600078e0a52 */
[----:B------:R0:W-:Y:S01]  /*d5c0*/  STL [R1+0x1990], R121 ;  /* 0x0019907901007387 */ /* 0x0001e20000100800 */
[----:B------:R-:W-:Y:S01]  /*d5d0*/  @!P5 IMAD.IADD R134, R134, 0x1, -R2 ;  /* 0x000000018686d824 */ /* 0x000fe200078e0a02 */
[C---:B------:R-:W-:Y:S02]  /*d5e0*/  ISETP.GT.U32.AND P0, PT, R2.reuse, R125, PT ;  /* 0x0000007d0200720c */ /* 0x040fe40003f04070 */
[----:B------:R-:W-:Y:S01]  /*d5f0*/  IABS R161, R19 ;  /* 0x0000001300a17213 */ /* 0x000fe20000000000 */
[----:B------:R-:W-:Y:S01]  /*d600*/  @!P4 IMAD.MOV R74, RZ, RZ, -R74 ;  /* 0x000000ffff4ac224 */ /* 0x000fe200078e0a4a */
[----:B0-----:R-:W3:Y:S04]  /*d610*/  LDL.LU R121, [R1+0x38] ;  /* 0x0000380001797983 */ /* 0x001ee80000300800 */
[----:B------:R0:W-:Y:S01]  /*d620*/  STL [R1+0x1994], R138 ;  /* 0x0019948a01007387 */ /* 0x0001e20000100800 */
[----:B------:R-:W-:Y:S01]  /*d630*/  @!P6 IMAD.MOV R101, RZ, RZ, -R101 ;  /* 0x000000ffff65e224 */ /* 0x000fe200078e0a65 */
[----:B------:R-:W-:Y:S01]  /*d640*/  ISETP.GT.U32.AND P4, PT, R2, R117, PT ;  /* 0x000000750200720c */ /* 0x000fe20003f84070 */
[----:B------:R-:W-:Y:S01]  /*d650*/  @!P1 IMAD.MOV R109, RZ, RZ, -R109 ;  /* 0x000000ffff6d9224 */ /* 0x000fe200078e0a6d */
[----:B------:R-:W-:Y:S01]  /*d660*/  ISETP.GE.AND P6, PT, R47, RZ, PT ;  /* 0x000000ff2f00720c */ /* 0x000fe20003fc6270 */
[----:B------:R-:W-:Y:S01]  /*d670*/  IMAD.HI.U32 R47, R246, R161, RZ ;  /* 0x000000a1f62f7227 */ /* 0x000fe200078e00ff */
[----:B------:R-:W-:Y:S01]  /*d680*/  ISETP.GT.U32.AND P1, PT, R2, R134, PT ;  /* 0x000000860200720c */ /* 0x000fe20003f24070 */
[----:B0-----:R-:W3:Y:S02]  /*d690*/  LDL.LU R138, [R1+0x34] ;  /* 0x00003400018a7983 */ /* 0x001ee40000300800 */
[----:B------:R-:W-:-:S02]  /*d6a0*/  @!P2 IMAD.IADD R142, R142, 0x1, -R2 ;  /* 0x000000018e8ea824 */ /* 0x000fc400078e0a02 */
[----:B------:R-:W-:Y:S01]  /*d6b0*/  IMAD.MOV R47, RZ, RZ, -R47 ;  /* 0x000000ffff2f7224 */ /* 0x000fe200078e0a2f */
[----:B------:R-:W-:Y:S01]  /*d6c0*/  IABS R150, R5 ;  /* 0x0000000500967213 */ /* 0x000fe20000000000 */
[--C-:B------:R-:W-:Y:S01]  /*d6d0*/  @!P0 IMAD.IADD R125, R125, 0x1, -R2.reuse ;  /* 0x000000017d7d8824 */ /* 0x100fe200078e0a02 */
[C---:B------:R-:W-:Y:S01]  /*d6e0*/  ISETP.GT.U32.AND P2, PT, R2.reuse, R142, PT ;  /* 0x0000008e0200720c */ /* 0x040fe20003f44070 */
[----:B------:R-:W-:Y:S02]  /*d6f0*/  IMAD R161, R2, R47, R161 ;  /* 0x0000002f02a17224 */ /* 0x000fe400078e02a1 */
[--C-:B------:R-:W-:Y:S01]  /*d700*/  @!P4 IMAD.IADD R117, R117, 0x1, -R2.reuse ;  /* 0x000000017575c824 */ /* 0x100fe200078e0a02 */
[----:B------:R-:W-:Y:S01]  /*d710*/  ISETP.GE.AND P4, PT, R49, RZ, PT ;  /* 0x000000ff3100720c */ /* 0x000fe20003f86270 */
[----:B------:R-:W-:Y:S01]  /*d720*/  @!P1 IMAD.IADD R134, R134, 0x1, -R2 ;  /* 0x0000000186869824 */ /* 0x000fe200078e0a02 */
[----:B------:R-:W-:Y:S01]  /*d730*/  ISETP.GT.U32.AND P5, PT, R2, R125, PT ;  /* 0x0000007d0200720c */ /* 0x000fe20003fa4070 */
[----:B------:R-:W-:Y:S01]  /*d740*/  IMAD.HI.U32 R49, R246, R150, RZ ;  /* 0x00000096f6317227 */ /* 0x000fe200078e00ff */
[----:B------:R-:W-:-:S02]  /*d750*/  ISETP.GT.U32.AND P1, PT, R2, R161, PT ;  /* 0x000000a10200720c */ /* 0x000fc40003f24070 */
[----:B------:R-:W-:Y:S01]  /*d760*/  IABS R175, R35 ;  /* 0x0000002300af7213 */ /* 0x000fe20000000000 */
[----:B------:R-:W-:Y:S01]  /*d770*/  IMAD.MOV R49, RZ, RZ, -R49 ;  /* 0x000000ffff317224 */ /* 0x000fe200078e0a31 */
[----:B------:R-:W-:Y:S01]  /*d780*/  STL [R1+0x1998], R154 ;  /* 0x0019989a01007387 */ /* 0x000fe20000100800 */
[----:B------:R-:W-:Y:S01]  /*d790*/  @!P2 IMAD.IADD R142, R142, 0x1, -R2 ;  /* 0x000000018e8ea824 */ /* 0x000fe200078e0a02 */
[----:B------:R-:W-:Y:S01]  /*d7a0*/  IABS R189, R248 ;  /* 0x000000f800bd7213 */ /* 0x000fe20000000000 */
[----:B------:R-:W-:Y:S01]  /*d7b0*/  IMAD R150, R2, R49, R150 ;  /* 0x0000003102967224 */ /* 0x000fe200078e0296 */
[----:B------:R-:W-:Y:S01]  /*d7c0*/  STL [R1+0x199c], R182 ;  /* 0x00199cb601007387 */ /* 0x000fe20000100800 */
[----:B------:R-:W-:Y:S01]  /*d7d0*/  ISETP.GE.AND P2, PT, R19, RZ, PT ;  /* 0x000000ff1300720c */ /* 0x000fe20003f46270 */
[----:B------:R-:W-:Y:S02]  /*d7e0*/  IMAD.HI.U32 R19, R246, R175, RZ ;  /* 0x000000aff6137227 */ /* 0x000fe400078e00ff */
[----:B------:R0:W-:Y:S01]  /*d7f0*/  STL [R1+0x19a0], R210 ;  /* 0x0019a0d201007387 */ /* 0x0001e20000100800 */
[----:B------:R-:W-:-:S03]  /*d800*/  ISETP.GE.AND P0, PT, R51, RZ, PT ;  /* 0x000000ff3300720c */ /* 0x000fc60003f06270 */
[----:B------:R-:W3:Y:S01]  /*d810*/  LDL.LU R105, [R1+0x3c] ;  /* 0x00003c0001697983 */ /* 0x000ee20000300800 */
[--C-:B------:R-:W-:Y:S01]  /*d820*/  @!P5 IMAD.IADD R125, R125, 0x1, -R2.reuse ;  /* 0x000000017d7dd824 */ /* 0x100fe200078e0a02 */
[----:B------:R-:W-:Y:S01]  /*d830*/  ISETP.GT.U32.AND P5, PT, R2, R150, PT ;  /* 0x000000960200720c */ /* 0x000fe20003fa4070 */
[----:B------:R-:W-:Y:S01]  /*d840*/  IMAD.HI.U32 R47, R246, R189, RZ ;  /* 0x000000bdf62f7227 */ /* 0x000fe200078e00ff */
[----:B------:R-:W-:Y:S01]  /*d850*/  IABS R203, R249 ;  /* 0x000000f900cb7213 */ /* 0x000fe20000000000 */
[----:B------:R-:W3:Y:S02]  /*d860*/  LDL.LU R86, [R1+0x40] ;  /* 0x0000400001567983 */ /* 0x000ee40000300800 */
[----:B------:R-:W-:Y:S02]  /*d870*/  IMAD.MOV R19, RZ, RZ, -R19 ;  /* 0x000000ffff137224 */ /* 0x000fe400078e0a13 */
[----:B------:R-:W-:Y:S01]  /*d880*/  @!P1 IMAD.IADD R161, R161, 0x1, -R2 ;  /* 0x00000001a1a19824 */ /* 0x000fe200078e0a02 */
[----:B------:R-:W3:Y:S01]  /*d890*/  LDL.LU R70, [R1+0x44] ;  /* 0x0000440001467983 */ /* 0x000ee20000300800 */
[----:B------:R-:W-:Y:S01]  /*d8a0*/  @!P3 IMAD.MOV R117, RZ, RZ, -R117 ;  /* 0x000000ffff75b224 */ /* 0x000fe200078e0a75 */
[----:B------:R-:W-:Y:S01]  /*d8b0*/  ISETP.GE.AND P3, PT, R5, RZ, PT ;  /* 0x000000ff0500720c */ /* 0x000fe20003f66270 */
[----:B------:R-:W-:Y:S01]  /*d8c0*/  IMAD.MOV R47, RZ, RZ, -R47 ;  /* 0x000000ffff2f7224 */ /* 0x000fe200078e0a2f */
[C---:B------:R-:W-:Y:S01]  /*d8d0*/  ISETP.GT.U32.AND P1, PT, R2.reuse, R161, PT ;  /* 0x000000a10200720c */ /* 0x040fe20003f24070 */
[----:B------:R-:W-:Y:S01]  /*d8e0*/  IMAD R175, R2, R19, R175 ;  /* 0x0000001302af7224 */ /* 0x000fe200078e02af */
[----:B------:R-:W3:Y:S01]  /*d8f0*/  LDL.LU R31, [R1+0x48] ;  /* 0x00004800011f7983 */ /* 0x000ee20000300800 */
[----:B------:R-:W-:Y:S01]  /*d900*/  IMAD.HI.U32 R5, R246, R203, RZ ;  /* 0x000000cbf6057227 */ /* 0x000fe200078e00ff */
[----:B------:R-:W-:-:S02]  /*d910*/  IABS R218, R250 ;  /* 0x000000fa00da7213 */ /* 0x000fc40000000000 */
[----:B------:R-:W3:Y:S01]  /*d920*/  LDL.LU R238, [R1+0x4c] ;  /* 0x00004c0001ee7983 */ /* 0x000ee20000300800 */
[C---:B------:R-:W-:Y:S02]  /*d930*/  IMAD R189, R2.reuse, R47, R189 ;  /* 0x0000002f02bd7224 */ /* 0x040fe400078e02bd */
[----:B------:R-:W-:Y:S01]  /*d940*/  @!P4 IMAD.MOV R134, RZ, RZ, -R134 ;  /* 0x000000ffff86c224 */ /* 0x000fe200078e0a86 */
[C---:B------:R-:W-:Y:S01]  /*d950*/  ISETP.GT.U32.AND P4, PT, R2.reuse, R175, PT ;  /* 0x000000af0200720c */ /* 0x040fe20003f84070 */
[----:B------:R-:W-:Y:S01]  /*d960*/  IMAD.MOV R5, RZ, RZ, -R5 ;  /* 0x000000ffff057224 */ /* 0x000fe200078e0a05 */
[----:B--2---:R-:W-:Y:S01]  /*d970*/  IABS R234, R4 ;  /* 0x0000000400ea7213 */ /* 0x004fe20000000000 */
[----:B------:R-:W-:Y:S01]  /*d980*/  @!P0 IMAD.MOV R142, RZ, RZ, -R142 ;  /* 0x000000ffff8e8224 */ /* 0x000fe200078e0a8e */
[----:B------:R-:W-:Y:S01]  /*d990*/  ISETP.GT.U32.AND P0, PT, R2, R189, PT ;  /* 0x000000bd0200720c */ /* 0x000fe20003f04070 */
[--C-:B------:R-:W-:Y:S01]  /*d9a0*/  @!P5 IMAD.IADD R150, R150, 0x1, -R2.reuse ;  /* 0x000000019696d824 */ /* 0x100fe200078e0a02 */
[----:B------:R-:W-:Y:S01]  /*d9b0*/  IABS R62, R247 ;  /* 0x000000f7003e7213 */ /* 0x000fe20000000000 */
[C---:B------:R-:W-:Y:S01]  /*d9c0*/  IMAD R203, R2.reuse, R5, R203 ;  /* 0x0000000502cb7224 */ /* 0x040fe200078e02cb */
[----:B------:R-:W2:Y:S01]  /*d9d0*/  LDL.LU R222, [R1+0x50] ;  /* 0x0000500001de7983 */ /* 0x000ea20000300800 */
[----:B------:R-:W-:Y:S01]  /*d9e0*/  @!P6 IMAD.MOV R125, RZ, RZ, -R125 ;  /* 0x000000ffff7de224 */ /* 0x000fe200078e0a7d */
[C---:B------:R-:W-:Y:S01]  /*d9f0*/  ISETP.GT.U32.AND P6, PT, R2.reuse, R150, PT ;  /* 0x000000960200720c */ /* 0x040fe20003fc4070 */
[--C-:B------:R-:W-:Y:S01]  /*da00*/  @!P1 IMAD.IADD R161, R161, 0x1, -R2.reuse ;  /* 0x00000001a1a19824 */ /* 0x100fe200078e0a02 */
[----:B------:R-:W-:Y:S01]  /*da10*/  ISETP.GT.U32.AND P1, PT, R2, R203, PT ;  /* 0x000000cb0200720c */ /* 0x000fe20003f24070 */
[----:B------:R-:W-:-:S04]  /*da20*/  @!P4 IMAD.IADD R175, R175, 0x1, -R2 ;  /* 0x00000001afafc824 */ /* 0x000fc800078e0a02 */
[--C-:B------:R-:W-:Y:S01]  /*da30*/  @!P0 IMAD.IADD R189, R189, 0x1, -R2.reuse ;  /* 0x00000001bdbd8824 */ /* 0x100fe200078e0a02 */
[----:B------:R-:W-:Y:S01]  /*da40*/  ISETP.GT.U32.AND P0, PT, R2, R175, PT ;  /* 0x000000af0200720c */ /* 0x000fe20003f04070 */
[----:B------:R-:W-:Y:S01]  /*da50*/  IMAD.HI.U32 R5, R246, R218, RZ ;  /* 0x000000daf6057227 */ /* 0x000fe200078e00ff */
[----:B------:R-:W-:Y:S01]  /*da60*/  ISETP.GE.AND P5, PT, R35, RZ, PT ;  /* 0x000000ff2300720c */ /* 0x000fe20003fa6270 */
[----:B------:R-:W2:Y:S02]  /*da70*/  LDL.LU R214, [R1+0x54] ;  /* 0x0000540001d67983 */ /* 0x000ea40000300800 */
[--C-:B------:R-:W-:Y:S02]  /*da80*/  @!P6 IMAD.IADD R150, R150, 0x1, -R2.reuse ;  /* 0x000000019696e824 */ /* 0x100fe400078e0a02 */
[----:B------:R-:W-:Y:S01]  /*da90*/  IMAD.MOV R5, RZ, RZ, -R5 ;  /* 0x000000ffff057224 */ /* 0x000fe200078e0a05 */
[----:B------:R-:W2:Y:S01]  /*daa0*/  LDL.LU R252, [R1+0x58] ;  /* 0x0000580001fc7983 */ /* 0x000ea20000300800 */
[----:B------:R-:W-:-:S02]  /*dab0*/  @!P1 IMAD.IADD R203, R203, 0x1, -R2 ;  /* 0x00000001cbcb9824 */ /* 0x000fc400078e0a02 */
[----:B------:R-:W-:Y:S01]  /*dac0*/  @!P3 IMAD.MOV R150, RZ, RZ, -R150 ;  /* 0x000000ffff96b224 */ /* 0x000fe200078e0a96 */
[----:B------:R-:W2:Y:S01]  /*dad0*/  LDL.LU R3, [R1+0x5c] ;  /* 0x00005c0001037983 */ /* 0x000ea20000300800 */
[C---:B------:R-:W-:Y:S01]  /*dae0*/  IMAD R218, R2.reuse, R5, R218 ;  /* 0x0000000502da7224 */ /* 0x040fe200078e02da */
[----:B------:R-:W-:Y:S01]  /*daf0*/  ISETP.GT.U32.AND P3, PT, R2, R203, PT ;  /* 0x000000cb0200720c */ /* 0x000fe20003f64070 */
[----:B------:R-:W-:-:S04]  /*db00*/  IMAD.HI.U32 R35, R246, R234, RZ ;  /* 0x000000eaf6237227 */ /* 0x000fc800078e00ff */
[----:B------:R-:W-:Y:S01]  /*db10*/  @!P0 IMAD.IADD R175, R175, 0x1, -R2 ;  /* 0x00000001afaf8824 */ /* 0x000fe200078e0a02 */
[----:B------:R-:W-:Y:S01]  /*db20*/  ISETP.GT.U32.AND P0, PT, R2, R218, PT ;  /* 0x000000da0200720c */ /* 0x000fe20003f04070 */
[----:B------:R-:W-:-:S04]  /*db30*/  IMAD.HI.U32 R19, R246, R62, RZ ;  /* 0x0000003ef6137227 */ /* 0x000fc800078e00ff */
[----:B------:R-:W-:Y:S02]  /*db40*/  IMAD.MOV R35, RZ, RZ, -R35 ;  /* 0x000000ffff237224 */ /* 0x000fe400078e0a23 */
[----:B------:R-:W-:Y:S02]  /*db50*/  IMAD.MOV R19, RZ, RZ, -R19 ;  /* 0x000000ffff137224 */ /* 0x000fe400078e0a13 */
[C---:B------:R-:W-:Y:S02]  /*db60*/  IMAD R234, R2.reuse, R35, R234 ;  /* 0x0000002302ea7224 */ /* 0x040fe400078e02ea */
[C---:B------:R-:W-:Y:S02]  /*db70*/  IMAD R62, R2.reuse, R19, R62 ;  /* 0x00000013023e7224 */ /* 0x040fe400078e023e */
[--C-:B------:R-:W-:Y:S01]  /*db80*/  @!P3 IMAD.IADD R203, R203, 0x1, -R2.reuse ;  /* 0x00000001cbcbb824 */ /* 0x100fe200078e0a02 */
[----:B------:R-:W-:Y:S01]  /*db90*/  ISETP.GT.U32.AND P3, PT, R2, R234, PT ;  /* 0x000000ea0200720c */ /* 0x000fe20003f64070 */
[----:B------:R-:W-:Y:S01]  /*dba0*/  @!P0 IMAD.IADD R218, R218, 0x1, -R2 ;  /* 0x00000001dada8824 */ /* 0x000fe200078e0a02 */
[----:B------:R-:W-:-:S02]  /*dbb0*/  ISETP.GT.U32.AND P1, PT, R2, R189, PT ;  /* 0x000000bd0200720c */ /* 0x000fc40003f24070 */
[----:B------:R-:W-:-:S09]  /*dbc0*/  ISETP.GT.U32.AND P0, PT, R2, R62, PT ;  /* 0x0000003e0200720c */ /* 0x000fd20003f04070 */
[--C-:B------:R-:W-:Y:S02]  /*dbd0*/  @!P3 IMAD.IADD R234, R234, 0x1, -R2.reuse ;  /* 0x00000001eaeab824 */ /* 0x100fe400078e0a02 */
[--C-:B------:R-:W-:Y:S01]  /*dbe0*/  @!P1 IMAD.IADD R189, R189, 0x1, -R2.reuse ;  /* 0x00000001bdbd9824 */ /* 0x100fe200078e0a02 */
[----:B------:R-:W-:Y:S01]  /*dbf0*/  ISETP.GE.AND P1, PT, R4, RZ, PT ;  /* 0x000000ff0400720c */ /* 0x000fe20003f26270 */
[----:B------:R-:W-:Y:S01]  /*dc00*/  @!P0 IMAD.IADD R62, R62, 0x1, -R2 ;  /* 0x000000013e3e8824 */ /* 0x000fe200078e0a02 */
[----:B------:R-:W-:Y:S01]  /*dc10*/  ISETP.GT.U32.AND P0, PT, R2, R234, PT ;  /* 0x000000ea0200720c */ /* 0x000fe20003f04070 */
[----:B------:R-:W2:Y:S04]  /*dc20*/  LDL.LU R4, [R1+0x60] ;  /* 0x0000600001047983 */ /* 0x000ea80000300800 */
[----:B------:R-:W2:Y:S01]  /*dc30*/  LDL.LU R230, [R1+0x64] ;  /* 0x0000640001e67983 */ /* 0x000ea20000300800 */
[----:B----4-:R-:W-:-:S07]  /*dc40*/  IABS R19, R127 ;  /* 0x0000007f00137213 */ /* 0x010fce0000000000 */
[----:B------:R-:W-:Y:S01]  /*dc50*/  @!P0 IMAD.IADD R234, R234, 0x1, -R2 ;  /* 0x00000001eaea8824 */ /* 0x000fe200078e0a02 */
[----:B------:R-:W-:Y:S02]  /*dc60*/  ISETP.GE.AND P0, PT, R127, RZ, PT ;  /* 0x000000ff7f00720c */ /* 0x000fe40003f06270 */
[----:B------:R-:W4:Y:S01]  /*dc70*/  LDL.LU R127, [R1+0x68] ;  /* 0x00006800017f7983 */ /* 0x000f220000300800 */
[----:B---3--:R-:W-:-:S05]  /*dc80*/  IABS R97, R251 ;  /* 0x000000fb00617213 */ /* 0x008fca0000000000 */
[----:B------:R-:W-:-:S04]  /*dc90*/  IMAD.HI.U32 R5, R246, R97, RZ ;  /* 0x00000061f6057227 */ /* 0x000fc800078e00ff */
[----:B------:R-:W-:-:S04]  /*dca0*/  IMAD.MOV R5, RZ, RZ, -R5 ;  /* 0x000000ffff057224 */ /* 0x000fc800078e0a05 */
[----:B------:R-:W-:Y:S01]  /*dcb0*/  IMAD R97, R2, R5, R97 ;  /* 0x0000000502617224 */ /* 0x000fe200078e0261 */
[----:B------:R-:W-:-:S04]  /*dcc0*/  ISETP.GE.AND P4, PT, R249, RZ, PT ;  /* 0x000000fff900720c */ /* 0x000fc80003f86270 */
[----:B------:R-:W-:Y:S01]  /*dcd0*/  ISETP.GT.U32.AND P3, PT, R2, R97, PT ;  /* 0x000000610200720c */ /* 0x000fe20003f64070 */
[----:B------:R-:W-:-:S08]  /*dce0*/  IMAD.HI.U32 R130, R246, R19, RZ ;  /* 0x00000013f6827227 */ /* 0x000fd000078e00ff */
[----:B------:R-:W-:Y:S01]  /*dcf0*/  @!P4 IMAD.MOV R203, RZ, RZ, -R203 ;  /* 0x000000ffffcbc224 */ /* 0x000fe200078e0acb */
[----:B------:R-:W-:-:S03]  /*dd00*/  ISETP.GT.U32.AND P4, PT, R2, R62, PT ;  /* 0x0000003e0200720c */ /* 0x000fc60003f84070 */
[----:B------:R-:W-:Y:S02]  /*dd10*/  @!P3 IMAD.IADD R97, R97, 0x1, -R2 ;  /* 0x000000016161b824 */ /* 0x000fe400078e0a02 */
[----:B------:R-:W-:-:S03]  /*dd20*/  IMAD.MOV R130, RZ, RZ, -R130 ;  /* 0x000000ffff827224 */ /* 0x000fc600078e0a82 */
[C---:B------:R-:W-:Y:S01]  /*dd30*/  ISETP.GT.U32.AND P3, PT, R2.reuse, R97, PT ;  /* 0x000000610200720c */ /* 0x040fe20003f64070 */
[----:B------:R-:W-:-:S04]  /*dd40*/  IMAD R130, R2, R130, R19 ;  /* 0x0000008202827224 */ /* 0x000fc800078e0213 */
[----:B------:R-:W-:Y:S01]  /*dd50*/  @!P4 IMAD.IADD R62, R62, 0x1, -R2 ;  /* 0x000000013e3ec824 */ /* 0x000fe200078e0a02 */
[----:B------:R-:W-:Y:S02]  /*dd60*/  ISETP.GT.U32.AND P4, PT, R2, R130, PT ;  /* 0x000000820200720c */ /* 0x000fe40003f84070 */
[----:B------:R-:W-:-:S05]  /*dd70*/  ISETP.GE.AND P6, PT, R248, RZ, PT ;  /* 0x000000fff800720c */ /* 0x000fca0003fc6270 */
[----:B------:R-:W-:-:S06]  /*dd80*/  @!P3 IMAD.IADD R97, R97, 0x1, -R2 ;  /* 0x000000016161b824 */ /* 0x000fcc00078e0a02 */
[----:B------:R-:W-:Y:S02]  /*dd90*/  @!P4 IMAD.IADD R130, R130, 0x1, -R2 ;  /* 0x000000018282c824 */ /* 0x000fe400078e0a02 */
[----:B------:R-:W-:Y:S01]  /*dda0*/  @!P6 IMAD.MOV R189, RZ, RZ, -R189 ;  /* 0x000000ffffbde224 */ /* 0x000fe200078e0abd */
[----:B------:R-:W-:Y:S01]  /*ddb0*/  ISETP.GE.AND P6, PT, R247, RZ, PT ;  /* 0x000000fff700720c */ /* 0x000fe20003fc6270 */
[----:B------:R-:W-:Y:S01]  /*ddc0*/  @!P5 IMAD.MOV R175, RZ, RZ, -R175 ;  /* 0x000000ffffafd224 */ /* 0x000fe200078e0aaf */
[----:B------:R-:W-:Y:S01]  /*ddd0*/  ISETP.GT.U32.AND P5, PT, R2, R218, PT ;  /* 0x000000da0200720c */ /* 0x000fe20003fa4070 */
[----:B------:R-:W-:Y:S01]  /*dde0*/  @!P2 IMAD.MOV R161, RZ, RZ, -R161 ;  /* 0x000000ffffa1a224 */ /* 0x000fe200078e0aa1 */
[----:B------:R-:W-:-:S11]  /*ddf0*/  ISETP.GE.AND P2, PT, R250, RZ, PT ;  /* 0x000000fffa00720c */ /* 0x000fd60003f46270 */
[----:B------:R-:W-:-:S04]  /*de00*/  @!P5 IMAD.IADD R218, R218, 0x1, -R2 ;  /* 0x00000001dadad824 */ /* 0x000fc800078e0a02 */
[----:B------:R-:W-:Y:S01]  /*de10*/  @!P2 IMAD.MOV R218, RZ, RZ, -R218 ;  /* 0x000000ffffdaa224 */ /* 0x000fe200078e0ada */
[----:B------:R-:W-:-:S05]  /*de20*/  IABS R168, R138 ;  /* 0x0000008a00a87213 */ /* 0x000fca0000000000 */
[----:B------:R-:W-:-:S04]  /*de30*/  IMAD.HI.U32 R5, R246, R168, RZ ;  /* 0x000000a8f6057227 */ /* 0x000fc800078e00ff */
[----:B------:R-:W-:-:S04]  /*de40*/  IMAD.MOV R19, RZ, RZ, -R5 ;  /* 0x000000ffff137224 */ /* 0x000fc800078e0a05 */
[----:B------:R-:W-:-:S05]  /*de50*/  IMAD R168, R2, R19, R168 ;  /* 0x0000001302a87224 */ /* 0x000fca00078e02a8 */
[----:B------:R-:W-:Y:S02]  /*de60*/  ISETP.GT.U32.AND P3, PT, R2, R168, PT ;  /* 0x000000a80200720c */ /* 0x000fe40003f64070 */
[----:B------:R-:W-:-:S05]  /*de70*/  IABS R226, R121 ;  /* 0x0000007900e27213 */ /* 0x000fca0000000000 */
[----:B------:R-:W-:Y:S01]  /*de80*/  IMAD.HI.U32 R35, R246, R226, RZ ;  /* 0x000000e2f6237227 */ /* 0x000fe200078e00ff */
[----:B------:R-:W-:-:S05]  /*de90*/  IABS R146, R105 ;  /* 0x0000006900927213 */ /* 0x000fca0000000000 */
[----:B------:R-:W-:Y:S01]  /*dea0*/  @!P3 IMAD.IADD R168, R168, 0x1, -R2 ;  /* 0x00000001a8a8b824 */ /* 0x000fe200078e0a02 */
[----:B------:R-:W-:Y:S01]  /*deb0*/  ISETP.GT.U32.AND P3, PT, R2, R130, PT ;  /* 0x000000820200720c */ /* 0x000fe20003f64070 */
[----:B------:R-:W-:Y:S01]  /*dec0*/  IMAD.HI.U32 R19, R246, R146, RZ ;  /* 0x00000092f6137227 */ /* 0x000fe200078e00ff */
[----:B------:R-:W-:-:S03]  /*ded0*/  IABS R49, R86 ;  /* 0x0000005600317213 */ /* 0x000fc60000000000 */
[----:B------:R-:W-:Y:S02]  /*dee0*/  IMAD.MOV R5, RZ, RZ, -R35 ;  /* 0x000000ffff057224 */ /* 0x000fe400078e0a23 */
[----:B------:R-:W-:Y:S01]  /*def0*/  IMAD.MOV R247, RZ, RZ, -R19 ;  /* 0x000000fffff77224 */ /* 0x000fe200078e0a13 */
[----:B------:R-:W-:Y:S01]  /*df00*/  IABS R51, R70 ;  /* 0x0000004600337213 */ /* 0x000fe20000000000 */
[C---:B------:R-:W-:Y:S02]  /*df10*/  IMAD R226, R2.reuse, R5, R226 ;  /* 0x0000000502e27224 */ /* 0x040fe400078e02e2 */
[----:B------:R-:W-:Y:S01]  /*df20*/  IMAD R146, R2, R247, R146 ;  /* 0x000000f702927224 */ /* 0x000fe200078e0292 */
[----:B------:R-:W-:Y:S01]  /*df30*/  IABS R5, R31 ;  /* 0x0000001f00057213 */ /* 0x000fe20000000000 */
[----:B------:R-:W-:-:S04]  /*df40*/  IMAD.HI.U32 R35, R246, R49, RZ ;  /* 0x00000031f6237227 */ /* 0x000fc800078e00ff */
[----:B------:R-:W-:Y:S01]  /*df50*/  @!P3 IMAD.IADD R130, R130, 0x1, -R2 ;  /* 0x000000018282b824 */ /* 0x000fe200078e0a02 */
[----:B------:R-:W-:Y:S01]  /*df60*/  ISETP.GT.U32.AND P3, PT, R2, R146, PT ;  /* 0x000000920200720c */ /* 0x000fe20003f64070 */
[----:B------:R-:W-:-:S04]  /*df70*/  IMAD.HI.U32 R47, R246, R51, RZ ;  /* 0x00000033f62f7227 */ /* 0x000fc800078e00ff */
[----:B------:R-:W-:-:S04]  /*df80*/  IMAD.HI.U32 R248, R246, R5, RZ ;  /* 0x00000005f6f87227 */ /* 0x000fc800078e00ff */
[----:B------:R-:W-:Y:S02]  /*df90*/  IMAD.MOV R19, RZ, RZ, -R35 ;  /* 0x000000ffff137224 */ /* 0x000fe400078e0a23 */
[----:B------:R-:W-:Y:S02]  /*dfa0*/  IMAD.MOV R35, RZ, RZ, -R47 ;  /* 0x000000ffff237224 */ /* 0x000fe400078e0a2f */
[----:B------:R-:W-:Y:S01]  /*dfb0*/  IMAD.MOV R47, RZ, RZ, -R248 ;  /* 0x000000ffff2f7224 */ /* 0x000fe200078e0af8 */
[----:B------:R-:W-:-:S03]  /*dfc0*/  ISETP.GT.U32.AND P4, PT, R2, R226, PT ;  /* 0x000000e20200720c */ /* 0x000fc60003f84070 */
[----:B------:R-:W-:Y:S01]  /*dfd0*/  IMAD R5, R2, R47, R5 ;  /* 0x0000002f02057224 */ /* 0x000fe200078e0205 */
[----:B------:R-:W-:Y:S01]  /*dfe0*/  IABS R47, R238 ;  /* 0x000000ee002f7213 */ /* 0x000fe20000000000 */
[----:B------:R-:W-:-:S03]  /*dff0*/  @!P3 IMAD.IADD R146, R146, 0x1, -R2 ;  /* 0x000000019292b824 */ /* 0x000fc600078e0a02 */
[----:B------:R-:W-:Y:S01]  /*e000*/  ISETP.GT.U32.AND P3, PT, R2, R5, PT ;  /* 0x000000050200720c */ /* 0x000fe20003f64070 */
[----:B------:R-:W-:-:S04]  /*e010*/  IMAD.HI.U32 R247, R246, R47, RZ ;  /* 0x0000002ff6f77227 */ /* 0x000fc800078e00ff */
[----:B------:R-:W-:Y:S02]  /*e020*/  IMAD.MOV R247, RZ, RZ, -R247 ;  /* 0x000000fffff77224 */ /* 0x000fe400078e0af7 */
[--C-:B------:R-:W-:Y:S01]  /*e030*/  @!P4 IMAD.IADD R226, R226, 0x1, -R2.reuse ;  /* 0x00000001e2e2c824 */ /* 0x100fe200078e0a02 */
[C---:B------:R-:W-:Y:S01]  /*e040*/  ISETP.GT.U32.AND P2, PT, R2.reuse, R168, PT ;  /* 0x000000a80200720c */ /* 0x040fe20003f44070 */
[C---:B------:R-:W-:Y:S01]  /*e050*/  IMAD R49, R2.reuse, R19, R49 ;  /* 0x0000001302317224 */ /* 0x040fe200078e0231 */
[----:B--2---:R-:W-:Y:S01]  /*e060*/  IABS R19, R222 ;  /* 0x000000de00137213 */ /* 0x004fe20000000000 */
[C---:B------:R-:W-:Y:S01]  /*e070*/  IMAD R47, R2.reuse, R247, R47 ;  /* 0x000000f7022f7224 */ /* 0x040fe200078e022f */
[----:B------:R-:W-:Y:S01]  /*e080*/  ISETP.GT.U32.AND P4, PT, R2, R226, PT ;  /* 0x000000e20200720c */ /* 0x000fe20003f84070 */
[----:B------:R-:W-:Y:S02]  /*e090*/  @!P3 IMAD.IADD R5, R5, 0x1, -R2 ;  /* 0x000000010505b824 */ /* 0x000fe400078e0a02 */
[----:B------:R-:W-:Y:S01]  /*e0a0*/  IMAD.HI.U32 R248, R246, R19, RZ ;  /* 0x00000013f6f87227 */ /* 0x000fe200078e00ff */
[----:B------:R-:W-:-:S03]  /*e0b0*/  ISETP.GT.U32.AND P3, PT, R2, R47, PT ;  /* 0x0000002f0200720c */ /* 0x000fc60003f64070 */
[----:B------:R-:W-:Y:S02]  /*e0c0*/  IMAD.MOV R248, RZ, RZ, -R248 ;  /* 0x000000fffff87224 */ /* 0x000fe400078e0af8 */
[----:B------:R-:W-:Y:S01]  /*e0d0*/  IMAD R51, R2, R35, R51 ;  /* 0x0000002302337224 */ /* 0x000fe200078e0233 */
[----:B------:R-:W-:Y:S01]  /*e0e0*/  ISETP.GE.AND P5, PT, R251, RZ, PT ;  /* 0x000000fffb00720c */ /* 0x000fe20003fa6270 */
[--C-:B------:R-:W-:Y:S01]  /*e0f0*/  @!P2 IMAD.IADD R168, R168, 0x1, -R2.reuse ;  /* 0x00000001a8a8a824 */ /* 0x100fe200078e0a02 */
[----:B------:R-:W-:Y:S01]  /*e100*/  IABS R251, R252 ;  /* 0x000000fc00fb7213 */ /* 0x000fe20000000000 */
[C---:B------:R-:W-:Y:S01]  /*e110*/  IMAD R19, R2.reuse, R248, R19 ;  /* 0x000000f802137224 */ /* 0x040fe200078e0213 */
[----:B------:R-:W-:Y:S01]  /*e120*/  ISETP.GT.U32.AND P2, PT, R2, R49, PT ;  /* 0x000000310200720c */ /* 0x000fe20003f44070 */
[--C-:B------:R-:W-:Y:S01]  /*e130*/  @!P4 IMAD.IADD R226, R226, 0x1, -R2.reuse ;  /* 0x00000001e2e2c824 */ /* 0x100fe200078e0a02 */
[----:B------:R-:W-:Y:S02]  /*e140*/  IABS R35, R214 ;  /* 0x000000d600237213 */ /* 0x000fe40000000000 */
[C---:B------:R-:W-:Y:S01]  /*e150*/  ISETP.GT.U32.AND P4, PT, R2.reuse, R51, PT ;  /* 0x000000330200720c */ /* 0x040fe20003f84070 */
[----:B------:R-:W-:Y:S01]  /*e160*/  @!P3 IMAD.IADD R47, R47, 0x1, -R2 ;  /* 0x000000012f2fb824 */ /* 0x000fe200078e0a02 */
[----:B------:R-:W-:Y:S01]  /*e170*/  ISETP.GT.U32.AND P3, PT, R2, R19, PT ;  /* 0x000000130200720c */ /* 0x000fe20003f64070 */
[----:B------:R-:W-:-:S04]  /*e180*/  IMAD.HI.U32 R250, R246, R251, RZ ;  /* 0x000000fbf6fa7227 */ /* 0x000fc800078e00ff */
[----:B------:R-:W-:-:S04]  /*e190*/  IMAD.HI.U32 R249, R246, R35, RZ ;  /* 0x00000023f6f97227 */ /* 0x000fc800078e00ff */
[----:B------:R-:W-:Y:S02]  /*e1a0*/  IMAD.MOV R250, RZ, RZ, -R250 ;  /* 0x000000fffffa7224 */ /* 0x000fe400078e0afa */
[----:B------:R-:W-:Y:S02]  /*e1b0*/  IMAD.MOV R249, RZ, RZ, -R249 ;  /* 0x000000fffff97224 */ /* 0x000fe400078e0af9 */
[--C-:B------:R-:W-:Y:S02]  /*e1c0*/  @!P2 IMAD.IADD R49, R49, 0x1, -R2.reuse ;  /* 0x000000013131a824 */ /* 0x100fe400078e0a02 */
[C---:B------:R-:W-:Y:S01]  /*e1d0*/  IMAD R251, R2.reuse, R250, R251 ;  /* 0x000000fa02fb7224 */ /* 0x040fe200078e02fb */
[----:B------:R-:W-:Y:S01]  /*e1e0*/  IABS R250, R3 ;  /* 0x0000000300fa7213 */ /* 0x000fe20000000000 */
[----:B------:R-:W-:Y:S02]  /*e1f0*/  @!P4 IMAD.IADD R51, R51, 0x1, -R2 ;  /* 0x000000013333c824 */ /* 0x000fe400078e0a02 */
[----:B------:R-:W-:Y:S01]  /*e200*/  IMAD R35, R2, R249, R35 ;  /* 0x000000f902237224 */ /* 0x000fe200078e0223 */
[----:B------:R-:W-:Y:S01]  /*e210*/  IABS R249, R0 ;  /* 0x0000000000f97213 */ /* 0x000fe20000000000 */
[----:B------:R-:W-:Y:S01]  /*e220*/  @!P1 IMAD.MOV R234, RZ, RZ, -R234 ;  /* 0x000000ffffea9224 */ /* 0x000fe200078e0aea */
[----:B------:R-:W-:Y:S01]  /*e230*/  ISETP.GE.AND P4, PT, R121, RZ, PT ;  /* 0x000000ff7900720c */ /* 0x000fe20003f86270 */
[----:B------:R-:W-:Y:S01]  /*e240*/  @!P3 IMAD.IADD R19, R19, 0x1, -R2 ;  /* 0x000000011313b824 */ /* 0x000fe200078e0a02 */
[----:B------:R-:W-:Y:S01]  /*e250*/  IABS R247, R4 ;  /* 0x0000000400f77213 */ /* 0x000fe20000000000 */
[----:B------:R-:W-:Y:S01]  /*e260*/  @!P5 IMAD.MOV R97, RZ, RZ, -R97 ;  /* 0x000000ffff61d224 */ /* 0x000fe200078e0a61 */
[----:B------:R-:W-:-:S02]  /*e270*/  ISETP.GE.AND P2, PT, R138, RZ, PT ;  /* 0x000000ff8a00720c */ /* 0x000fc40003f46270 */
[----:B------:R-:W-:Y:S01]  /*e280*/  ISETP.GT.U32.AND P1, PT, R2, R146, PT ;  /* 0x000000920200720c */ /* 0x000fe20003f24070 */
[----:B------:R-:W-:Y:S01]  /*e290*/  IMAD.HI.U32 R138, R246, R250, RZ ;  /* 0x000000faf68a7227 */ /* 0x000fe200078e00ff */
[C---:B------:R-:W-:Y:S02]  /*e2a0*/  ISETP.GT.U32.AND P3, PT, R2.reuse, R49, PT ;  /* 0x000000310200720c */ /* 0x040fe40003f64070 */
[C---:B------:R-:W-:Y:S01]  /*e2b0*/  ISETP.GT.U32.AND P5, PT, R2.reuse, R51, PT ;  /* 0x000000330200720c */ /* 0x040fe20003fa4070 */
[----:B------:R-:W-:Y:S01]  /*e2c0*/  @!P0 IMAD.MOV R130, RZ, RZ, -R130 ;  /* 0x000000ffff828224 */ /* 0x000fe200078e0a82 */
[----:B------:R-:W-:Y:S01]  /*e2d0*/  ISETP.GT.U32.AND P0, PT, R2, R5, PT ;  /* 0x000000050200720c */ /* 0x000fe20003f04070 */
[----:B0-----:R-:W-:-:S04]  /*e2e0*/  IMAD.HI.U32 R210, R246, R249, RZ ;  /* 0x000000f9f6d27227 */ /* 0x001fc800078e00ff */
[----:B------:R-:W-:Y:S01]  /*e2f0*/  IMAD.HI.U32 R182, R246, R247, RZ ;  /* 0x000000f7f6b67227 */ /* 0x000fe200078e00ff */
[----:B------:R-:W-:-:S03]  /*e300*/  IABS R248, R230 ;  /* 0x000000e600f87213 */ /* 0x000fc60000000000 */
[----:B------:R-:W-:Y:S02]  /*e310*/  IMAD.MOV R138, RZ, RZ, -R138 ;  /* 0x000000ffff8a7224 */ /* 0x000fe400078e0a8a */
[----:B------:R-:W-:Y:S02]  /*e320*/  IMAD.MOV R210, RZ, RZ, -R210 ;  /* 0x000000ffffd27224 */ /* 0x000fe400078e0ad2 */
[----:B------:R-:W-:Y:S02]  /*e330*/  IMAD.MOV R182, RZ, RZ, -R182 ;  /* 0x000000ffffb67224 */ /* 0x000fe400078e0ab6 */
[C---:B------:R-:W-:Y:S02]  /*e340*/  IMAD R250, R2.reuse, R138, R250 ;  /* 0x0000008a02fa7224 */ /* 0x040fe400078e02fa */
[C---:B------:R-:W-:Y:S02]  /*e350*/  IMAD R249, R2.reuse, R210, R249 ;  /* 0x000000d202f97224 */ /* 0x040fe400078e02f9 */
[C---:B------:R-:W-:Y:S01]  /*e360*/  IMAD R247, R2.reuse, R182, R247 ;  /* 0x000000b602f77224 */ /* 0x040fe200078e02f7 */
[----:B----4-:R-:W-:Y:S01]  /*e370*/  IABS R121, R127 ;  /* 0x0000007f00797213 */ /* 0x010fe20000000000 */
[----:B------:R-:W-:Y:S01]  /*e380*/  @!P4 IMAD.MOV R226, RZ, RZ, -R226 ;  /* 0x000000ffffe2c224 */ /* 0x000fe200078e0ae2 */
[C---:B------:R-:W-:Y:S01]  /*e390*/  ISETP.GT.U32.AND P4, PT, R2.reuse, R35, PT ;  /* 0x000000230200720c */ /* 0x040fe20003f84070 */
[----:B------:R-:W-:Y:S01]  /*e3a0*/  @!P2 IMAD.MOV R168, RZ, RZ, -R168 ;  /* 0x000000ffffa8a224 */ /* 0x000fe200078e0aa8 */
[----:B------:R-:W-:Y:S01]  /*e3b0*/  ISETP.GT.U32.AND P2, PT, R2, R47, PT ;  /* 0x0000002f0200720c */ /* 0x000fe20003f44070 */
[--C-:B------:R-:W-:Y:S01]  /*e3c0*/  @!P1 IMAD.IADD R146, R146, 0x1, -R2.reuse ;  /* 0x0000000192929824 */ /* 0x100fe200078e0a02 */
[----:B------:R-:W-:Y:S01]  /*e3d0*/  ISETP.GT.U32.AND P1, PT, R2, R251, PT ;  /* 0x000000fb0200720c */ /* 0x000fe20003f24070 */
[----:B------:R-:W-:Y:S01]  /*e3e0*/  IMAD.HI.U32 R154, R246, R248, RZ ;  /* 0x000000f8f69a7227 */ /* 0x000fe200078e00ff */
[----:B------:R-:W2:Y:S03]  /*e3f0*/  LDL.LU R210, [R1+0x19a0] ;  /* 0x0019a00001d27983 */ /* 0x000ea60000300800 */
[--C-:B------:R-:W-:Y:S01]  /*e400*/  @!P3 IMAD.IADD R49, R49, 0x1, -R2.reuse ;  /* 0x000000013131b824 */ /* 0x100fe200078e0a02 */
[C---:B------:R-:W-:Y:S01]  /*e410*/  ISETP.GT.U32.AND P3, PT, R2.reuse, R250, PT ;  /* 0x000000fa0200720c */ /* 0x040fe20003f64070 */
[--C-:B------:R-:W-:Y:S01]  /*e420*/  @!P5 IMAD.IADD R51, R51, 0x1, -R2.reuse ;  /* 0x000000013333d824 */ /* 0x100fe200078e0a02 */
[C---:B------:R-:W-:Y:S01]  /*e430*/  ISETP.GT.U32.AND P5, PT, R2.reuse, R249, PT ;  /* 0x000000f90200720c */ /* 0x040fe20003fa4070 */
[----:B------:R-:W-:Y:S01]  /*e440*/  @!P0 IMAD.IADD R5, R5, 0x1, -R2 ;  /* 0x0000000105058824 */ /* 0x000fe200078e0a02 */
[C---:B------:R-:W-:Y:S01]  /*e450*/  ISETP.GT.U32.AND P0, PT, R2.reuse, R247, PT ;  /* 0x000000f70200720c */ /* 0x040fe20003f04070 */
[----:B------:R-:W-:Y:S01]  /*e460*/  @!P6 IMAD.MOV R62, RZ, RZ, -R62 ;  /* 0x000000ffff3ee224 */ /* 0x000fe200078e0a3e */
[----:B------:R-:W-:Y:S01]  /*e470*/  ISETP.GT.U32.AND P6, PT, R2, R19, PT ;  /* 0x000000130200720c */ /* 0x000fe20003fc4070 */
[----:B------:R-:W-:Y:S01]  /*e480*/  IMAD.MOV R154, RZ, RZ, -R154 ;  /* 0x000000ffff9a7224 */ /* 0x000fe200078e0a9a */
[----:B------:R-:W3:Y:S01]  /*e490*/  LDL.LU R182, [R1+0x199c] ;  /* 0x00199c0001b67983 */ /* 0x000ee20000300800 */
[----:B------:R-:W-:-:S04]  /*e4a0*/  IMAD.HI.U32 R138, R246, R121, RZ ;  /* 0x00000079f68a7227 */ /* 0x000fc800078e00ff */
[C---:B------:R-:W-:Y:S02]  /*e4b0*/  IMAD R246, R2.reuse, R154, R248 ;  /* 0x0000009a02f67224 */ /* 0x040fe400078e02f8 */
[----:B------:R-:W-:Y:S01]  /*e4c0*/  IMAD.MOV R248, RZ, RZ, -R138 ;  /* 0x000000fffff87224 */ /* 0x000fe200078e0a8a */
[----:B------:R-:W4:Y:S01]  /*e4d0*/  LDL.LU R154, [R1+0x1998] ;  /* 0x00199800019a7983 */ /* 0x000f220000300800 */
[--C-:B------:R-:W-:Y:S01]  /*e4e0*/  @!P4 IMAD.IADD R35, R35, 0x1, -R2.reuse ;  /* 0x000000012323c824 */ /* 0x100fe200078e0a02 */
[----:B------:R-:W-:Y:S01]  /*e4f0*/  ISETP.GE.AND P4, PT, R105, RZ, PT ;  /* 0x000000ff6900720c */ /* 0x000fe20003f86270 */
[C---:B------:R-:W-:Y:S01]  /*e500*/  IMAD R248, R2.reuse, R248, R121 ;  /* 0x000000f802f87224 */ /* 0x040fe200078e0279 */
[----:B------:R-:W2:Y:S01]  /*e510*/  LDL.LU R138, [R1+0x1994] ;  /* 0x00199400018a7983 */ /* 0x000ea20000300800 */
[--C-:B------:R-:W-:Y:S01]  /*e520*/  @!P2 IMAD.IADD R47, R47, 0x1, -R2.reuse ;  /* 0x000000012f2fa824 */ /* 0x100fe200078e0a02 */
[----:B------:R-:W-:Y:S01]  /*e530*/  ISETP.GT.U32.AND P2, PT, R2, R246, PT ;  /* 0x000000f60200720c */ /* 0x000fe20003f44070 */
[--C-:B------:R-:W-:Y:S01]  /*e540*/  @!P1 IMAD.IADD R251, R251, 0x1, -R2.reuse ;  /* 0x00000001fbfb9824 */ /* 0x100fe200078e0a02 */
[----:B------:R-:W-:Y:S01]  /*e550*/  ISETP.GE.AND P1, PT, R86, RZ, PT ;  /* 0x000000ff5600720c */ /* 0x000fe20003f26270 */
[--C-:B------:R-:W-:Y:S01]  /*e560*/  @!P3 IMAD.IADD R250, R250, 0x1, -R2.reuse ;  /* 0x00000001fafab824 */ /* 0x100fe200078e0a02 */
[----:B------:R-:W-:Y:S01]  /*e570*/  ISETP.GE.AND P3, PT, R70, RZ, PT ;  /* 0x000000ff4600720c */ /* 0x000fe20003f66270 */
[--C-:B------:R-:W-:Y:S01]  /*e580*/  @!P5 IMAD.IADD R249, R249, 0x1, -R2.reuse ;  /* 0x00000001f9f9d824 */ /* 0x100fe200078e0a02 */
[----:B------:R-:W-:Y:S01]  /*e590*/  ISETP.GE.AND P5, PT, R31, RZ, PT ;  /* 0x000000ff1f00720c */ /* 0x000fe20003fa6270 */
[--C-:B------:R-:W-:Y:S01]  /*e5a0*/  @!P0 IMAD.IADD R247, R247, 0x1, -R2.reuse ;  /* 0x00000001f7f78824 */ /* 0x100fe200078e0a02 */
[----:B------:R-:W-:Y:S01]  /*e5b0*/  ISETP.GE.AND P0, PT, R238, RZ, PT ;  /* 0x000000ffee00720c */ /* 0x000fe20003f06270 */
[----:B------:R-:W-:Y:S01]  /*e5c0*/  @!P6 IMAD.IADD R19, R19, 0x1, -R2 ;  /* 0x000000011313e824 */ /* 0x000fe200078e0a02 */
[C---:B------:R-:W-:Y:S01]  /*e5d0*/  ISETP.GT.U32.AND P6, PT, R2.reuse, R248, PT ;  /* 0x000000f80200720c */ /* 0x040fe20003fc4070 */
[----:B------:R-:W-:Y:S01]  /*e5e0*/  @!P4 IMAD.MOV R146, RZ, RZ, -R146 ;  /* 0x000000ffff92c224 */ /* 0x000fe200078e0a92 */
[----:B------:R-:W-:Y:S01]  /*e5f0*/  ISETP.GT.U32.AND P4, PT, R2, R35, PT ;  /* 0x000000230200720c */ /* 0x000fe20003f84070 */
[--C-:B------:R-:W-:Y:S01]  /*e600*/  @!P2 IMAD.IADD R246, R246, 0x1, -R2.reuse ;  /* 0x00000001f6f6a824 */ /* 0x100fe200078e0a02 */
[----:B------:R-:W3:Y:S01]  /*e610*/  LDL.LU R121, [R1+0x1990] ;  /* 0x0019900001797983 */ /* 0x000ee20000300800 */
[----:B------:R-:W-:Y:S01]  /*e620*/  @!P1 IMAD.MOV R49, RZ, RZ, -R49 ;  /* 0x000000ffff319224 */ /* 0x000fe200078e0a31 */
[C---:B------:R-:W-:Y:S01]  /*e630*/  ISETP.GT.U32.AND P1, PT, R2.reuse, R251, PT ;  /* 0x000000fb0200720c */ /* 0x040fe20003f24070 */
[----:B------:R-:W-:Y:S01]  /*e640*/  @!P3 IMAD.MOV R51, RZ, RZ, -R51 ;  /* 0x000000ffff33b224 */ /* 0x000fe200078e0a33 */
[C---:B------:R-:W-:Y:S01]  /*e650*/  ISETP.GT.U32.AND P3, PT, R2.reuse, R250, PT ;  /* 0x000000fa0200720c */ /* 0x040fe20003f64070 */
[----:B------:R-:W-:Y:S01]  /*e660*/  @!P5 IMAD.MOV R5, RZ, RZ, -R5 ;  /* 0x000000ffff05d224 */ /* 0x000fe200078e0a05 */
[C---:B------:R-:W-:Y:S01]  /*e670*/  ISETP.GT.U32.AND P5, PT, R2.reuse, R249, PT ;  /* 0x000000f90200720c */ /* 0x040fe20003fa4070 */
[----:B------:R-:W-:Y:S01]  /*e680*/  @!P0 IMAD.MOV R47, RZ, RZ, -R47 ;  /* 0x000000ffff2f8224 */ /* 0x000fe200078e0a2f */
[----:B------:R-:W-:Y:S01]  /*e690*/  ISETP.GT.U32.AND P0, PT, R2, R247, PT ;  /* 0x000000f70200720c */ /* 0x000fe20003f04070 */
[----:B------:R-:W-:Y:S01]  /*e6a0*/  @!P6 IMAD.IADD R248, R248, 0x1, -R2 ;  /* 0x00000001f8f8e824 */ /* 0x000fe200078e0a02 */
[----:B------:R-:W-:Y:S01]  /*e6b0*/  ISETP.GT.U32.AND P6, PT, R2, R246, PT ;  /* 0x000000f60200720c */ /* 0x000fe20003fc4070 */
[----:B------:R-:W4:Y:S01]  /*e6c0*/  LDL.LU R105, [R1+0x198c] ;  /* 0x00198c0001697983 */ /* 0x000f220000300800 */
[----:B------:R-:W-:-:S03]  /*e6d0*/  ISETP.GE.AND P2, PT, R222, RZ, PT ;  /* 0x000000ffde00720c */ /* 0x000fc60003f46270 */
[----:B------:R-:W2:Y:S01]  /*e6e0*/  LDL.LU R86, [R1+0x1988] ;  /* 0x0019880001567983 */ /* 0x000ea20000300800 */
[----:B------:R-:W-:-:S03]  /*e6f0*/  @!P4 IMAD.IADD R35, R35, 0x1, -R2 ;  /* 0x000000012323c824 */ /* 0x000fc600078e0a02 */
[----:B------:R-:W3:Y:S01]  /*e700*/  LDL.LU R70, [R1+0x1984] ;  /* 0x0019840001467983 */ /* 0x000ee20000300800 */
[----:B------:R-:W-:Y:S01]  /*e710*/  ISETP.GE.AND P4, PT, R214, RZ, PT ;  /* 0x000000ffd600720c */ /* 0x000fe20003f86270 */
[--C-:B------:R-:W-:Y:S02]  /*e720*/  @!P1 IMAD.IADD R251, R251, 0x1, -R2.reuse ;  /* 0x00000001fbfb9824 */ /* 0x100fe400078e0a02 */
[----:B------:R-:W4:Y:S01]  /*e730*/  LDL.LU R31, [R1+0x1980] ;  /* 0x00198000011f7983 */ /* 0x000f220000300800 */
[----:B------:R-:W-:Y:S01]  /*e740*/  ISETP.GE.AND P1, PT, R252, RZ, PT ;  /* 0x000000fffc00720c */ /* 0x000fe20003f26270 */
[--C-:B------:R-:W-:Y:S02]  /*e750*/  @!P3 IMAD.IADD R250, R250, 0x1, -R2.reuse ;  /* 0x00000001fafab824 */ /* 0x100fe400078e0a02 */
[----:B------:R-:W2:Y:S01]  /*e760*/  LDL.LU R238, [R1+0x197c] ;  /* 0x00197c0001ee7983 */ /* 0x000ea20000300800 */
[----:B------:R-:W-:Y:S01]  /*e770*/  ISETP.GE.AND P3, PT, R3, RZ, PT ;  /* 0x000000ff0300720c */ /* 0x000fe20003f66270 */
[----:B------:R-:W-:-:S02]  /*e780*/  @!P5 IMAD.IADD R249, R249, 0x1, -R2 ;  /* 0x00000001f9f9d824 */ /* 0x000fc400078e0a02 */
[----:B------:R-:W3:Y:S01]  /*e790*/  LDL.LU R222, [R1+0x20] ;  /* 0x0000200001de7983 */ /* 0x000ee20000300800 */
[----:B------:R-:W-:Y:S01]  /*e7a0*/  ISETP.GE.AND P5, PT, R4, RZ, PT ;  /* 0x000000ff0400720c */ /* 0x000fe20003fa6270 */
[--C-:B------:R-:W-:Y:S02]  /*e7b0*/  @!P0 IMAD.IADD R247, R247, 0x1, -R2.reuse ;  /* 0x00000001f7f78824 */ /* 0x100fe400078e0a02 */
[----:B------:R-:W4:Y:S01]  /*e7c0*/  LDL.LU R214, [R1+0x1c] ;  /* 0x00001c0001d67983 */ /* 0x000f220000300800 */
[----:B------:R-:W-:Y:S01]  /*e7d0*/  ISETP.GE.AND P0, PT, R230, RZ, PT ;  /* 0x000000ffe600720c */ /* 0x000fe20003f06270 */
[----:B------:R-:W-:Y:S02]  /*e7e0*/  @!P6 IMAD.IADD R246, R246, 0x1, -R2 ;  /* 0x00000001f6f6e824 */ /* 0x000fe400078e0a02 */
[----:B------:R-:W2:Y:S01]  /*e7f0*/  LDL.LU R252, [R1+0x18] ;  /* 0x0000180001fc7983 */ /* 0x000ea20000300800 */
[----:B------:R-:W-:-:S03]  /*e800*/  ISETP.GE.AND P6, PT, R127, RZ, PT ;  /* 0x000000ff7f00720c */ /* 0x000fc60003fc6270 */
[----:B------:R-:W2:Y:S04]  /*e810*/  LDL.LU R3, [R1+0x14] ;  /* 0x0000140001037983 */ /* 0x000ea80000300800 */
[----:B------:R-:W2:Y:S04]  /*e820*/  LDL.LU R4, [R1+0x10] ;  /* 0x0000100001047983 */ /* 0x000ea80000300800 */
[----:B------:R-:W2:Y:S04]  /*e830*/  LDL.LU R230, [R1+0x1978] ;  /* 0x0019780001e67983 */ /* 0x000ea80000300800 */
[----:B------:R-:W3:Y:S01]  /*e840*/  LDL.LU R127, [R1+0x1974] ;  /* 0x00197400017f7983 */ /* 0x000ee20000300800 */
[----:B------:R-:W-:Y:S01]  /*e850*/  @!P2 IMAD.MOV R19, RZ, RZ, -R19 ;  /* 0x000000ffff13a224 */ /* 0x000fe200078e0a13 */
[----:B------:R-:W-:Y:S01]  /*e860*/  ISETP.GT.U32.AND P2, PT, R2, R248, PT ;  /* 0x000000f80200720c */ /* 0x000fe20003f44070 */
[----:B------:R-:W-:Y:S01]  /*e870*/  @!P4 IMAD.MOV R35, RZ, RZ, -R35 ;  /* 0x000000ffff23c224 */ /* 0x000fe200078e0a23 */
[----:B------:R-:W-:Y:S01]  /*e880*/  ISETP.GE.AND P4, PT, R0, RZ, PT ;  /* 0x000000ff0000720c */ /* 0x000fe20003f86270 */
[----:B------:R0:W-:Y:S10]  /*e890*/  STL [R1+0x190c], R0 ;  /* 0x00190c0001007387 */ /* 0x0001f40000100800 */
[----:B------:R-:W-:Y:S01]  /*e8a0*/  @!P2 IMAD.IADD R248, R248, 0x1, -R2 ;  /* 0x00000001f8f8a824 */ /* 0x000fe200078e0a02 */
[----:B0-----:R-:W2:Y:S01]  /*e8b0*/  LDL.LU R0, [R1+0x8] ;  /* 0x0000080001007983 */ /* 0x001ea20000300800 */
[----:B---3--:R-:W-:-:S02]  /*e8c0*/  ISETP.NE.AND P2, PT, R127, RZ, PT ;  /* 0x000000ff7f00720c */ /* 0x008fc40003f45270 */
[----:B------:R-:W-:Y:S02]  /*e8d0*/  LOP3.LUT R2, RZ, R127, RZ, 0x33, !PT ;  /* 0x0000007fff027212 */ /* 0x000fe400078e33ff */
[----:B------:R-:W3:Y:S02]  /*e8e0*/  LDL.LU R127, [R1+0xc] ;  /* 0x00000c00017f7983 */ /* 0x000ee40000300800 */
[C---:B------:R-:W-:Y:S02]  /*e8f0*/  SEL R222, R2.reuse, R222, !P2 ;  /* 0x000000de02de7207 */ /* 0x040fe40005000000 */
[C---:B----4-:R-:W-:Y:S02]  /*e900*/  SEL R214, R2.reuse, R214, !P2 ;  /* 0x000000d602d67207 */ /* 0x050fe40005000000 */
[C---:B--2---:R-:W-:Y:S01]  /*e910*/  SEL R252, R2.reuse, R252, !P2 ;  /* 0x000000fc02fc7207 */ /* 0x044fe20005000000 */
[----:B------:R0:W-:Y:S01]  /*e920*/  STL [R1+0x30], R222 ;  /* 0x000030de01007387 */ /* 0x0001e20000100800 */
[----:B------:R-:W-:-:S02]  /*e930*/  SEL R3, R2, R3, !P2 ;  /* 0x0000000302037207 */ /* 0x000fc40005000000 */
[C---:B------:R-:W-:Y:S01]  /*e940*/  SEL R4, R2.reuse, R4, !P2 ;  /* 0x0000000402047207 */ /* 0x040fe20005000000 */
[----:B0-----:R-:W2:Y:S04]  /*e950*/  LDL.LU R222, [R1+0x1970] ;  /* 0x0019700001de7983 */ /* 0x001ea80000300800 */
[----:B------:R0:W-:Y:S04]  /*e960*/  STL [R1+0x2c], R214 ;  /* 0x00002cd601007387 */ /* 0x0001e80000100800 */
[----:B0-----:R-:W4:Y:S04]  /*e970*/  LDL.LU R214, [R1+0x196c] ;  /* 0x00196c0001d67983 */ /* 0x001f280000300800 */
[----:B------:R0:W-:Y:S04]  /*e980*/  STL [R1+0x28], R252 ;  /* 0x000028fc01007387 */ /* 0x0001e80000100800 */
[----:B0-----:R-:W2:Y:S04]  /*e990*/  LDL.LU R252, [R1+0x1968] ;  /* 0x0019680001fc7983 */ /* 0x001ea80000300800 */
[----:B------:R0:W-:Y:S04]  /*e9a0*/  STL [R1+0x24], R3 ;  /* 0x0000240301007387 */ /* 0x0001e80000100800 */
[----:B0-----:R-:W4:Y:S04]  /*e9b0*/  LDL.LU R3, [R1+0x1964] ;  /* 0x0019640001037983 */ /* 0x001f280000300800 */
[----:B------:R0:W-:Y:S04]  /*e9c0*/  STL [R1+0x20], R4 ;  /* 0x0000200401007387 */ /* 0x0001e80000100800 */
[----:B0-----:R-:W2:Y:S01]  /*e9d0*/  LDL.LU R4, [R1+0x1960] ;  /* 0x0019600001047983 */ /* 0x001ea20000300800 */
[----:B---3--:R-:W-:-:S05]  /*e9e0*/  SEL R127, R2, R127, !P2 ;  /* 0x0000007f027f7207 */ /* 0x008fca0005000000 */
[----:B------:R0:W-:Y:S02]  /*e9f0*/  STL [R1+0x1c], R127 ;  /* 0x00001c7f01007387 */ /* 0x0001e40000100800 */
[----:B0-----:R-:W-:-:S05]  /*ea00*/  SEL R127, R2, R0, !P2 ;  /* 0x00000000027f7207 */ /* 0x001fca0005000000 */
[----:B------:R-:W-:Y:S01]  /*ea10*/  STL [R1+0x18], R127 ;  /* 0x0000187f01007387 */ /* 0x000fe20000100800 */
[C---:B--2---:R-:W-:Y:S02]  /*ea20*/  SEL R0, R2.reuse, R4, !P2 ;  /* 0x0000000402007207 */ /* 0x044fe40005000000 */
[----:B----4-:R-:W-:-:S03]  /*ea30*/  SEL R4, R2, R3, !P2 ;  /* 0x0000000302047207 */ /* 0x010fc60005000000 */
[----:B------:R0:W-:Y:S01]  /*ea40*/  STL [R1+0x14], R0 ;  /* 0x0000140001007387 */ /* 0x0001e20000100800 */
[----:B------:R-:W-:-:S03]  /*ea50*/  SEL R3, R2, R252, !P2 ;  /* 0x000000fc02037207 */ /* 0x000fc60005000000 */
[----:B------:R1:W-:Y:S01]  /*ea60*/  STL [R1+0x10], R4 ;  /* 0x0000100401007387 */ /* 0x0003e20000100800 */
[C---:B0-----:R-:W-:Y:S02]  /*ea70*/  SEL R0, R2.reuse, R214, !P2 ;  /* 0x000000d602007207 */ /* 0x041fe40005000000 */
[----:B-1----:R-:W-:-:S03]  /*ea80*/  SEL R4, R2, R222, !P2 ;  /* 0x000000de02047207 */ /* 0x002fc60005000000 */
[----:B------:R0:W-:Y:S04]  /*ea90*/  STL [R1+0x193c], R0 ;  /* 0x00193c0001007387 */ /* 0x0001e80000100800 */
[----:B------:R-:W-:Y:S04]  /*eaa0*/  STL [R1+0xc], R3 ;  /* 0x00000c0301007387 */ /* 0x000fe80000100800 */
[----:B0-----:R-:W2:Y:S04]  /*eab0*/  LDL.LU R0, [R1+0x6c] ;  /* 0x00006c0001007983 */ /* 0x001ea80000300800 */
[----:B------:R0:W-:Y:S04]  /*eac0*/  STL [R1+0x1940], R4 ;  /* 0x0019400401007387 */ /* 0x0001e80000100800 */
[----:B0-----:R-:W3:Y:S01]  /*ead0*/  LDL.LU R4, [R1+0x70] ;  /* 0x0000700001047983 */ /* 0x001ee20000300800 */
[----:B------:R-:W-:-:S02]  /*eae0*/  SEL R3, R2, R230, !P2 ;  /* 0x000000e602037207 */ /* 0x000fc40005000000 */
[C---:B------:R-:W-:Y:S02]  /*eaf0*/  SEL R252, R2.reuse, R238, !P2 ;  /* 0x000000ee02fc7207 */ /* 0x040fe40005000000 */
[C---:B------:R-:W-:Y:S02]  /*eb00*/  SEL R238, R2.reuse, R31, !P2 ;  /* 0x0000001f02ee7207 */ /* 0x040fe40005000000 */
[C---:B------:R-:W-:Y:S01]  /*eb10*/  SEL R230, R2.reuse, R70, !P2 ;  /* 0x0000004602e67207 */ /* 0x040fe20005000000 */
[----:B------:R-:W-:Y:S01]  /*eb20*/  STL [R1+0x1944], R3 ;  /* 0x0019440301007387 */ /* 0x000fe20000100800 */
[C---:B------:R-:W-:Y:S02]  /*eb30*/  SEL R222, R2.reuse, R86, !P2 ;  /* 0x0000005602de7207 */ /* 0x040fe40005000000 */
[C---:B------:R-:W-:Y:S01]  /*eb40*/  SEL R105, R2.reuse, R105, !P2 ;  /* 0x0000006902697207 */ /* 0x040fe20005000000 */
[----:B------:R-:W-:Y:S01]  /*eb50*/  STL [R1+0x1948], R252 ;  /* 0x001948fc01007387 */ /* 0x000fe20000100800 */
[----:B------:R-:W-:-:S03]  /*eb60*/  SEL R121, R2, R121, !P2 ;  /* 0x0000007902797207 */ /* 0x000fc60005000000 */
[----:B------:R-:W-:Y:S04]  /*eb70*/  STL [R1+0x194c], R238 ;  /* 0x00194cee01007387 */ /* 0x000fe80000100800 */
[----:B------:R-:W-:Y:S04]  /*eb80*/  STL [R1+0x1950], R230 ;  /* 0x001950e601007387 */ /* 0x000fe80000100800 */
[----:B------:R-:W-:Y:S04]  /*eb90*/  STL [R1+0x1954], R222 ;  /* 0x001954de01007387 */ /* 0x000fe80000100800 */
[----:B------:R-:W-:Y:S04]  /*eba0*/  STL [R1+0x1958], R105 ;  /* 0x0019586901007387 */ /* 0x000fe80000100800 */
[----:B------:R0:W-:Y:S04]  /*ebb0*/  STL [R1+0x195c], R121 ;  /* 0x00195c7901007387 */ /* 0x0001e80000100800 */
[----:B0-----:R-:W4:Y:S04]  /*ebc0*/  LDL.LU R121, [R1+0x30] ;  /* 0x0000300001797983 */ /* 0x001f280000300800 */
[----:B------:R-:W4:Y:S04]  /*ebd0*/  LDL.LU R105, [R1+0x2c] ;  /* 0x00002c0001697983 */ /* 0x000f280000300800 */
[----:B------:R-:W4:Y:S04]  /*ebe0*/  LDL.LU R222, [R1+0x28] ;  /* 0x0000280001de7983 */ /* 0x000f280000300800 */
[----:B------:R-:W4:Y:S04]  /*ebf0*/  LDL.LU R230, [R1+0x24] ;  /* 0x0000240001e67983 */ /* 0x000f280000300800 */
[----:B------:R-:W4:Y:S01]  /*ec00*/  LDL.LU R238, [R1+0x20] ;  /* 0x0000200001ee7983 */ /* 0x000f220000300800 */
[----:B------:R-:W-:-:S03]  /*ec10*/  SEL R214, R2, R5, !P2 ;  /* 0x0000000502d67207 */ /* 0x000fc60005000000 */
[----:B------:R-:W4:Y:S01]  /*ec20*/  LDL.LU R252, [R1+0x1c] ;  /* 0x00001c0001fc7983 */ /* 0x000f220000300800 */
[----:B------:R-:W-:-:S03]  /*ec30*/  SEL R127, R2, R13, !P2 ;  /* 0x0000000d027f7207 */ /* 0x000fc60005000000 */
[----:B------:R-:W4:Y:S01]  /*ec40*/  LDL.LU R3, [R1+0x18] ;  /* 0x0000180001037983 */ /* 0x000f220000300800 */
[----:B--2---:R-:W-:Y:S02]  /*ec50*/  IMAD R13, R0, UR4, RZ ;  /* 0x00000004000d7c24 */ /* 0x004fe4000f8e02ff */
[----:B---3--:R-:W-:Y:S01]  /*ec60*/  IMAD R5, R4, UR4, RZ ;  /* 0x0000000404057c24 */ /* 0x008fe2000f8e02ff */
[C---:B------:R-:W-:Y:S01]  /*ec70*/  SEL R31, R2.reuse, R6, !P2 ;  /* 0x00000006021f7207 */ /* 0x040fe20005000000 */
[----:B------:R-:W2:Y:S01]  /*ec80*/  LDL.LU R4, [R1+0x14] ;  /* 0x0000140001047983 */ /* 0x000ea20000300800 */
[----:B------:R-:W-:Y:S01]  /*ec90*/  @!P1 IMAD.MOV R251, RZ, RZ, -R251 ;  /* 0x000000fffffb9224 */ /* 0x000fe200078e0afb */
[C---:B------:R-:W-:Y:S01]  /*eca0*/  SEL R70, R2.reuse, R12, !P2 ;  /* 0x0000000c02467207 */ /* 0x040fe20005000000 */
[----:B------:R-:W-:Y:S01]  /*ecb0*/  @!P0 IMAD.MOV R246, RZ, RZ, -R246 ;  /* 0x000000fffff68224 */ /* 0x000fe200078e0af6 */
[----:B------:R-:W3:Y:S01]  /*ecc0*/  LDL.LU R0, [R1+0x10] ;  /* 0x0000100001007983 */ /* 0x000ee20000300800 */
[----:B------:R-:W-:Y:S01]  /*ecd0*/  SEL R86, R2, R14, !P2 ;  /* 0x0000000e02567207 */ /* 0x000fe20005000000 */
[----:B------:R-:W-:-:S02]  /*ece0*/  @!P3 IMAD.MOV R250, RZ, RZ, -R250 ;  /* 0x000000fffffab224 */ /* 0x000fc400078e0afa */
[----:B------:R-:W-:Y:S01]  /*ecf0*/  @!P4 IMAD.MOV R249, RZ, RZ, -R249 ;  /* 0x000000fffff9c224 */ /* 0x000fe200078e0af9 */
[----:B------:R-:W0:Y:S01]  /*ed00*/  S2R R6, SR_TID.X ;  /* 0x0000000000067919 */ /* 0x000e220000002100 */
[----:B------:R-:W-:Y:S01]  /*ed10*/  IADD3 R12, P0, R5, UR6, RZ ;  /* 0x00000006050c7c10 */ /* 0x000fe2000ff1e0ff */
[----:B------:R-:W-:Y:S01]  /*ed20*/  @!P5 IMAD.MOV R247, RZ, RZ, -R247 ;  /* 0x000000fffff7d224 */ /* 0x000fe200078e0af7 */
[----:B------:R-:W-:Y:S01]  /*ed30*/  IADD3 R14, P1, R13, UR6, RZ ;  /* 0x000000060d0e7c10 */ /* 0x000fe2000ff3e0ff */
[----:B------:R-:W-:Y:S01]  /*ed40*/  @!P6 IMAD.MOV R248, RZ, RZ, -R248 ;  /* 0x000000fffff8e224 */ /* 0x000fe200078e0af8 */
[----:B------:R-:W-:Y:S01]  /*ed50*/  LEA.HI.X.SX32 R5, R5, UR7, 0x1, P0 ;  /* 0x0000000705057c11 */ /* 0x000fe200080f0eff */
[----:B------:R-:W-:Y:S01]  /*ed60*/  ULDC UR6, c[0x0][0x238] ;  /* 0x00008e0000067ab9 */ /* 0x000fe20000000800 */
[----:B------:R-:W-:Y:S01]  /*ed70*/  LEA.HI.X.SX32 R13, R13, UR7, 0x1, P1 ;  /* 0x000000070d0d7c11 */ /* 0x000fe200088f0eff */
[----:B------:R-:W-:Y:S01]  /*ed80*/  ULDC UR7, c[0x0][0x23c] ;  /* 0x00008f0000077ab9 */ /* 0x000fe20000000800 */
[----:B------:R-:W-:-:S02]  /*ed90*/  SEL R138, R2, R138, !P2 ;  /* 0x0000008a028a7207 */ /* 0x000fc40005000000 */
[C---:B------:R-:W-:Y:S02]  /*eda0*/  SEL R154, R2.reuse, R154, !P2 ;  /* 0x0000009a029a7207 */ /* 0x040fe40005000000 */
[C---:B------:R-:W-:Y:S02]  /*edb0*/  SEL R182, R2.reuse, R182, !P2 ;  /* 0x000000b602b67207 */ /* 0x040fe40005000000 */
[C---:B------:R-:W-:Y:S02]  /*edc0*/  SEL R210, R2.reuse, R210, !P2 ;  /* 0x000000d202d27207 */ /* 0x040fe40005000000 */
[C---:B------:R-:W-:Y:S02]  /*edd0*/  SEL R242, R2.reuse, R242, !P2 ;  /* 0x000000f202f27207 */ /* 0x040fe40005000000 */
[C---:B------:R-:W-:Y:S02]  /*ede0*/  SEL R113, R2.reuse, R113, !P2 ;  /* 0x0000007102717207 */ /* 0x040fe40005000000 */
        /* <DEDUP_REMOVED lines=219> */
[----:B------:R-:W-:Y:S01]  /*fba0*/  SEL R35, R2, R35, !P2 ;  /* 0x0000002302237207 */ /* 0x000fe20005000000 */
[----:B----4-:R-:W-:Y:S01]  /*fbb0*/  IMAD R121, R121, UR30, RZ ;  /* 0x0000001e79797c24 */ /* 0x010fe2000f8e02ff */
[----:B0-----:R-:W-:Y:S01]  /*fbc0*/  LOP3.LUT R6, R6, 0x7f, RZ, 0xc0, !PT ;  /* 0x0000007f06067812 */ /* 0x001fe200078ec0ff */
[----:B------:R-:W-:Y:S01]  /*fbd0*/  IMAD R105, R105, UR30, RZ ;  /* 0x0000001e69697c24 */ /* 0x000fe2000f8e02ff */
[----:B------:R-:W-:Y:S01]  /*fbe0*/  SEL R251, R2, R251, !P2 ;  /* 0x000000fb02fb7207 */ /* 0x000fe20005000000 */
[----:B------:R-:W-:Y:S01]  /*fbf0*/  IMAD R222, R222, UR30, RZ ;  /* 0x0000001edede7c24 */ /* 0x000fe2000f8e02ff */
[----:B------:R-:W-:Y:S01]  /*fc00*/  SEL R250, R2, R250, !P2 ;  /* 0x000000fa02fa7207 */ /* 0x000fe20005000000 */
[----:B------:R-:W-:Y:S01]  /*fc10*/  IMAD R230, R230, UR30, RZ ;  /* 0x0000001ee6e67c24 */ /* 0x000fe2000f8e02ff */
[----:B------:R-:W-:Y:S01]  /*fc20*/  SEL R249, R2, R249, !P2 ;  /* 0x000000f902f97207 */ /* 0x000fe20005000000 */
[----:B------:R-:W-:Y:S01]  /*fc30*/  IMAD R238, R238, UR30, RZ ;  /* 0x0000001eeeee7c24 */ /* 0x000fe2000f8e02ff */
[----:B------:R-:W-:Y:S01]  /*fc40*/  SEL R247, R2, R247, !P2 ;  /* 0x000000f702f77207 */ /* 0x000fe20005000000 */
[----:B------:R-:W-:Y:S01]  /*fc50*/  IMAD R252, R252, UR30, RZ ;  /* 0x0000001efcfc7c24 */ /* 0x000fe2000f8e02ff */
[C---:B------:R-:W-:Y:S01]  /*fc60*/  SEL R246, R2.reuse, R246, !P2 ;  /* 0x000000f602f67207 */ /* 0x040fe20005000000 */
[----:B------:R-:W-:Y:S01]  /*fc70*/  IMAD R3, R3, UR30, RZ ;  /* 0x0000001e03037c24 */ /* 0x000fe2000f8e02ff */
[----:B------:R-:W-:Y:S01]  /*fc80*/  SEL R248, R2, R248, !P2 ;  /* 0x000000f802f87207 */ /* 0x000fe20005000000 */
[----:B------:R-:W-:Y:S01]  /*fc90*/  IMAD R2, R6, UR7, RZ ;  /* 0x0000000706027c24 */ /* 0x000fe2000f8e02ff */
[----:B------:R-:W-:Y:S01]  /*fca0*/  UIMAD UR21, UR21, 0x34, URZ ;  /* 0x00000034151578a4 */ /* 0x000fe2000f8e023f */
[----:B------:R-:W-:Y:S01]  /*fcb0*/  IMAD R127, R127, UR30, RZ ;  /* 0x0000001e7f7f7c24 */ /* 0x000fe2000f8e02ff */
[----:B------:R-:W-:-:S02]  /*fcc0*/  UIMAD UR43, UR43, 0x33, URZ ;  /* 0x000000332b2b78a4 */ /* 0x000fc4000f8e023f */
[----:B------:R-:W-:Y:S01]  /*fcd0*/  IADD3 R6, P0, R2, UR10, RZ ;  /* 0x0000000a02067c10 */ /* 0x000fe2000ff1e0ff */
[----:B------:R-:W-:Y:S01]  /*fce0*/  IMAD R214, R214, UR30, RZ ;  /* 0x0000001ed6d67c24 */ /* 0x000fe2000f8e02ff */
[----:B------:R-:W-:Y:S02]  /*fcf0*/  ULDC UR4, c[0x0][0x238] ;  /* 0x00008e0000047ab9 */ /* 0x000fe40000000800 */
[----:B------:R-:W-:-:S05]  /*fd00*/  LEA.HI.X.SX32 R2, R2, UR11, 0x1, P0 ;  /* 0x0000000b02027c11 */ /* 0x000fca00080f0eff */
[----:B------:R0:W-:Y:S04]  /*fd10*/  STL [R1+0x1938], R2 ;  /* 0x0019380201007387 */ /* 0x0001e80000100800 */
[----:B0-----:R-:W4:Y:S04]  /*fd20*/  LDL.LU R2, [R1+0xc] ;  /* 0x00000c0001027983 */ /* 0x001f280000300800 */
[----:B------:R0:W-:Y:S01]  /*fd30*/  STL [R1+0x30], R121 ;  /* 0x0000307901007387 */ /* 0x0001e20000100800 */
[----:B--2---:R-:W-:-:S03]  /*fd40*/  IMAD R4, R4, UR30, RZ ;  /* 0x0000001e04047c24 */ /* 0x004fc6000f8e02ff */
[----:B0-----:R-:W2:Y:S04]  /*fd50*/  LDL.LU R121, [R1+0x195c] ;  /* 0x00195c0001797983 */ /* 0x001ea80000300800 */
[----:B------:R0:W-:Y:S01]  /*fd60*/  STL [R1+0x2c], R105 ;  /* 0x00002c6901007387 */ /* 0x0001e20000100800 */
[----:B---3--:R-:W-:-:S03]  /*fd70*/  IMAD R0, R0, UR30, RZ ;  /* 0x0000001e00007c24 */ /* 0x008fc6000f8e02ff */
[----:B0-----:R-:W3:Y:S04]  /*fd80*/  LDL.LU R105, [R1+0x1958] ;  /* 0x0019580001697983 */ /* 0x001ee80000300800 */
[----:B------:R0:W-:Y:S04]  /*fd90*/  STL [R1+0x28], R222 ;  /* 0x000028de01007387 */ /* 0x0001e80000100800 */
        /* <DEDUP_REMOVED lines=12> */
[----:B0-----:R-:W3:Y:S01]  /*fe60*/  LDL.LU R0, [R1+0x193c] ;  /* 0x00193c0001007983 */ /* 0x001ee20000300800 */
[----:B------:R-:W-:Y:S01]  /*fe70*/  UIMAD UR10, UR6, 0x7f, URZ ;  /* 0x0000007f060a78a4 */ /* 0x000fe2000f8e023f */
[----:B------:R-:W-:-:S03]  /*fe80*/  IMAD R138, R138, UR30, RZ ;  /* 0x0000001e8a8a7c24 */ /* 0x000fc6000f8e02ff */
[----:B------:R-:W-:Y:S01]  /*fe90*/  USHF.R.S32.HI UR11, URZ, 0x1f, UR10 ;  /* 0x0000001f3f0b7899 */ /* 0x000fe2000801140a */
[----:B------:R-:W-:Y:S02]  /*fea0*/  IMAD R154, R154, UR30, RZ ;  /* 0x0000001e9a9a7c24 */ /* 0x000fe4000f8e02ff */
[----:B------:R-:W-:Y:S02]  /*feb0*/  IMAD R182, R182, UR30, RZ ;  /* 0x0000001eb6b67c24 */ /* 0x000fe4000f8e02ff */
[----:B------:R-:W-:Y:S02]  /*fec0*/  IMAD R210, R210, UR30, RZ ;  /* 0x0000001ed2d27c24 */ /* 0x000fe4000f8e02ff */
[----:B------:R-:W-:Y:S02]  /*fed0*/  IMAD R242, R242, UR30, RZ ;  /* 0x0000001ef2f27c24 */ /* 0x000fe4000f8e02ff */
[----:B------:R-:W-:Y:S02]  /*fee0*/  IMAD R113, R113, UR30, RZ ;  /* 0x0000001e71717c24 */ /* 0x000fe4000f8e02ff */
[----:B------:R-:W-:-:S02]  /*fef0*/  IMAD R196, R196, UR30, RZ ;  /* 0x0000001ec4c47c24 */ /* 0x000fc4000f8e02ff */
        /* <DEDUP_REMOVED lines=71> */
[----:B----4-:R-:W-:-:S02]  /*10370*/  IMAD R2, R2, UR30, RZ ;  /* 0x0000001e02027c24 */ /* 0x010fc4000f8e02ff */
[----:B------:R-:W-:Y:S02]  /*10380*/  IMAD R108, R108, UR30, RZ ;  /* 0x0000001e6c6c7c24 */ /* 0x000fe4000f8e02ff */
[----:B------:R-:W-:Y:S02]  /*10390*/  IMAD R110, R110, UR30, RZ ;  /* 0x0000001e6e6e7c24 */ /* 0x000fe4000f8e02ff */
[----:B------:R-:W-:Y:S02]  /*103a0*/  IMAD R112, R112, UR30, RZ ;  /* 0x0000001e70707c24 */ /* 0x000fe4000f8e02ff */
[----:B--2---:R-:W-:Y:S02]  /*103b0*/  IMAD R121, R121, UR30, RZ ;  /* 0x0000001e79797c24 */ /* 0x004fe4000f8e02ff */
[----:B------:R-:W-:Y:S02]  /*103c0*/  IMAD R114, R114, UR30, RZ ;  /* 0x0000001e72727c24 */ /* 0x000fe4000f8e02ff */
[----:B------:R-:W-:-:S02]  /*103d0*/  IMAD R116, R116, UR30, RZ ;  /* 0x0000001e74747c24 */ /* 0x000fc4000f8e02ff */
[----:B------:R-:W-:Y:S02]  /*103e0*/  IMAD R118, R118, UR30, RZ ;  /* 0x0000001e76767c24 */ /* 0x000fe4000f8e02ff */
[----:B---3--:R-:W-:Y:S02]  /*103f0*/  IMAD R105, R105, UR30, RZ ;  /* 0x0000001e69697c24 */ /* 0x008fe4000f8e02ff */
        /* <DEDUP_REMOVED lines=12> */
[----:B------:R-:W-:-:S05]  /*104c0*/  IMAD R0, R0, UR30, RZ ;  /* 0x0000001e00007c24 */ /* 0x000fca000f8e02ff */
[----:B------:R0:W-:Y:S04]  /*104d0*/  STL [R1+0x1920], R0 ;  /* 0x0019200001007387 */ /* 0x0001e80000100800 */
[----:B------:R1:W-:Y:S04]  /*104e0*/  STL [R1+0xc], R2 ;  /* 0x00000c0201007387 */ /* 0x0003e80000100800 */
[----:B------:R2:W-:Y:S04]  /*104f0*/  STL [R1+0x191c], R4 ;  /* 0x00191c0401007387 */ /* 0x0005e80000100800 */
[----:B------:R-:W-:Y:S01]  /*10500*/  STL [R1+0x1918], R3 ;  /* 0x0019180301007387 */ /* 0x000fe20000100800 */
[----:B0-----:R-:W-:-:S03]  /*10510*/  IADD3 R0, P0, R14, UR10, RZ ;  /* 0x0000000a0e007c10 */ /* 0x001fc6000ff1e0ff */
[----:B------:R-:W-:Y:S01]  /*10520*/  STL [R1+0x1914], R252 ;  /* 0x001914fc01007387 */ /* 0x000fe20000100800 */
[----:B------:R-:W-:Y:S01]  /*10530*/  IMAD R133, R133, UR30, RZ ;  /* 0x0000001e85857c24 */ /* 0x000fe2000f8e02ff */
[----:B-1----:R-:W-:Y:S01]  /*10540*/  IADD3 R2, P1, R12, UR10, RZ ;  /* 0x0000000a0c027c10 */ /* 0x002fe2000ff3e0ff */
[----:B------:R-:W-:Y:S01]  /*10550*/  IMAD R135, R135, UR30, RZ ;  /* 0x0000001e87877c24 */ /* 0x000fe2000f8e02ff */
[----:B------:R-:W-:Y:S01]  /*10560*/  STL [R1+0x1910], R238 ;  /* 0x001910ee01007387 */ /* 0x000fe20000100800 */
[----:B------:R-:W-:Y:S01]  /*10570*/  IMAD R137, R137, UR30, RZ ;  /* 0x0000001e89897c24 */ /* 0x000fe2000f8e02ff */
[----:B--2---:R-:W0:Y:S02]  /*10580*/  LDC R4, c[0x0][0x230] ;  /* 0x00008c00ff047b82 */ /* 0x004e240000000800 */
[----:B------:R-:W-:Y:S04]  /*10590*/  STL [R1+0x1924], R230 ;  /* 0x001924e601007387 */ /* 0x000fe80000100800 */
[----:B------:R-:W-:Y:S01]  /*105a0*/  STL [R1+0x1928], R222 ;  /* 0x001928de01007387 */ /* 0x000fe20000100800 */
[----:B------:R-:W-:-:S03]  /*105b0*/  IMAD R139, R139, UR30, RZ ;  /* 0x0000001e8b8b7c24 */ /* 0x000fc6000f8e02ff */
[----:B------:R-:W-:Y:S01]  /*105c0*/  STL [R1+0x192c], R105 ;  /* 0x00192c6901007387 */ /* 0x000fe20000100800 */
[----:B------:R-:W-:-:S03]  /*105d0*/  IMAD R141, R141, UR30, RZ ;  /* 0x0000001e8d8d7c24 */ /* 0x000fc6000f8e02ff */
[----:B------:R-:W-:Y:S01]  /*105e0*/  STL [R1+0x1930], R121 ;  /* 0x0019307901007387 */ /* 0x000fe20000100800 */
[----:B------:R-:W-:Y:S02]  /*105f0*/  IMAD R143, R143, UR30, RZ ;  /* 0x0000001e8f8f7c24 */ /* 0x000fe4000f8e02ff */
[----:B------:R-:W-:Y:S01]  /*10600*/  IMAD R145, R145, UR30, RZ ;  /* 0x0000001e91917c24 */ /* 0x000fe2000f8e02ff */
[----:B------:R-:W-:Y:S01]  /*10610*/  STL [R1+0x1934], R138 ;  /* 0x0019348a01007387 */ /* 0x000fe20000100800 */
[----:B------:R-:W-:Y:S02]  /*10620*/  IMAD R147, R147, UR30, RZ ;  /* 0x0000001e93937c24 */ /* 0x000fe4000f8e02ff */
[----:B------:R-:W-:Y:S01]  /*10630*/  IMAD R149, R149, UR30, RZ ;  /* 0x0000001e95957c24 */ /* 0x000fe2000f8e02ff */
[----:B------:R1:W-:Y:S01]  /*10640*/  STL [R1+0x13e4], R0 ;  /* 0x0013e40001007387 */ /* 0x0003e20000100800 */
[----:B------:R-:W-:Y:S02]  /*10650*/  IMAD R151, R151, UR30, RZ ;  /* 0x0000001e97977c24 */ /* 0x000fe4000f8e02ff */
[----:B------:R-:W-:-:S02]  /*10660*/  IMAD R153, R153, UR30, RZ ;  /* 0x0000001e99997c24 */ /* 0x000fc4000f8e02ff */
[----:B------:R-:W-:Y:S02]  /*10670*/  IMAD R155, R155, UR30, RZ ;  /* 0x0000001e9b9b7c24 */ /* 0x000fe4000f8e02ff */
[----:B------:R-:W-:Y:S02]  /*10680*/  IMAD R157, R157, UR30, RZ ;  /* 0x0000001e9d9d7c24 */ /* 0x000fe4000f8e02ff */
[----:B------:R-:W-:Y:S01]  /*10690*/  IMAD R158, R158, UR30, RZ ;  /* 0x0000001e9e9e7c24 */ /* 0x000fe2000f8e02ff */
[----:B-1----:R-:W-:Y:S01]  /*106a0*/  IADD3.X R0, R13, UR11, RZ, P0, !PT ;  /* 0x0000000b0d007c10 */ /* 0x002fe200087fe4ff */
        /* <DEDUP_REMOVED lines=130> */
[----:B------:R-:W-:Y:S01]  /*10ed0*/  IMAD R250, R250, UR30, RZ ;  /* 0x0000001efafa7c24 */ /* 0x000fe2000f8e02ff */
[----:B------:R-:W-:Y:S01]  /*10ee0*/  UIMAD UR30, UR6, 0x7e, URZ ;  /* 0x0000007e061e78a4 */ /* 0x000fe2000f8e023f */
[----:B------:R1:W-:Y:S03]  /*10ef0*/  STL [R1+0x13ec], R2 ;  /* 0x0013ec0201007387 */ /* 0x0003e60000100800 */
[----:B------:R-:W-:Y:S01]  /*10f00*/  USHF.R.S32.HI UR10, URZ, 0x1f, UR30 ;  /* 0x0000001f3f0a7899 */ /* 0x000fe2000801141e */
[----:B------:R2:W-:Y:S01]  /*10f10*/  STL [R1+0x13e0], R0 ;  /* 0x0013e00001007387 */ /* 0x0005e20000100800 */
[----:B-1----:R-:W-:Y:S02]  /*10f20*/  IADD3.X R2, R5, UR11, RZ, P1, !PT ;  /* 0x0000000b05027c10 */ /* 0x002fe40008ffe4ff */
[----:B--2---:R-:W-:-:S03]  /*10f30*/  IADD3 R0, P0, R14, UR30, RZ ;  /* 0x0000001e0e007c10 */ /* 0x004fc6000ff1e0ff */
[----:B------:R1:W-:Y:S01]  /*10f40*/  STL [R1+0x13e8], R2 ;  /* 0x0013e80201007387 */ /* 0x0003e20000100800 */
[----:B------:R-:W-:-:S03]  /*10f50*/  UIMAD UR11, UR6, 0x7d, URZ ;  /* 0x0000007d060b78a4 */ /* 0x000fc6000f8e023f */
[----:B------:R2:W-:Y:S01]  /*10f60*/  STL [R1+0x13f4], R0 ;  /* 0x0013f40001007387 */ /* 0x0005e20000100800 */
[----:B-1----:R-:W-:Y:S02]  /*10f70*/  IADD3 R2, P1, R12, UR30, RZ ;  /* 0x0000001e0c027c10 */ /* 0x002fe4000ff3e0ff */
[----:B--2---:R-:W-:-:S03]  /*10f80*/  IADD3.X R0, R13, UR10, RZ, P0, !PT ;  /* 0x0000000a0d007c10 */ /* 0x004fc600087fe4ff */
[----:B------:R1:W-:Y:S01]  /*10f90*/  STL [R1+0x13fc], R2 ;  /* 0x0013fc0201007387 */ /* 0x0003e20000100800 */
[----:B------:R-:W-:-:S03]  /*10fa0*/  USHF.R.S32.HI UR30, URZ, 0x1f, UR11 ;  /* 0x0000001f3f1e7899 */ /* 0x000fc6000801140b */
        /* <DEDUP_REMOVED lines=604> */
[----:B------:R-:W-:-:S03]  /*13570*/  USHF.L.U32 UR10, UR6, 0x6, URZ ;  /* 0x00000006060a7899 */ /* 0x000fc6000800063f */
        /* <DEDUP_REMOVED lines=34> */
[----:B------:R-:W-:-:S03]  /*137a0*/  UIMAD UR11, UR6, 0x3c, URZ ;  /* 0x0000003c060b78a4 */ /* 0x000fc6000f8e023f */
[----:B------:R2:W-:Y:S01]  /*137b0*/  STL [R1+0x17f0], R0 ;  /* 0x0017f00001007387 */ /* 0x0005e20000100800 */
[----:B-1----:R-:W-:Y:S02]  /*137c0*/  IADD3.X R2, R5, UR30, RZ, P1, !PT ;  /* 0x0000001e05027c10 */ /* 0x002fe40008ffe4ff */
[----:B--2---:R-:W-:-:S03]  /*137d0*/  IADD3 R0, P0, R14, UR10, RZ ;  /* 0x0000000a0e007c10 */ /* 0x004fc6000ff1e0ff */
[----:B------:R1:W-:Y:S01]  /*137e0*/  STL [R1+0x17f8], R2 ;  /* 0x0017f80201007387 */ /* 0x0003e20000100800 */
[----:B------:R-:W-:-:S03]  /*137f0*/  USHF.R.S32.HI UR30, URZ, 0x1f, UR10 ;  /* 0x0000001f3f1e7899 */ /* 0x000fc6000801140a */
[----:B------:R2:W-:Y:S01]  /*13800*/  STL [R1+0x1804], R0 ;  /* 0x0018040001007387 */ /* 0x0005e20000100800 */
[C---:B------:R-:W-:Y:S02]  /*13810*/  IADD3 R3, P3, R12.reuse, UR11, RZ ;  /* 0x0000000b0c037c10 */ /* 0x040fe4000ff7e0ff */
[----:B-1----:R-:W-:Y:S02]  /*13820*/  IADD3 R2, P1, R12, UR10, RZ ;  /* 0x0000000a0c027c10 */ /* 0x002fe4000ff3e0ff */
[----:B--2---:R-:W-:-:S03]  /*13830*/  IADD3 R0, P2, R14, UR11, RZ ;  /* 0x0000000b0e007c10 */ /* 0x004fc6000ff5e0ff */
[----:B------:R1:W-:Y:S01]  /*13840*/  STL [R1+0x180c], R2 ;  /* 0x00180c0201007387 */ /* 0x0003e20000100800 */
[----:B------:R-:W-:-:S03]  /*13850*/  USHF.R.S32.HI UR10, URZ, 0x1f, UR11 ;  /* 0x0000001f3f0a7899 */ /* 0x000fc6000801140b */
[----:B------:R2:W-:Y:S01]  /*13860*/  STL [R1+0x1814], R0 ;  /* 0x0018140001007387 */ /* 0x0005e20000100800 */
[----:B-1----:R-:W-:-:S03]  /*13870*/  IADD3.X R2, R13, UR30, RZ, P0, !PT ;  /* 0x0000001e0d027c10 */ /* 0x002fc600087fe4ff */
[----:B------:R-:W-:Y:S01]  /*13880*/  STL [R1+0x181c], R3 ;  /* 0x00181c0301007387 */ /* 0x000fe20000100800 */
[----:B--2---:R-:W-:-:S03]  /*13890*/  IADD3.X R0, R5, UR30, RZ, P1, !PT ;  /* 0x0000001e05007c10 */ /* 0x004fc60008ffe4ff */
[----:B------:R1:W-:Y:S01]  /*138a0*/  STL [R1+0x1800], R2 ;  /* 0x0018000201007387 */ /* 0x0003e20000100800 */
[----:B------:R-:W-:-:S03]  /*138b0*/  UIMAD UR11, UR6, 0x3b, URZ ;  /* 0x0000003b060b78a4 */ /* 0x000fc6000f8e023f */
[----:B------:R2:W-:Y:S01]  /*138c0*/  STL [R1+0x1808], R0 ;  /* 0x0018080001007387 */ /* 0x0005e20000100800 */
[----:B-1----:R-:W-:Y:S02]  /*138d0*/  IADD3.X R2, R13, UR10, RZ, P2, !PT ;  /* 0x0000000a0d027c10 */ /* 0x002fe400097fe4ff */
[----:B--2---:R-:W-:-:S03]  /*138e0*/  IADD3.X R0, R5, UR10, RZ, P3, !PT ;  /* 0x0000000a05007c10 */ /* 0x004fc60009ffe4ff */
[----:B------:R1:W-:Y:S01]  /*138f0*/  STL [R1+0x1810], R2 ;  /* 0x0018100201007387 */ /* 0x0003e20000100800 */
[----:B------:R-:W-:-:S03]  /*13900*/  USHF.R.S32.HI UR10, URZ, 0x1f, UR11 ;  /* 0x0000001f3f0a7899 */ /* 0x000fc6000801140b */
[----:B------:R2:W-:Y:S01]  /*13910*/  STL [R1+0x1818], R0 ;  /* 0x0018180001007387 */ /* 0x0005e20000100800 */
[----:B-1----:R-:W-:Y:S02]  /*13920*/  IADD3 R2, P0, R14, UR11, RZ ;  /* 0x0000000b0e027c10 */ /* 0x002fe4000ff1e0ff */
[----:B--2---:R-:W-:-:S03]  /*13930*/  IADD3 R0, P1, R12, UR11, RZ ;  /* 0x0000000b0c007c10 */ /* 0x004fc6000ff3e0ff */
[----:B------:R1:W-:Y:S01]  /*13940*/  STL [R1+0x1824], R2 ;  /* 0x0018240201007387 */ /* 0x0003e20000100800 */
[----:B------:R-:W-:-:S03]  /*13950*/  UIMAD UR30, UR14, 0x3a, URZ ;  /* 0x0000003a0e1e78a4 */ /* 0x000fc6000f8e023f */
[----:B------:R2:W-:Y:S01]  /*13960*/  STL [R1+0x182c], R0 ;  /* 0x00182c0001007387 */ /* 0x0005e20000100800 */
[----:B-1----:R-:W-:Y:S01]  /*13970*/  IADD3.X R2, R13, UR10, RZ, P0, !PT ;  /* 0x0000000a0d027c10 */ /* 0x002fe200087fe4ff */
[----:B0-----:R-:W-:Y:S01]  /*13980*/  VIADD R4, R4, 0x7f ;  /* 0x0000007f04047836 */ /* 0x001fe20000000000 */
[----:B------:R-:W-:Y:S01]  /*13990*/  UIMAD UR4, UR4, 0x31, URZ ;  /* 0x00000031040478a4 */ /* 0x000fe2000f8e023f */
[----:B--2---:R-:W-:Y:S02]  /*139a0*/  IADD3.X R0, R5, UR10, RZ, P1, !PT ;  /* 0x0000000a05007c10 */ /* 0x004fe40008ffe4ff */
[----:B------:R0:W-:Y:S01]  /*139b0*/  STL [R1+0x1820], R2 ;  /* 0x0018200201007387 */ /* 0x0001e20000100800 */
[----:B------:R-:W-:Y:S02]  /*139c0*/  USHF.R.S32.HI UR11, URZ, 0x1f, UR30 ;  /* 0x0000001f3f0b7899 */ /* 0x000fe4000801141e */
[----:B------:R-:W-:Y:S01]  /*139d0*/  UIMAD UR9, UR9, 0x30, URZ ;  /* 0x00000030090978a4 */ /* 0x000fe2000f8e023f */
[----:B------:R1:W-:Y:S01]  /*139e0*/  STL [R1+0x1828], R0 ;  /* 0x0018280001007387 */ /* 0x0003e20000100800 */
[----:B------:R-:W-:-:S02]  /*139f0*/  UIMAD UR29, UR29, 0x2f, URZ ;  /* 0x0000002f1d1d78a4 */ /* 0x000fc4000f8e023f */
[----:B------:R-:W-:Y:S02]  /*13a00*/  UIMAD UR19, UR19, 0x2d, URZ ;  /* 0x0000002d131378a4 */ /* 0x000fe4000f8e023f */
[----:B------:R-:W-:Y:S01]  /*13a10*/  UIMAD UR53, UR53, 0x2c, URZ ;  /* 0x0000002c353578a4 */ /* 0x000fe2000f8e023f */
[----:B0-----:R-:W-:Y:S01]  /*13a20*/  IADD3 R2, P0, R14, UR30, RZ ;  /* 0x0000001e0e027c10 */ /* 0x001fe2000ff1e0ff */
[----:B------:R-:W-:Y:S02]  /*13a30*/  UIMAD UR45, UR45, 0x2b, URZ ;  /* 0x0000002b2d2d78a4 */ /* 0x000fe4000f8e023f */
[----:B------:R-:W-:Y:S01]  /*13a40*/  UIMAD UR38, UR38, 0x2a, URZ ;  /* 0x0000002a262678a4 */ /* 0x000fe2000f8e023f */
[----:B-1----:R-:W-:Y:S01]  /*13a50*/  IADD3 R0, P1, R12, UR30, RZ ;  /* 0x0000001e0c007c10 */ /* 0x002fe2000ff3e0ff */
[----:B------:R0:W-:Y:S01]  /*13a60*/  STL [R1+0x1834], R2 ;  /* 0x0018340201007387 */ /* 0x0001e20000100800 */
[----:B------:R-:W-:Y:S02]  /*13a70*/  UIMAD UR10, UR18, 0x39, URZ ;  /* 0x00000039120a78a4 */ /* 0x000fe4000f8e023f */
[----:B------:R-:W-:Y:S01]  /*13a80*/  UIMAD UR17, UR17, 0x29, URZ ;  /* 0x00000029111178a4 */ /* 0x000fe2000f8e023f */
[----:B------:R1:W-:Y:S01]  /*13a90*/  STL [R1+0x183c], R0 ;  /* 0x00183c0001007387 */ /* 0x0003e20000100800 */
[----:B------:R-:W-:-:S02]  /*13aa0*/  UIMAD UR30, UR22, 0x38, URZ ;  /* 0x00000038161e78a4 */ /* 0x000fc4000f8e023f */
[----:B------:R-:W-:Y:S02]  /*13ab0*/  UIMAD UR49, UR49, 0x28, URZ ;  /* 0x00000028313178a4 */ /* 0x000fe4000f8e023f */
[----:B------:R-:W-:Y:S01]  /*13ac0*/  UIMAD UR37, UR37, 0x27, URZ ;  /* 0x00000027252578a4 */ /* 0x000fe2000f8e023f */
[----:B0-----:R-:W-:Y:S01]  /*13ad0*/  IADD3.X R2, R13, UR11, RZ, P0, !PT ;  /* 0x0000000b0d027c10 */ /* 0x001fe200087fe4ff */
[----:B------:R-:W-:Y:S02]  /*13ae0*/  UIMAD UR42, UR42, 0x26, URZ ;  /* 0x000000262a2a78a4 */ /* 0x000fe4000f8e023f */
[----:B------:R-:W-:Y:S01]  /*13af0*/  UIMAD UR34, UR34, 0x25, URZ ;  /* 0x00000025222278a4 */ /* 0x000fe2000f8e023f */
[----:B-1----:R-:W-:Y:S01]  /*13b00*/  IADD3.X R0, R5, UR11, RZ, P1, !PT ;  /* 0x0000000b05007c10 */ /* 0x002fe20008ffe4ff */
[----:B------:R0:W-:Y:S01]  /*13b10*/  STL [R1+0x1830], R2 ;  /* 0x0018300201007387 */ /* 0x0001e20000100800 */
[----:B------:R-:W-:Y:S02]  /*13b20*/  USHF.R.S32.HI UR11, URZ, 0x1f, UR10 ;  /* 0x0000001f3f0b7899 */ /* 0x000fe4000801140a */
[----:B------:R-:W-:Y:S01]  /*13b30*/  UIMAD UR13, UR13, 0x23, URZ ;  /* 0x000000230d0d78a4 */ /* 0x000fe2000f8e023f */
[----:B------:R1:W-:Y:S01]  /*13b40*/  STL [R1+0x1838], R0 ;  /* 0x0018380001007387 */ /* 0x0003e20000100800 */
[----:B------:R-:W-:-:S02]  /*13b50*/  UIMAD UR55, UR55, 0x22, URZ ;  /* 0x00000022373778a4 */ /* 0x000fc4000f8e023f */
[----:B------:R-:W-:Y:S02]  /*13b60*/  UIMAD UR51, UR51, 0x21, URZ ;  /* 0x00000021333378a4 */ /* 0x000fe4000f8e023f */
[----:B------:R-:W-:Y:S01]  /*13b70*/  USHF.L.U32 UR25, UR25, 0x5, URZ ;  /* 0x0000000519197899 */ /* 0x000fe2000800063f */
        /* <DEDUP_REMOVED lines=12> */
[----:B------:R-:W-:Y:S01]  /*13c40*/  ULDC UR14, c[0x0][0x238] ;  /* 0x00008e00000e7ab9 */ /* 0x000fe20000000800 */
[----:B------:R-:W-:Y:S01]  /*13c50*/  ULDC UR18, c[0x0][0x238] ;  /* 0x00008e0000127ab9 */ /* 0x000fe20000000800 */
[----:B------:R-:W-:Y:S01]  /*13c60*/  ULDC UR22, c[0x0][0x238] ;  /* 0x00008e0000167ab9 */ /* 0x000fe20000000800 */
[----:B-1----:R-:W-:Y:S01]  /*13c70*/  IADD3.X R0, R5, UR11, RZ, P1, !PT ;  /* 0x0000000b05007c10 */ /* 0x002fe20008ffe4ff */
[----:B------:R0:W-:Y:S01]  /*13c80*/  STL [R1+0x1840], R2 ;  /* 0x0018400201007387 */ /* 0x0001e20000100800 */
[----:B------:R-:W-:-:S03]  /*13c90*/  USHF.R.S32.HI UR10, URZ, 0x1f, UR30 ;  /* 0x0000001f3f0a7899 */ /* 0x000fc6000801141e */
[----:B------:R1:W-:Y:S01]  /*13ca0*/  STL [R1+0x1848], R0 ;  /* 0x0018480001007387 */ /* 0x0003e20000100800 */
[----:B0-----:R-:W-:Y:S02]  /*13cb0*/  IADD3 R2, P0, R14, UR30, RZ ;  /* 0x0000001e0e027c10 */ /* 0x001fe4000ff1e0ff */
[----:B-1----:R-:W-:-:S03]  /*13cc0*/  IADD3 R0, P1, R12, UR30, RZ ;  /* 0x0000001e0c007c10 */ /* 0x002fc6000ff3e0ff */
[----:B------:R0:W-:Y:S01]  /*13cd0*/  STL [R1+0x1854], R2 ;  /* 0x0018540201007387 */ /* 0x0001e20000100800 */
[----:B------:R-:W-:-:S03]  /*13ce0*/  UIMAD UR11, UR23, 0x37, URZ ;  /* 0x00000037170b78a4 */ /* 0x000fc6000f8e023f */
[----:B------:R1:W-:Y:S01]  /*13cf0*/  STL [R1+0x185c], R0 ;  /* 0x00185c0001007387 */ /* 0x0003e20000100800 */
[----:B------:R-:W-:Y:S01]  /*13d00*/  UIMAD UR30, UR26, 0x36, URZ ;  /* 0x000000361a1e78a4 */ /* 0x000fe2000f8e023f */
[----:B------:R-:W-:Y:S02]  /*13d10*/  ULDC UR23, c[0x0][0x238] ;  /* 0x00008e0000177ab9 */ /* 0x000fe40000000800 */
[----:B------:R-:W-:Y:S01]  /*13d20*/  ULDC UR26, c[0x0][0x238] ;  /* 0x00008e00001a7ab9 */ /* 0x000fe20000000800 */
[----:B0-----:R-:W-:Y:S02]  /*13d30*/  IADD3.X R2, R13, UR10, RZ, P0, !PT ;  /* 0x0000000a0d027c10 */ /* 0x001fe400087fe4ff */
[----:B-1----:R-:W-:-:S03]  /*13d40*/  IADD3.X R0, R5, UR10, RZ, P1, !PT ;  /* 0x0000000a05007c10 */ /* 0x002fc60008ffe4ff */
[----:B------:R0:W-:Y:S01]  /*13d50*/  STL [R1+0x1850], R2 ;  /* 0x0018500201007387 */ /* 0x0001e20000100800 */
[----:B------:R-:W-:-:S03]  /*13d60*/  USHF.R.S32.HI UR10, URZ, 0x1f, UR11 ;  /* 0x0000001f3f0a7899 */ /* 0x000fc6000801140b */
[----:B------:R1:W-:Y:S01]  /*13d70*/  STL [R1+0x1858], R0 ;  /* 0x0018580001007387 */ /* 0x0003e20000100800 */
[----:B0-----:R-:W-:Y:S02]  /*13d80*/  IADD3 R2, P0, R14, UR11, RZ ;  /* 0x0000000b0e027c10 */ /* 0x001fe4000ff1e0ff */
[----:B-1----:R-:W-:-:S03]  /*13d90*/  IADD3 R0, P1, R12, UR11, RZ ;  /* 0x0000000b0c007c10 */ /* 0x002fc6000ff3e0ff */
[----:B------:R0:W-:Y:S04]  /*13da0*/  STL [R1+0x1864], R2 ;  /* 0x0018640201007387 */ /* 0x0001e80000100800 */
[----:B------:R1:W-:Y:S01]  /*13db0*/  STL [R1+0x186c], R0 ;  /* 0x00186c0001007387 */ /* 0x0003e20000100800 */
[----:B0-----:R-:W-:Y:S02]  /*13dc0*/  IADD3.X R2, R13, UR10, RZ, P0, !PT ;  /* 0x0000000a0d027c10 */ /* 0x001fe400087fe4ff */
[----:B-1----:R-:W-:-:S03]  /*13dd0*/  IADD3.X R0, R5, UR10, RZ, P1, !PT ;  /* 0x0000000a05007c10 */ /* 0x002fc60008ffe4ff */
[----:B------:R0:W-:Y:S01]  /*13de0*/  STL [R1+0x1860], R2 ;  /* 0x0018600201007387 */ /* 0x0001e20000100800 */
[----:B------:R-:W-:-:S03]  /*13df0*/  USHF.R.S32.HI UR11, URZ, 0x1f, UR30 ;  /* 0x0000001f3f0b7899 */ /* 0x000fc6000801141e */
[----:B------:R1:W-:Y:S01]  /*13e00*/  STL [R1+0x1868], R0 ;  /* 0x0018680001007387 */ /* 0x0003e20000100800 */
[----:B0-----:R-:W-:Y:S02]  /*13e10*/  IADD3 R2, P0, R14, UR30, RZ ;  /* 0x0000001e0e027c10 */ /* 0x001fe4000ff1e0ff */
[----:B-1----:R-:W-:-:S03]  /*13e20*/  IADD3 R0, P1, R12, UR30, RZ ;  /* 0x0000001e0c007c10 */ /* 0x002fc6000ff3e0ff */
[----:B------:R0:W-:Y:S01]  /*13e30*/  STL [R1+0x1874], R2 ;  /* 0x0018740201007387 */ /* 0x0001e20000100800 */
[----:B------:R-:W-:Y:S02]  /*13e40*/  UIMAD UR10, UR27, 0x35, URZ ;  /* 0x000000351b0a78a4 */ /* 0x000fe4000f8e023f */
[----:B------:R-:W-:Y:S01]  /*13e50*/  UIMAD UR8, UR8, 0x18, URZ ;  /* 0x00000018080878a4 */ /* 0x000fe2000f8e023f */
[----:B------:R1:W-:Y:S01]  /*13e60*/  STL [R1+0x187c], R0 ;  /* 0x00187c0001007387 */ /* 0x0003e20000100800 */
[----:B------:R-:W-:Y:S01]  /*13e70*/  ULDC UR27, c[0x0][0x238] ;  /* 0x00008e00001b7ab9 */ /* 0x000fe20000000800 */
[----:B------:R-:W-:Y:S02]  /*13e80*/  UIMAD UR5, UR5, 0x17, URZ ;  /* 0x00000017050578a4 */ /* 0x000fe4000f8e023f */
[----:B------:R-:W-:Y:S01]  /*13e90*/  UIMAD UR61, UR61, 0x16, URZ ;  /* 0x000000163d3d78a4 */ /* 0x000fe2000f8e023f */
[----:B0-----:R-:W-:Y:S01]  /*13ea0*/  IADD3.X R2, R13, UR11, RZ, P0, !PT ;  /* 0x0000000b0d027c10 */ /* 0x001fe200087fe4ff */
[----:B------:R-:W-:-:S02]  /*13eb0*/  UIMAD UR12, UR12, 0x15, URZ ;  /* 0x000000150c0c78a4 */ /* 0x000fc4000f8e023f */
[----:B------:R-:W-:Y:S01]  /*13ec0*/  UIMAD UR16, UR16, 0x14, URZ ;  /* 0x00000014101078a4 */ /* 0x000fe2000f8e023f */
[----:B-1----:R-:W-:Y:S01]  /*13ed0*/  IADD3.X R0, R5, UR11, RZ, P1, !PT ;  /* 0x0000000b05007c10 */ /* 0x002fe20008ffe4ff */
[----:B------:R-:W-:Y:S01]  /*13ee0*/  STL [R1+0x1870], R2 ;  /* 0x0018700201007387 */ /* 0x000fe20000100800 */
[----:B------:R-:W-:Y:S01]  /*13ef0*/  IADD3 R3, P0, R14, UR10, RZ ;  /* 0x0000000a0e037c10 */ /* 0x000fe2000ff1e0ff */
[----:B------:R-:W-:Y:S02]  /*13f00*/  UIMAD UR59, UR59, 0x13, URZ ;  /* 0x000000133b3b78a4 */ /* 0x000fe4000f8e023f */
[----:B------:R0:W-:Y:S01]  /*13f10*/  STL [R1+0x1878], R0 ;  /* 0x0018780001007387 */ /* 0x0001e20000100800 */
[----:B------:R-:W-:Y:S02]  /*13f20*/  UIMAD UR54, UR54, 0x12, URZ ;  /* 0x00000012363678a4 */ /* 0x000fe4000f8e023f */
[----:B------:R-:W-:Y:S01]  /*13f30*/  UIMAD UR52, UR52, 0x11, URZ ;  /* 0x00000011343478a4 */ /* 0x000fe2000f8e023f */
[----:B------:R-:W2:Y:S01]  /*13f40*/  LDL.LU R138, [R1+0x30] ;  /* 0x00003000018a7983 */ /* 0x000ea20000300800 */
[----:B------:R-:W-:-:S02]  /*13f50*/  USHF.L.U32 UR50, UR50, 0x4, URZ ;  /* 0x0000000432327899 */ /* 0x000fc4000800063f */
[----:B------:R-:W-:Y:S01]  /*13f60*/  UIMAD UR24, UR24, 0xf, URZ ;  /* 0x0000000f181878a4 */ /* 0x000fe2000f8e023f */
[----:B------:R-:W-:Y:S01]  /*13f70*/  STL [R1+0x1884], R3 ;  /* 0x0018840301007387 */ /* 0x000fe20000100800 */
[----:B------:R-:W-:Y:S01]  /*13f80*/  UIMAD UR28, UR28, 0xe, URZ ;  /* 0x0000000e1c1c78a4 */ /* 0x000fe2000f8e023f */
[----:B0-----:R-:W-:Y:S01]  /*13f90*/  IADD3 R0, P1, R12, UR10, RZ ;  /* 0x0000000a0c007c10 */ /* 0x001fe2000ff3e0ff */
[----:B------:R-:W-:Y:S01]  /*13fa0*/  UIMAD UR32, UR32, 0xd, URZ ;  /* 0x0000000d202078a4 */ /* 0x000fe2000f8e023f */
[----:B------:R-:W3:Y:S01]  /*13fb0*/  LDL.LU R121, [R1+0x2c] ;  /* 0x00002c0001797983 */ /* 0x000ee20000300800 */
[----:B------:R-:W-:Y:S02]  /*13fc0*/  UIMAD UR36, UR36, 0xc, URZ ;  /* 0x0000000c242478a4 */ /* 0x000fe4000f8e023f */
[----:B------:R-:W-:Y:S01]  /*13fd0*/  UIMAD UR40, UR40, 0xb, URZ ;  /* 0x0000000b282878a4 */ /* 0x000fe2000f8e023f */
[----:B------:R0:W-:Y:S01]  /*13fe0*/  STL [R1+0x188c], R0 ;  /* 0x00188c0001007387 */ /* 0x0001e20000100800 */
[----:B------:R-:W-:-:S02]  /*13ff0*/  UIMAD UR44, UR44, 0xa, URZ ;  /* 0x0000000a2c2c78a4 */ /* 0x000fc4000f8e023f */
[----:B------:R-:W-:Y:S01]  /*14000*/  USHF.L.U32 UR46, UR46, 0x3, URZ ;  /* 0x000000032e2e7899 */ /* 0x000fe2000800063f */
[----:B------:R-:W4:Y:S01]  /*14010*/  LDL.LU R105, [R1+0x28] ;  /* 0x0000280001697983 */ /* 0x000f220000300800 */
[----:B------:R-:W-:Y:S02]  /*14020*/  UIMAD UR14, UR14, 0x7, URZ ;  /* 0x000000070e0e78a4 */ /* 0x000fe4000f8e023f */
[----:B------:R-:W-:Y:S01]  /*14030*/  UIMAD UR18, UR18, 0x6, URZ ;  /* 0x00000006121278a4 */ /* 0x000fe2000f8e023f */
[----:B------:R-:W4:Y:S01]  /*14040*/  LDL.LU R222, [R1+0x24] ;  /* 0x0000240001de7983 */ /* 0x000f220000300800 */
[----:B------:R-:W-:Y:S01]  /*14050*/  USHF.R.S32.HI UR10, URZ, 0x1f, UR10 ;  /* 0x0000001f3f0a7899 */ /* 0x000fe2000801140a */
[----:B------:R-:W-:Y:S01]  /*14060*/  SHF.R.S32.HI R2, RZ, 0x1f, R4 ;  /* 0x0000001fff027819 */ /* 0x000fe20000011404 */
[----:B------:R-:W-:Y:S01]  /*14070*/  UIMAD UR22, UR22, 0x5, URZ ;  /* 0x00000005161678a4 */ /* 0x000fe2000f8e023f */
[----:B------:R-:W4:Y:S01]  /*14080*/  LDL.LU R230, [R1+0x20] ;  /* 0x0000200001e67983 */ /* 0x000f220000300800 */
[----:B------:R-:W-:Y:S01]  /*14090*/  USHF.L.U32 UR23, UR23, 0x2, URZ ;  /* 0x0000000217177899 */ /* 0x000fe2000800063f */
[----:B------:R-:W-:Y:S01]  /*140a0*/  LEA.HI R2, R2, R4, RZ, 0x7 ;  /* 0x0000000402027211 */ /* 0x000fe200078f38ff */
[----:B------:R-:W-:Y:S01]  /*140b0*/  UIMAD UR26, UR26, 0x3, URZ ;  /* 0x000000031a1a78a4 */ /* 0x000fe2000f8e023f */
[----:B------:R-:W-:Y:S01]  /*140c0*/  IADD3.X R238, R13, UR10, RZ, P0, !PT ;  /* 0x0000000a0dee7c10 */ /* 0x000fe200087fe4ff */
[----:B0-----:R-:W4:Y:S01]  /*140d0*/  LDL.LU R0, [R1+0x1c] ;  /* 0x00001c0001007983 */ /* 0x001f220000300800 */
[----:B------:R-:W-:Y:S01]  /*140e0*/  IADD3.X R2, R5, UR10, RZ, P1, !PT ;  /* 0x0000000a05027c10 */ /* 0x000fe20008ffe4ff */
[----:B------:R-:W-:-:S02]  /*140f0*/  ULDC UR30, c[0x0][0x238] ;  /* 0x00008e00001e7ab9 */ /* 0x000fc40000000800 */
[----:B------:R-:W4:Y:S04]  /*14100*/  LDL.LU R4, [R1+0x18] ;  /* 0x0000180001047983 */ /* 0x000f280000300800 */
[----:B------:R-:W4:Y:S04]  /*14110*/  LDL.LU R3, [R1+0x14] ;  /* 0x0000140001037983 */ /* 0x000f280000300800 */
[----:B------:R-:W4:Y:S04]  /*14120*/  LDL.LU R252, [R1+0x10] ;  /* 0x0000100001fc7983 */ /* 0x000f280000300800 */
[----:B------:R0:W-:Y:S04]  /*14130*/  STL [R1+0x1880], R238 ;  /* 0x001880ee01007387 */ /* 0x0001e80000100800 */
[----:B0-----:R-:W4:Y:S04]  /*14140*/  LDL.LU R238, [R1+0xc] ;  /* 0x00000c0001ee7983 */ /* 0x001f280000300800 */
[----:B------:R0:W-:Y:S02]  /*14150*/  STL [R1+0x1888], R2 ;  /* 0x0018880201007387 */ /* 0x0001e40000100800 */
[----:B0-----:R-:W-:-:S05]  /*14160*/  IADD3 R2, P0, R14, UR21, RZ ;  /* 0x000000150e027c10 */ /* 0x001fca000ff1e0ff */
[----:B------:R0:W-:Y:S02]  /*14170*/  STL [R1+0x1894], R2 ;  /* 0x0018940201007387 */ /* 0x0001e40000100800 */
[----:B0-----:R-:W-:-:S05]  /*14180*/  IADD3 R2, P1, R12, UR21, RZ ;  /* 0x000000150c027c10 */ /* 0x001fca000ff3e0ff */
[----:B------:R0:W-:Y:S01]  /*14190*/  STL [R1+0x189c], R2 ;  /* 0x00189c0201007387 */ /* 0x0001e20000100800 */
[----:B------:R-:W-:Y:S02]  /*141a0*/  UIMAD UR11, UR20, 0x32, URZ ;  /* 0x00000032140b78a4 */ /* 0x000fe4000f8e023f */
[----:B------:R-:W-:Y:S02]  /*141b0*/  USHF.R.S32.HI UR20, URZ, 0x1f, UR21 ;  /* 0x0000001f3f147899 */ /* 0x000fe40008011415 */
[----:B------:R-:W-:Y:S02]  /*141c0*/  USHF.R.S32.HI UR10, URZ, 0x1f, UR43 ;  /* 0x0000001f3f0a7899 */ /* 0x000fe4000801142b */
[----:B------:R-:W-:Y:S01]  /*141d0*/  USHF.L.U32 UR27, UR27, 0x1, URZ ;  /* 0x000000011b1b7899 */ /* 0x000fe2000800063f */
[----:B------:R-:W-:Y:S01]  /*141e0*/  ULDC UR21, c[0x0][0x238] ;  /* 0x00008e0000157ab9 */ /* 0x000fe20000000800 */
[----:B0-----:R-:W-:-:S05]  /*141f0*/  IADD3 R2, P2, R14, UR43, RZ ;  /* 0x0000002b0e027c10 */ /* 0x001fca000ff5e0ff */
[----:B------:R0:W-:Y:S02]  /*14200*/  STL [R1+0x18a4], R2 ;  /* 0x0018a40201007387 */ /* 0x0001e40000100800 */
[----:B0-----:R-:W-:-:S05]  /*14210*/  IADD3 R2, P3, R12, UR43, RZ ;  /* 0x0000002b0c027c10 */ /* 0x001fca000ff7e0ff */
[----:B------:R0:W-:Y:S02]  /*14220*/  STL [R1+0x18ac], R2 ;  /* 0x0018ac0201007387 */ /* 0x0001e40000100800 */
[----:B0-----:R-:W-:-:S05]  /*14230*/  IADD3.X R2, R13, UR20, RZ, P0, !PT ;  /* 0x000000140d027c10 */ /* 0x001fca00087fe4ff */
[----:B------:R0:W-:Y:S02]  /*14240*/  STL [R1+0x1890], R2 ;  /* 0x0018900201007387 */ /* 0x0001e40000100800 */
[----:B0-----:R-:W-:-:S05]  /*14250*/  IADD3.X R2, R5, UR20, RZ, P1, !PT ;  /* 0x0000001405027c10 */ /* 0x001fca0008ffe4ff */
[----:B------:R0:W-:Y:S02]  /*14260*/  STL [R1+0x1898], R2 ;  /* 0x0018980201007387 */ /* 0x0001e40000100800 */
[----:B0-----:R-:W-:-:S05]  /*14270*/  IADD3.X R2, R13, UR10, RZ, P2, !PT ;  /* 0x0000000a0d027c10 */ /* 0x001fca00097fe4ff */
[----:B------:R0:W-:Y:S02]  /*14280*/  STL [R1+0x18a0], R2 ;  /* 0x0018a00201007387 */ /* 0x0001e40000100800 */
[----:B0-----:R-:W-:-:S05]  /*14290*/  IADD3.X R2, R5, UR10, RZ, P3, !PT ;  /* 0x0000000a05027c10 */ /* 0x001fca0009ffe4ff */
[----:B------:R0:W-:Y:S02]  /*142a0*/  STL [R1+0x18a8], R2 ;  /* 0x0018a80201007387 */ /* 0x0001e40000100800 */
[----:B0-----:R-:W-:-:S05]  /*142b0*/  IADD3 R2, P1, R14, UR11, RZ ;  /* 0x0000000b0e027c10 */ /* 0x001fca000ff3e0ff */
[----:B------:R0:W-:Y:S02]  /*142c0*/  STL [R1+0x18b0], R2 ;  /* 0x0018b00201007387 */ /* 0x0001e40000100800 */
[----:B0-----:R-:W-:-:S05]  /*142d0*/  IADD3 R2, P0, R12, UR11, RZ ;  /* 0x0000000b0c027c10 */ /* 0x001fca000ff1e0ff */
[----:B------:R2:W-:Y:S02]  /*142e0*/  STL [R1+0x18b4], R2 ;  /* 0x0018b40201007387 */ /* 0x0005e40000100800 */
[----:B--2---:R-:W-:-:S05]  /*142f0*/  IADD3 R2, P4, R138, R6, RZ ;  /* 0x000000068a027210 */ /* 0x004fca0007f9e0ff */
[----:B------:R3:W-:Y:S02]  /*14300*/  STL [R1+0x8cc], R2 ;  /* 0x0008cc0201007387 */ /* 0x0007e40000100800 */
[----:B---3--:R-:W-:-:S05]  /*14310*/  IADD3 R2, P5, R121, R6, RZ ;  /* 0x0000000679027210 */ /* 0x008fca0007fbe0ff */
[----:B------:R4:W-:Y:S02]  /*14320*/  STL [R1+0x8d4], R2 ;  /* 0x0008d40201007387 */ /* 0x0009e40000100800 */
[----:B----4-:R-:W-:-:S05]  /*14330*/  IADD3 R2, P2, R105, R6, RZ ;  /* 0x0000000669027210 */ /* 0x010fca0007f5e0ff */
[----:B------:R0:W-:Y:S02]  /*14340*/  STL [R1+0x8dc], R2 ;  /* 0x0008dc0201007387 */ /* 0x0001e40000100800 */
[----:B0-----:R-:W-:-:S05]  /*14350*/  IADD3 R2, P3, R222, R6, RZ ;  /* 0x00000006de027210 */ /* 0x001fca0007f7e0ff */
[----:B------:R0:W-:Y:S04]  /*14360*/  STL [R1+0x8e4], R2 ;  /* 0x0008e40201007387 */ /* 0x0001e80000100800 */
[----:B0-----:R-:W2:Y:S02]  /*14370*/  LDL.LU R2, [R1+0x1938] ;  /* 0x0019380001027983 */ /* 0x001ea40000300800 */
[-C--:B--2---:R-:W-:Y:S02]  /*14380*/  LEA.HI.X.SX32 R138, R138, R2.reuse, 0x1, P4 ;  /* 0x000000028a8a7211 */ /* 0x084fe400020f0eff */
[----:B------:R-:W-:-:S03]  /*14390*/  LEA.HI.X.SX32 R121, R121, R2, 0x1, P5 ;  /* 0x0000000279797211 */ /* 0x000fc600028f0eff */
[----:B------:R0:W-:Y:S02]  /*143a0*/  STL [R1+0x8c8], R138 ;  /* 0x0008c88a01007387 */ /* 0x0001e40000100800 */
[----:B0-----:R-:W-:-:S05]  /*143b0*/  IADD3 R138, P4, R230, R6, RZ ;  /* 0x00000006e68a7210 */ /* 0x001fca0007f9e0ff */
[----:B------:R0:W-:Y:S01]  /*143c0*/  STL [R1+0x8ec], R138 ;  /* 0x0008ec8a01007387 */ /* 0x0001e20000100800 */
[----:B------:R-:W-:-:S03]  /*143d0*/  LEA.HI.X.SX32 R105, R105, R2, 0x1, P2 ;  /* 0x0000000269697211 */ /* 0x000fc600010f0eff */
[----:B0-----:R-:W2:Y:S04]  /*143e0*/  LDL.LU R138, [R1+0x1934] ;  /* 0x00193400018a7983 */ /* 0x001ea80000300800 */
[----:B------:R0:W-:Y:S02]  /*143f0*/  STL [R1+0x8d0], R121 ;  /* 0x0008d07901007387 */ /* 0x0001e40000100800 */
[----:B0-----:R-:W-:-:S05]  /*14400*/  IADD3 R121, P5, R0, R6, RZ ;  /* 0x0000000600797210 */ /* 0x001fca0007fbe0ff */
[----:B------:R0:W-:Y:S01]  /*14410*/  STL [R1+0x8f4], R121 ;  /* 0x0008f47901007387 */ /* 0x0001e20000100800 */
[----:B------:R-:W-:-:S03]  /*14420*/  LEA.HI.X.SX32 R222, R222, R2, 0x1, P3 ;  /* 0x00000002dede7211 */ /* 0x000fc600018f0eff */
[----:B0-----:R-:W3:Y:S04]  /*14430*/  LDL.LU R121, [R1+0x1930] ;  /* 0x0019300001797983 */ /* 0x001ee80000300800 */
[----:B------:R0:W-:Y:S02]  /*14440*/  STL [R1+0x8d8], R105 ;  /* 0x0008d86901007387 */ /* 0x0001e40000100800 */
[----:B0-----:R-:W-:-:S05]  /*14450*/  IADD3 R105, P2, R4, R6, RZ ;  /* 0x0000000604697210 */ /* 0x001fca0007f5e0ff */
[----:B------:R0:W-:Y:S01]  /*14460*/  STL [R1+0x8fc], R105 ;  /* 0x0008fc6901007387 */ /* 0x0001e20000100800 */
[----:B------:R-:W-:-:S03]  /*14470*/  LEA.HI.X.SX32 R230, R230, R2, 0x1, P4 ;  /* 0x00000002e6e67211 */ /* 0x000fc600020f0eff */
[----:B0-----:R-:W4:Y:S04]  /*14480*/  LDL.LU R105, [R1+0x192c] ;  /* 0x00192c0001697983 */ /* 0x001f280000300800 */
[----:B------:R0:W-:Y:S02]  /*14490*/  STL [R1+0x8e0], R222 ;  /* 0x0008e0de01007387 */ /* 0x0001e40000100800 */
[----:B0-----:R-:W-:-:S05]  /*144a0*/  IADD3 R222, P3, R3, R6, RZ ;  /* 0x0000000603de7210 */ /* 0x001fca0007f7e0ff */
[----:B------:R0:W-:Y:S01]  /*144b0*/  STL [R1+0x904], R222 ;  /* 0x000904de01007387 */ /* 0x0001e20000100800 */
[----:B------:R-:W-:-:S03]  /*144c0*/  LEA.HI.X.SX32 R0, R0, R2, 0x1, P5 ;  /* 0x0000000200007211 */ /* 0x000fc600028f0eff */
[----:B0-----:R-:W2:Y:S04]  /*144d0*/  LDL.LU R222, [R1+0x1928] ;  /* 0x0019280001de7983 */ /* 0x001ea80000300800 */
[----:B------:R0:W-:Y:S02]  /*144e0*/  STL [R1+0x8e8], R230 ;  /* 0x0008e8e601007387 */ /* 0x0001e40000100800 */
[----:B0-----:R-:W-:-:S05]  /*144f0*/  IADD3 R230, P4, R252, R6, RZ ;  /* 0x00000006fce67210 */ /* 0x001fca0007f9e0ff */
[----:B------:R0:W-:Y:S04]  /*14500*/  STL [R1+0x90c], R230 ;  /* 0x00090ce601007387 */ /* 0x0001e80000100800 */
[----:B0-----:R-:W3:Y:S04]  /*14510*/  LDL.LU R230, [R1+0x1924] ;  /* 0x0019240001e67983 */ /* 0x001ee80000300800 */
[----:B------:R0:W-:Y:S02]  /*14520*/  STL [R1+0x8f0], R0 ;  /* 0x0008f00001007387 */ /* 0x0001e40000100800 */
[----:B0-----:R-:W-:-:S05]  /*14530*/  IADD3 R0, P5, R238, R6, RZ ;  /* 0x00000006ee007210 */ /* 0x001fca0007fbe0ff */
[----:B------:R0:W-:Y:S04]  /*14540*/  STL [R1+0x914], R0 ;  /* 0x0009140001007387 */ /* 0x0001e80000100800 */
[----:B0-----:R-:W4:Y:S01]  /*14550*/  LDL.LU R0, [R1+0x1920] ;  /* 0x0019200001007983 */ /* 0x001f220000300800 */
[----:B------:R-:W-:-:S05]  /*14560*/  LEA.HI.X.SX32 R4, R4, R2, 0x1, P2 ;  /* 0x0000000204047211 */ /* 0x000fca00010f0eff */
[----:B------:R4:W-:Y:S02]  /*14570*/  STL [R1+0x8f8], R4 ;  /* 0x0008f80401007387 */ /* 0x0009e40000100800 */
[----:B----4-:R-:W-:-:S05]  /*14580*/  IADD3 R4, P2, R0, R6, RZ ;  /* 0x0000000600047210 */ /* 0x010fca0007f5e0ff */
        /* <DEDUP_REMOVED lines=17> */
[-C--:B------:R-:W-:Y:S02]  /*146a0*/  LEA.HI.X.SX32 R0, R0, R2.reuse, 0x1, P2 ;  /* 0x0000000200007211 */ /* 0x080fe400010f0eff */
[----:B------:R-:W-:-:S03]  /*146b0*/  LEA.HI.X.SX32 R4, R4, R2, 0x1, P3 ;  /* 0x0000000204047211 */ /* 0x000fc600018f0eff */
[----:B------:R4:W-:Y:S01]  /*146c0*/  STL [R1+0x918], R0 ;  /* 0x0009180001007387 */ /* 0x0009e20000100800 */
[-C--:B------:R-:W-:Y:S02]  /*146d0*/  LEA.HI.X.SX32 R3, R3, R2.reuse, 0x1, P4 ;  /* 0x0000000203037211 */ /* 0x080fe400020f0eff */
[----:B------:R-:W-:Y:S02]  /*146e0*/  LEA.HI.X.SX32 R252, R252, R2, 0x1, P5 ;  /* 0x00000002fcfc7211 */ /* 0x000fe400028f0eff */
[----:B----4-:R-:W-:-:S05]  /*146f0*/  IADD3 R0, P2, R238, R6, RZ ;  /* 0x00000006ee007210 */ /* 0x010fca0007f5e0ff */
[----:B------:R0:W-:Y:S04]  /*14700*/  STL [R1+0x93c], R0 ;  /* 0x00093c0001007387 */ /* 0x0001e80000100800 */
[----:B0-----:R0:W5:Y:S04]  /*14710*/  LDL.LU R0, [R1+0x190c] ;  /* 0x00190c0001007983 */ /* 0x0011680000300800 */
[----:B------:R3:W-:Y:S02]  /*14720*/  STL [R1+0x920], R4 ;  /* 0x0009200401007387 */ /* 0x0007e40000100800 */
[----:B---3--:R-:W-:-:S05]  /*14730*/  IADD3 R4, P3, R230, R6, RZ ;  /* 0x00000006e6047210 */ /* 0x008fca0007f7e0ff */
[----:B------:R1:W-:Y:S04]  /*14740*/  STL [R1+0x944], R4 ;  /* 0x0009440401007387 */ /* 0x0003e80000100800 */
[----:B-1----:R0:W5:Y:S04]  /*14750*/  LDL.LU R4, [R1+0x1908] ;  /* 0x0019080001047983 */ /* 0x0021680000300800 */
[----:B------:R2:W-:Y:S02]  /*14760*/  STL [R1+0x928], R3 ;  /* 0x0009280301007387 */ /* 0x0005e40000100800 */
[----:B--2---:R-:W-:-:S05]  /*14770*/  IADD3 R3, P4, R222, R6, RZ ;  /* 0x00000006de037210 */ /* 0x004fca0007f9e0ff */
[----:B------:R1:W-:Y:S04]  /*14780*/  STL [R1+0x94c], R3 ;  /* 0x00094c0301007387 */ /* 0x0003e80000100800 */
[----:B-1----:R0:W5:Y:S04]  /*14790*/  LDL.LU R3, [R1+0x1904] ;  /* 0x0019040001037983 */ /* 0x0021680000300800 */
[----:B------:R1:W-:Y:S01]  /*147a0*/  STL [R1+0x930], R252 ;  /* 0x000930fc01007387 */ /* 0x0003e20000100800 */
[----:B------:R-:W-:Y:S02]  /*147b0*/  LEA.HI.X.SX32 R230, R230, R2, 0x1, P3 ;  /* 0x00000002e6e67211 */ /* 0x000fe400018f0eff */
[----:B-1----:R-:W-:-:S05]  /*147c0*/  IADD3 R252, P5, R105, R6, RZ ;  /* 0x0000000669fc7210 */ /* 0x002fca0007fbe0ff */
[----:B------:R1:W-:Y:S02]  /*147d0*/  STL [R1+0x954], R252 ;  /* 0x000954fc01007387 */ /* 0x0003e40000100800 */
[----:B-1----:R-:W-:Y:S02]  /*147e0*/  LEA.HI.X.SX32 R252, R238, R2, 0x1, P2 ;  /* 0x00000002eefc7211 */ /* 0x002fe400010f0eff */
[----:B------:R-:W-:-:S03]  /*147f0*/  IADD3 R238, P2, R121, R6, RZ ;  /* 0x0000000679ee7210 */ /* 0x000fc60007f5e0ff */
[----:B------:R1:W-:Y:S04]  /*14800*/  STL [R1+0x938], R252 ;  /* 0x000938fc01007387 */ /* 0x0003e80000100800 */
[----:B------:R2:W-:Y:S04]  /*14810*/  STL [R1+0x95c], R238 ;  /* 0x00095cee01007387 */ /* 0x0005e80000100800 */
[----:B------:R3:W-:Y:S01]  /*14820*/  STL [R1+0x940], R230 ;  /* 0x000940e601007387 */ /* 0x0007e20000100800 */
[----:B-1----:R-:W-:Y:S02]  /*14830*/  IADD3 R252, P3, R138, R6, RZ ;  /* 0x000000068afc7210 */ /* 0x002fe40007f7e0ff */
[----:B--2---:R-:W-:-:S02]  /*14840*/  LEA.HI.X.SX32 R238, R222, R2, 0x1, P4 ;  /* 0x00000002deee7211 */ /* 0x004fc400020f0eff */
[----:B------:R-:W-:Y:S02]  /*14850*/  LEA.HI.X.SX32 R222, R105, R2, 0x1, P5 ;  /* 0x0000000269de7211 */ /* 0x000fe400028f0eff */
[-C--:B---3--:R-:W-:Y:S01]  /*14860*/  IADD3 R230, P4, R154, R6.reuse, RZ ;  /* 0x000000069ae67210 */ /* 0x088fe20007f9e0ff */
[----:B------:R-:W-:Y:S01]  /*14870*/  STL [R1+0x964], R252 ;  /* 0x000964fc01007387 */ /* 0x000fe20000100800 */
[----:B------:R-:W-:-:S03]  /*14880*/  IADD3 R105, P5, R182, R6, RZ ;  /* 0x00000006b6697210 */ /* 0x000fc60007fbe0ff */
[----:B------:R-:W-:Y:S01]  /*14890*/  STL [R1+0x948], R238 ;  /* 0x000948ee01007387 */ /* 0x000fe20000100800 */
[----:B------:R-:W-:-:S03]  /*148a0*/  LEA.HI.X.SX32 R121, R121, R2, 0x1, P2 ;  /* 0x0000000279797211 */ /* 0x000fc600010f0eff */
[----:B------:R-:W-:Y:S04]  /*148b0*/  STL [R1+0x96c], R230 ;  /* 0x00096ce601007387 */ /* 0x000fe80000100800 */
[----:B------:R1:W-:Y:S04]  /*148c0*/  STL [R1+0x950], R222 ;  /* 0x000950de01007387 */ /* 0x0003e80000100800 */
[----:B------:R2:W-:Y:S01]  /*148d0*/  STL [R1+0x974], R105 ;  /* 0x0009746901007387 */ /* 0x0005e20000100800 */
[----:B-1----:R-:W-:-:S03]  /*148e0*/  IADD3 R222, P2, R210, R6, RZ ;  /* 0x00000006d2de7210 */ /* 0x002fc60007f5e0ff */
[----:B------:R1:W-:Y:S01]  /*148f0*/  STL [R1+0x958], R121 ;  /* 0x0009587901007387 */ /* 0x0003e20000100800 */
[----:B--2---:R-:W-:-:S03]  /*14900*/  LEA.HI.X.SX32 R105, R138, R2, 0x1, P3 ;  /* 0x000000028a697211 */ /* 0x004fc600018f0eff */
[----:B------:R-:W-:Y:S01]  /*14910*/  STL [R1+0x97c], R222 ;  /* 0x00097cde01007387 */ /* 0x000fe20000100800 */
[----:B------:R-:W-:-:S03]  /*14920*/  LEA.HI.X.SX32 R138, R154, R2, 0x1, P4 ;  /* 0x000000029a8a7211 */ /* 0x000fc600020f0eff */
[----:B------:R2:W-:Y:S01]  /*14930*/  STL [R1+0x960], R105 ;  /* 0x0009606901007387 */ /* 0x0005e20000100800 */
[----:B-1----:R-:W-:-:S05]  /*14940*/  IADD3 R121, P3, R242, R6, RZ ;  /* 0x00000006f2797210 */ /* 0x002fca0007f7e0ff */
[----:B------:R1:W-:Y:S01]  /*14950*/  STL [R1+0x984], R121 ;  /* 0x0009847901007387 */ /* 0x0003e20000100800 */
[----:B--2---:R-:W-:-:S03]  /*14960*/  IADD3 R105, P4, R113, R6, RZ ;  /* 0x0000000671697210 */ /* 0x004fc60007f9e0ff */
[----:B------:R2:W-:Y:S04]  /*14970*/  STL [R1+0x968], R138 ;  /* 0x0009688a01007387 */ /* 0x0005e80000100800 */
[----:B------:R3:W-:Y:S01]  /*14980*/  STL [R1+0x98c], R105 ;  /* 0x00098c6901007387 */ /* 0x0007e20000100800 */
[----:B-1----:R-:W-:Y:S02]  /*14990*/  LEA.HI.X.SX32 R121, R182, R2, 0x1, P5 ;  /* 0x00000002b6797211 */ /* 0x002fe400028f0eff */
[----:B--2---:R-:W-:-:S03]  /*149a0*/  IADD3 R138, P5, R196, R6, RZ ;  /* 0x00000006c48a7210 */ /* 0x004fc60007fbe0ff */
[----:B------:R1:W-:Y:S01]  /*149b0*/  STL [R1+0x970], R121 ;  /* 0x0009707901007387 */ /* 0x0003e20000100800 */
[----:B---3--:R-:W-:-:S03]  /*149c0*/  LEA.HI.X.SX32 R105, R210, R2, 0x1, P2 ;  /* 0x00000002d2697211 */ /* 0x008fc600010f0eff */
[----:B------:R2:W-:Y:S04]  /*149d0*/  STL [R1+0x994], R138 ;  /* 0x0009948a01007387 */ /* 0x0005e80000100800 */
[----:B------:R3:W-:Y:S01]  /*149e0*/  STL [R1+0x978], R105 ;  /* 0x0009786901007387 */ /* 0x0007e20000100800 */
[----:B-1----:R-:W-:Y:S02]  /*149f0*/  IADD3 R121, P2, R78, R6, RZ ;  /* 0x000000064e797210 */ /* 0x002fe40007f5e0ff */
[----:B--2---:R-:W-:-:S03]  /*14a00*/  LEA.HI.X.SX32 R138, R242, R2, 0x1, P3 ;  /* 0x00000002f28a7211 */ /* 0x004fc600018f0eff */
[----:B------:R1:W-:Y:S01]  /*14a10*/  STL [R1+0x99c], R121 ;  /* 0x00099c7901007387 */ /* 0x0003e20000100800 */
[----:B---3--:R-:W-:-:S03]  /*14a20*/  IADD3 R105, P3, R23, R6, RZ ;  /* 0x0000000617697210 */ /* 0x008fc60007f7e0ff */
[----:B------:R-:W-:Y:S04]  /*14a30*/  STL [R1+0x980], R138 ;  /* 0x0009808a01007387 */ /* 0x000fe80000100800 */
[----:B------:R2:W-:Y:S01]  /*14a40*/  STL [R1+0x9a4], R105 ;  /* 0x0009a46901007387 */ /* 0x0005e20000100800 */
[----:B-1----:R-:W-:Y:S02]  /*14a50*/  LEA.HI.X.SX32 R121, R113, R2, 0x1, P4 ;  /* 0x0000000271797211 */ /* 0x002fe400020f0eff */
[----:B------:R-:W-:-:S03]  /*14a60*/  IADD3 R113, P4, R42, R6, RZ ;  /* 0x000000062a717210 */ /* 0x000fc60007f9e0ff */
[----:B------:R1:W-:Y:S01]  /*14a70*/  STL [R1+0x988], R121 ;  /* 0x0009887901007387 */ /* 0x0003e20000100800 */
[----:B--2---:R-:W-:-:S03]  /*14a80*/  LEA.HI.X.SX32 R105, R196, R2, 0x1, P5 ;  /* 0x00000002c4697211 */ /* 0x004fc600028f0eff */
[----:B------:R2:W-:Y:S04]  /*14a90*/  STL [R1+0x9ac], R113 ;  /* 0x0009ac7101007387 */ /* 0x0005e80000100800 */
[----:B------:R3:W-:Y:S01]  /*14aa0*/  STL [R1+0x990], R105 ;  /* 0x0009906901007387 */ /* 0x0007e20000100800 */
[----:B-1----:R-:W-:Y:S02]  /*14ab0*/  IADD3 R121, P5, R29, R6, RZ ;  /* 0x000000061d797210 */ /* 0x002fe40007fbe0ff */
[-C--:B--2---:R-:W-:Y:S02]  /*14ac0*/  LEA.HI.X.SX32 R113, R78, R2.reuse, 0x1, P2 ;  /* 0x000000024e717211 */ /* 0x084fe400010f0eff */
        /* <DEDUP_REMOVED lines=15> */
[----:B-1----:R-:W-:Y:S02]  /*14bc0*/  IADD3 R42, P5, R33, R6, RZ ;  /* 0x00000006212a7210 */ /* 0x002fe40007fbe0ff */
[----:B------:R-:W-:-:S03]  /*14bd0*/  LEA.HI.X.SX32 R8, R25, R2, 0x1, P3 ;  /* 0x0000000219087211 */ /* 0x000fc600018f0eff */
[----:B------:R-:W-:Y:S01]  /*14be0*/  STL [R1+0x9d4], R42 ;  /* 0x0009d42a01007387 */ /* 0x000fe20000100800 */
[----:B--2---:R-:W-:-:S03]  /*14bf0*/  IADD3 R23, P2, R27, R6, RZ ;  /* 0x000000061b177210 */ /* 0x004fc60007f5e0ff */
[----:B------:R-:W-:Y:S01]  /*14c00*/  STL [R1+0x9b8], R29 ;  /* 0x0009b81d01007387 */ /* 0x000fe20000100800 */
[----:B------:R-:W-:-:S03]  /*14c10*/  IADD3 R25, P3, R38, R6, RZ ;  /* 0x0000000626197210 */ /* 0x000fc60007f7e0ff */
[----:B------:R1:W-:Y:S04]  /*14c20*/  STL [R1+0x9dc], R23 ;  /* 0x0009dc1701007387 */ /* 0x0003e80000100800 */
[----:B------:R2:W-:Y:S01]  /*14c30*/  STL [R1+0x9c0], R8 ;  /* 0x0009c00801007387 */ /* 0x0005e20000100800 */
[----:B-1----:R-:W-:-:S03]  /*14c40*/  LEA.HI.X.SX32 R23, R17, R2, 0x1, P4 ;  /* 0x0000000211177211 */ /* 0x002fc600020f0eff */
[----:B------:R-:W-:Y:S01]  /*14c50*/  STL [R1+0x9e4], R25 ;  /* 0x0009e41901007387 */ /* 0x000fe20000100800 */
[----:B--2---:R-:W-:-:S03]  /*14c60*/  IADD3 R8, P4, R45, R6, RZ ;  /* 0x000000062d087210 */ /* 0x004fc60007f9e0ff */
[----:B------:R1:W-:Y:S01]  /*14c70*/  STL [R1+0x9c8], R23 ;  /* 0x0009c81701007387 */ /* 0x0003e20000100800 */
[----:B------:R-:W-:-:S03]  /*14c80*/  LEA.HI.X.SX32 R17, R33, R2, 0x1, P5 ;  /* 0x0000000221117211 */ /* 0x000fc600028f0eff */
[----:B------:R2:W-:Y:S01]  /*14c90*/  STL [R1+0x9ec], R8 ;  /* 0x0009ec0801007387 */ /* 0x0005e20000100800 */
[----:B-1----:R-:W-:-:S03]  /*14ca0*/  IADD3 R23, P5, R21, R6, RZ ;  /* 0x0000000615177210 */ /* 0x002fc60007fbe0ff */
[----:B------:R1:W-:Y:S01]  /*14cb0*/  STL [R1+0x9d0], R17 ;  /* 0x0009d01101007387 */ /* 0x0003e20000100800 */
[----:B--2---:R-:W-:-:S03]  /*14cc0*/  LEA.HI.X.SX32 R8, R27, R2, 0x1, P2 ;  /* 0x000000021b087211 */ /* 0x004fc600010f0eff */
[----:B------:R2:W-:Y:S04]  /*14cd0*/  STL [R1+0x9f4], R23 ;  /* 0x0009f41701007387 */ /* 0x0005e80000100800 */
[----:B------:R3:W-:Y:S01]  /*14ce0*/  STL [R1+0x9d8], R8 ;  /* 0x0009d80801007387 */ /* 0x0007e20000100800 */
[----:B-1----:R-:W-:Y:S02]  /*14cf0*/  IADD3 R17, P2, R55, R6, RZ ;  /* 0x0000000637117210 */ /* 0x002fe40007f5e0ff */
[----:B--2---:R-:W-:-:S03]  /*14d00*/  LEA.HI.X.SX32 R23, R38, R2, 0x1, P3 ;  /* 0x0000000226177211 */ /* 0x004fc600018f0eff */
[----:B------:R1:W-:Y:S01]  /*14d10*/  STL [R1+0x9fc], R17 ;  /* 0x0009fc1101007387 */ /* 0x0003e20000100800 */
[----:B---3--:R-:W-:-:S03]  /*14d20*/  IADD3 R8, P3, R40, R6, RZ ;  /* 0x0000000628087210 */ /* 0x008fc60007f7e0ff */
[----:B------:R2:W-:Y:S04]  /*14d30*/  STL [R1+0x9e0], R23 ;  /* 0x0009e01701007387 */ /* 0x0005e80000100800 */
[----:B------:R3:W-:Y:S01]  /*14d40*/  STL [R1+0xa04], R8 ;  /* 0x000a040801007387 */ /* 0x0007e20000100800 */
[----:B-1----:R-:W-:Y:S02]  /*14d50*/  LEA.HI.X.SX32 R17, R45, R2, 0x1, P4 ;  /* 0x000000022d117211 */ /* 0x002fe400020f0eff */
[----:B--2---:R-:W-:-:S03]  /*14d60*/  IADD3 R23, P4, R31, R6, RZ ;  /* 0x000000061f177210 */ /* 0x004fc60007f9e0ff */
[----:B------:R1:W-:Y:S01]  /*14d70*/  STL [R1+0x9e8], R17 ;  /* 0x0009e81101007387 */ /* 0x0003e20000100800 */
[----:B---3--:R-:W-:-:S03]  /*14d80*/  LEA.HI.X.SX32 R8, R21, R2, 0x1, P5 ;  /* 0x0000000215087211 */ /* 0x008fc600028f0eff */
        /* <DEDUP_REMOVED lines=15> */
[----:B-1----:R-:W-:Y:S02]  /*14e80*/  IADD3 R17, P4, R70, R6, RZ ;  /* 0x0000000646117210 */ /* 0x002fe40007f9e0ff */
[----:B------:R-:W-:-:S03]  /*14e90*/  LEA.HI.X.SX32 R9, R9, R2, 0x1, P2 ;  /* 0x0000000209097211 */ /* 0x000fc600010f0eff */
[----:B------:R-:W-:Y:S01]  /*14ea0*/  STL [R1+0xa2c], R17 ;  /* 0x000a2c1101007387 */ /* 0x000fe20000100800 */
[----:B--2---:R-:W-:-:S03]  /*14eb0*/  IADD3 R8, P5, R86, R6, RZ ;  /* 0x0000000656087210 */ /* 0x004fc60007fbe0ff */
[----:B------:R1:W-:Y:S04]  /*14ec0*/  STL [R1+0xa10], R7 ;  /* 0x000a100701007387 */ /* 0x0003e80000100800 */
        /* <DEDUP_REMOVED lines=816> */
[----:B-1----:R-:W-:Y:S01]  /*181d0*/  LEA.HI.X.SX32 R9, R214, R2, 0x1, P2 ;  /* 0x00000002d6097211 */ /* 0x002fe200010f0eff */
[----:B------:R-:W1:Y:S01]  /*181e0*/  S2R R252, SR_TID.X ;  /* 0x0000000000fc7919 */ /* 0x000e620000002100 */
[----:B--2---:R-:W-:Y:S02]  /*181f0*/  IADD3 R7, P2, R251, R6, RZ ;  /* 0x00000006fb077210 */ /* 0x004fe40007f5e0ff */
[----:B---3--:R-:W-:Y:S01]  /*18200*/  LEA.HI.X.SX32 R8, R47, R2, 0x1, P3 ;  /* 0x000000022f087211 */ /* 0x008fe200018f0eff */
[----:B------:R2:W-:Y:S04]  /*18210*/  STL [R1+0x13a4], R9 ;  /* 0x0013a40901007387 */ /* 0x0005e80000100800 */
[----:B------:R3:W-:Y:S04]  /*18220*/  STL [R1+0x13c8], R7 ;  /* 0x0013c80701007387 */ /* 0x0007e80000100800 */
[----:B------:R4:W-:Y:S01]  /*18230*/  STL [R1+0x13ac], R8 ;  /* 0x0013ac0801007387 */ /* 0x0009e20000100800 */
[----:B--2---:R-:W-:-:S02]  /*18240*/  IADD3 R9, P3, R249, R6, RZ ;  /* 0x00000006f9097210 */ /* 0x004fc40007f7e0ff */
[----:B---3--:R-:W-:-:S03]  /*18250*/  LEA.HI.X.SX32 R7, R19, R2, 0x1, P4 ;  /* 0x0000000213077211 */ /* 0x008fc600020f0eff */
[----:B------:R2:W-:Y:S01]  /*18260*/  STL [R1+0x13dc], R9 ;  /* 0x0013dc0901007387 */ /* 0x0005e20000100800 */
[----:B----4-:R-:W-:-:S03]  /*18270*/  IADD3 R8, P4, R250, R6, RZ ;  /* 0x00000006fa087210 */ /* 0x010fc60007f9e0ff */
[----:B------:R3:W-:Y:S04]  /*18280*/  STL [R1+0x13b4], R7 ;  /* 0x0013b40701007387 */ /* 0x0007e80000100800 */
[----:B------:R4:W-:Y:S01]  /*18290*/  STL [R1+0x13cc], R8 ;  /* 0x0013cc0801007387 */ /* 0x0009e20000100800 */
[----:B--2---:R-:W-:Y:S02]  /*182a0*/  LEA.HI.X.SX32 R9, R35, R2, 0x1, P5 ;  /* 0x0000000223097211 */ /* 0x004fe400028f0eff */
[----:B---3--:R-:W-:-:S03]  /*182b0*/  IADD3 R7, P5, R247, R6, RZ ;  /* 0x00000006f7077210 */ /* 0x008fc60007fbe0ff */
[----:B------:R2:W-:Y:S01]  /*182c0*/  STL [R1+0x13bc], R9 ;  /* 0x0013bc0901007387 */ /* 0x0005e20000100800 */
[----:B----4-:R-:W-:-:S03]  /*182d0*/  LEA.HI.X.SX32 R8, R251, R2, 0x1, P2 ;  /* 0x00000002fb087211 */ /* 0x010fc600010f0eff */
[----:B------:R3:W-:Y:S04]  /*182e0*/  STL [R1+0x13d0], R7 ;  /* 0x0013d00701007387 */ /* 0x0007e80000100800 */
[----:B------:R4:W-:Y:S01]  /*182f0*/  STL [R1+0x13c4], R8 ;  /* 0x0013c40801007387 */ /* 0x0009e20000100800 */
[----:B--2---:R-:W-:Y:S02]  /*18300*/  IADD3 R9, P2, R246, R6, RZ ;  /* 0x00000006f6097210 */ /* 0x004fe40007f5e0ff */
[----:B---3--:R-:W-:-:S03]  /*18310*/  LEA.HI.X.SX32 R7, R249, R2, 0x1, P3 ;  /* 0x00000002f9077211 */ /* 0x008fc600018f0eff */
[----:B------:R-:W-:Y:S01]  /*18320*/  STL [R1+0x13d4], R9 ;  /* 0x0013d40901007387 */ /* 0x000fe20000100800 */
[----:B----4-:R-:W-:Y:S02]  /*18330*/  IADD3 R8, P3, R248, R6, RZ ;  /* 0x00000006f8087210 */ /* 0x010fe40007f7e0ff */
[----:B------:R-:W-:Y:S01]  /*18340*/  LEA.HI.X.SX32 R6, R250, R2, 0x1, P4 ;  /* 0x00000002fa067211 */ /* 0x000fe200020f0eff */
[----:B------:R2:W-:Y:S01]  /*18350*/  STL [R1+0x13d8], R7 ;  /* 0x0013d80701007387 */ /* 0x0005e20000100800 */
[----:B------:R-:W-:-:S03]  /*18360*/  USHF.R.S32.HI UR11, URZ, 0x1f, UR11 ;  /* 0x0000001f3f0b7899 */ /* 0x000fc6000801140b */
[----:B------:R-:W-:Y:S04]  /*18370*/  STL [R1+0xfbc], R8 ;  /* 0x000fbc0801007387 */ /* 0x000fe80000100800 */
[----:B------:R3:W-:Y:S01]  /*18380*/  STL [R1+0xc94], R6 ;  /* 0x000c940601007387 */ /* 0x0007e20000100800 */
[-C--:B--2---:R-:W-:Y:S02]  /*18390*/  LEA.HI.X.SX32 R7, R247, R2.reuse, 0x1, P5 ;  /* 0x00000002f7077211 */ /* 0x084fe400028f0eff */
[-C--:B---3--:R-:W-:Y:S02]  /*183a0*/  LEA.HI.X.SX32 R6, R246, R2.reuse, 0x1, P2 ;  /* 0x00000002f6067211 */ /* 0x088fe400010f0eff */
[----:B------:R-:W-:Y:S01]  /*183b0*/  LEA.HI.X.SX32 R2, R248, R2, 0x1, P3 ;  /* 0x00000002f8027211 */ /* 0x000fe200018f0eff */
[----:B------:R2:W-:Y:S04]  /*183c0*/  STL [R1+0xfb4], R7 ;  /* 0x000fb40701007387 */ /* 0x0005e80000100800 */
[----:B------:R1:W-:Y:S04]  /*183d0*/  STL [R1+0xfb8], R6 ;  /* 0x000fb80601007387 */ /* 0x0003e80000100800 */
[----:B------:R3:W-:Y:S01]  /*183e0*/  STL [R1+0xc98], R2 ;  /* 0x000c980201007387 */ /* 0x0007e20000100800 */
[----:B--2---:R-:W-:Y:S01]  /*183f0*/  IADD3.X R7, R13, UR11, RZ, P1, !PT ;  /* 0x0000000b0d077c10 */ /* 0x004fe20008ffe4ff */
[----:B-1----:R-:W-:Y:S01]  /*18400*/  IMAD.SHL.U32 R6, R252, 0x10, RZ ;  /* 0x00000010fc067824 */ /* 0x002fe200078e00ff */
[----:B---3--:R-:W-:-:S04]  /*18410*/  IADD3.X R2, R5, UR11, RZ, P0, !PT ;  /* 0x0000000b05027c10 */ /* 0x008fc800087fe4ff */
[----:B------:R-:W-:Y:S04]  /*18420*/  STL [R1+0x1900], R6 ;  /* 0x0019000601007387 */ /* 0x000fe80000100800 */
[----:B------:R-:W-:Y:S04]  /*18430*/  STL [R1+0xc9c], R7 ;  /* 0x000c9c0701007387 */ /* 0x000fe80000100800 */
[----:B------:R1:W-:Y:S01]  /*18440*/  STL [R1+0xca0], R2 ;  /* 0x000ca00201007387 */ /* 0x0003e20000100800 */
[----:B------:R-:W-:Y:S02]  /*18450*/  USHF.R.S32.HI UR10, URZ, 0x1f, UR4 ;  /* 0x0000001f3f0a7899 */ /* 0x000fe40008011404 */
[----:B-1----:R-:W-:-:S02]  /*18460*/  IADD3 R2, P0, R14, UR4, RZ ;  /* 0x000000040e027c10 */ /* 0x002fc4000ff1e0ff */
[----:B------:R-:W-:-:S03]  /*18470*/  IADD3 R7, P1, R12, UR4, RZ ;  /* 0x000000040c077c10 */ /* 0x000fc6000ff3e0ff */
[----:B------:R1:W-:Y:S01]  /*18480*/  STL [R1+0xca8], R2 ;  /* 0x000ca80201007387 */ /* 0x0003e20000100800 */
[----:B------:R-:W-:Y:S01]  /*18490*/  IADD3 R8, P3, R12, UR9, RZ ;  /* 0x000000090c087c10 */ /* 0x000fe2000ff7e0ff */
[----:B------:R-:W-:Y:S02]  /*184a0*/  USHF.R.S32.HI UR4, URZ, 0x1f, UR9 ;  /* 0x0000001f3f047899 */ /* 0x000fe40008011409 */
[----:B------:R2:W-:Y:S01]  /*184b0*/  STL [R1+0xcb0], R7 ;  /* 0x000cb00701007387 */ /* 0x0005e20000100800 */
[----:B-1----:R-:W-:Y:S02]  /*184c0*/  IADD3 R2, P2, R14, UR9, RZ ;  /* 0x000000090e027c10 */ /* 0x002fe4000ff5e0ff */
[----:B--2---:R-:W-:-:S03]  /*184d0*/  IADD3.X R7, R13, UR10, RZ, P0, !PT ;  /* 0x0000000a0d077c10 */ /* 0x004fc600087fe4ff */
[----:B------:R1:W-:Y:S04]  /*184e0*/  STL [R1+0xcb8], R2 ;  /* 0x000cb80201007387 */ /* 0x0003e80000100800 */
[----:B------:R-:W-:Y:S01]  /*184f0*/  STL [R1+0xcc0], R8 ;  /* 0x000cc00801007387 */ /* 0x000fe20000100800 */
[----:B-1----:R-:W-:-:S03]  /*18500*/  IADD3.X R2, R5, UR10, RZ, P1, !PT ;  /* 0x0000000a05027c10 */ /* 0x002fc60008ffe4ff */
[----:B------:R1:W-:Y:S04]  /*18510*/  STL [R1+0xca4], R7 ;  /* 0x000ca40701007387 */ /* 0x0003e80000100800 */
[----:B------:R2:W-:Y:S01]  /*18520*/  STL [R1+0xcac], R2 ;  /* 0x000cac0201007387 */ /* 0x0005e20000100800 */
[----:B-1----:R-:W-:Y:S02]  /*18530*/  IADD3.X R7, R13, UR4, RZ, P2, !PT ;  /* 0x000000040d077c10 */ /* 0x002fe400097fe4ff */
[----:B--2---:R-:W-:-:S03]  /*18540*/  IADD3.X R2, R5, UR4, RZ, P3, !PT ;  /* 0x0000000405027c10 */ /* 0x004fc60009ffe4ff */
[----:B------:R1:W-:Y:S04]  /*18550*/  STL [R1+0xcb4], R7 ;  /* 0x000cb40701007387 */ /* 0x0003e80000100800 */
[----:B------:R2:W-:Y:S04]  /*18560*/  STL [R1+0xcbc], R2 ;  /* 0x000cbc0201007387 */ /* 0x0005e80000100800 */
[----:B------:R-:W-:Y:S04]  /*18570*/  STL [R1+0x8a8], RZ ;  /* 0x0008a8ff01007387 */ /* 0x000fe80000100800 */
        /* <DEDUP_REMOVED lines=256> */
[----:B------:R-:W-:Y:S04]  /*19580*/  STL [R1], RZ ;  /* 0x000000ff01007387 */ /* 0x000fe80000100800 */
        /* <DEDUP_REMOVED lines=117> */
[----:B------:R-:W-:Y:S01]  /*19ce0*/  STL [R1+0x1d8], RZ ;  /* 0x0001d8ff01007387 */ /* 0x000fe20000100800 */
[----:B-1----:R-:W-:-:S03]  /*19cf0*/  IADD3 R7, P0, R14, UR29, RZ ;  /* 0x0000001d0e077c10 */ /* 0x002fc6000ff1e0ff */
[----:B------:R-:W-:Y:S01]  /*19d00*/  STL [R1+0x1dc], RZ ;  /* 0x0001dcff01007387 */ /* 0x000fe20000100800 */
[----:B--2---:R-:W-:-:S03]  /*19d10*/  IADD3 R2, P1, R12, UR29, RZ ;  /* 0x0000001d0c027c10 */ /* 0x004fc6000ff3e0ff */
[----:B------:R-:W-:Y:S01]  /*19d20*/  STL [R1+0x1e0], RZ ;  /* 0x0001e0ff01007387 */ /* 0x000fe20000100800 */
[----:B------:R-:W-:-:S03]  /*19d30*/  USHF.R.S32.HI UR29, URZ, 0x1f, UR29 ;  /* 0x0000001f3f1d7899 */ /* 0x000fc6000801141d */
[----:B------:R-:W-:Y:S04]  /*19d40*/  STL [R1+0x1e4], RZ ;  /* 0x0001e4ff01007387 */ /* 0x000fe80000100800 */
[----:B------:R-:W-:Y:S04]  /*19d50*/  STL [R1+0x1e8], RZ ;  /* 0x0001e8ff01007387 */ /* 0x000fe80000100800 */
[----:B------:R-:W-:Y:S04]  /*19d60*/  STL [R1+0x1ec], RZ ;  /* 0x0001ecff01007387 */ /* 0x000fe80000100800 */
[----:B------:R-:W-:Y:S04]  /*19d70*/  STL [R1+0x1f0], RZ ;  /* 0x0001f0ff01007387 */ /* 0x000fe80000100800 */
[----:B------:R-:W-:Y:S01]  /*19d80*/  STL [R1+0x1f4], RZ ;  /* 0x0001f4ff01007387 */ /* 0x000fe20000100800 */
[----:B------:R-:W-:-:S03]  /*19d90*/  UIMAD UR10, UR60, 0x2e, URZ ;  /* 0x0000002e3c0a78a4 */ /* 0x000fc6000f8e023f */
[----:B------:R-:W-:Y:S01]  /*19da0*/  STL [R1+0x1f8], RZ ;  /* 0x0001f8ff01007387 */ /* 0x000fe20000100800 */
[----:B------:R-:W-:Y:S01]  /*19db0*/  UIMAD UR11, UR48, 0x24, URZ ;  /* 0x00000024300b78a4 */ /* 0x000fe2000f8e023f */
[----:B------:R-:W-:Y:S02]  /*19dc0*/  ULDC UR60, c[0x0][0x238] ;  /* 0x00008e00003c7ab9 */ /* 0x000fe40000000800 */
[----:B------:R-:W-:Y:S04]  /*19dd0*/  STL [R1+0x1fc], RZ ;  /* 0x0001fcff01007387 */ /* 0x000fe80000100800 */
[----:B------:R1:W-:Y:S04]  /*19de0*/  STL [R1+0xcc8], R7 ;  /* 0x000cc80701007387 */ /* 0x0003e80000100800 */
[----:B------:R2:W-:Y:S01]  /*19df0*/  STL [R1+0xcd0], R2 ;  /* 0x000cd00201007387 */ /* 0x0005e20000100800 */
[----:B-1----:R-:W-:-:S02]  /*19e00*/  IADD3.X R7, R13, UR29, RZ, P0, !PT ;  /* 0x0000001d0d077c10 */ /* 0x002fc400087fe4ff */
[----:B--2---:R-:W-:-:S03]  /*19e10*/  IADD3.X R2, R5, UR29, RZ, P1, !PT ;  /* 0x0000001d05027c10 */ /* 0x004fc60008ffe4ff */
[----:B------:R1:W-:Y:S01]  /*19e20*/  STL [R1+0xcc4], R7 ;  /* 0x000cc40701007387 */ /* 0x0003e20000100800 */
[----:B------:R-:W-:-:S03]  /*19e30*/  USHF.R.S32.HI UR29, URZ, 0x1f, UR10 ;  /* 0x0000001f3f1d7899 */ /* 0x000fc6000801140a */
[----:B------:R2:W-:Y:S01]  /*19e40*/  STL [R1+0xccc], R2 ;  /* 0x000ccc0201007387 */ /* 0x0005e20000100800 */
[----:B-1----:R-:W-:Y:S02]  /*19e50*/  IADD3 R7, P0, R14, UR10, RZ ;  /* 0x0000000a0e077c10 */ /* 0x002fe4000ff1e0ff */
[----:B--2---:R-:W-:-:S03]  /*19e60*/  IADD3 R2, P1, R12, UR10, RZ ;  /* 0x0000000a0c027c10 */ /* 0x004fc6000ff3e0ff */
[----:B------:R1:W-:Y:S04]  /*19e70*/  STL [R1+0xcd8], R7 ;  /* 0x000cd80701007387 */ /* 0x0003e80000100800 */
        /* <DEDUP_REMOVED lines=192> */
[----:B------:R-:W-:Y:S04]  /*1aa80*/  STL [R1+0xe24], R7 ;  /* 0x000e240701007387 */ /* 0x000fe80000100800 */
[----:B------:R1:W-:Y:S01]  /*1aa90*/  STL [R1+0xe2c], R2 ;  /* 0x000e2c0201007387 */ /* 0x0003e20000100800 */
[----:B------:R-:W-:Y:S01]  /*1aaa0*/  USHF.R.U32.HI UR20, URZ, 0x4, UR58 ;  /* 0x000000043f147899 */ /* 0x000fe2000801163a */
[----:B------:R-:W-:Y:S01]  /*1aab0*/  LOP3.LUT R252, R252, 0x7f, RZ, 0xc0, !PT ;  /* 0x0000007ffcfc7812 */ /* 0x000fe200078ec0ff */
[----:B------:R-:W-:Y:S01]  /*1aac0*/  UIADD3 UR43, UR58, 0x8000, URZ ;  /* 0x000080003a2b7890 */ /* 0x000fe2000fffe03f */
[----:B------:R-:W-:Y:S01]  /*1aad0*/  CS2R R24, SRZ ;  /* 0x0000000000187805 */ /* 0x000fe2000001ff00 */
[----:B------:R-:W-:Y:S01]  /*1aae0*/  UIMAD UR48, UR60, 0x9, URZ ;  /* 0x000000093c3078a4 */ /* 0x000fe2000f8e023f */
[----:B------:R-:W-:-:S02]  /*1aaf0*/  CS2R R26, SRZ ;  /* 0x00000000001a7805 */ /* 0x000fc4000001ff00 */
[----:B------:R-:W-:Y:S02]  /*1ab00*/  CS2R R28, SRZ ;  /* 0x00000000001c7805 */ /* 0x000fe4000001ff00 */
[----:B------:R-:W-:Y:S02]  /*1ab10*/  CS2R R30, SRZ ;  /* 0x00000000001e7805 */ /* 0x000fe4000001ff00 */
[----:B------:R-:W-:Y:S02]  /*1ab20*/  CS2R R32, SRZ ;  /* 0x0000000000207805 */ /* 0x000fe4000001ff00 */
[----:B------:R-:W-:Y:S02]  /*1ab30*/  CS2R R34, SRZ ;  /* 0x0000000000227805 */ /* 0x000fe4000001ff00 */
[----:B------:R-:W-:Y:S02]  /*1ab40*/  CS2R R36, SRZ ;  /* 0x0000000000247805 */ /* 0x000fe4000001ff00 */
        /* <DEDUP_REMOVED lines=25> */
[----:B------:R-:W-:Y:S01]  /*1ace0*/  CS2R R88, SRZ ;  /* 0x0000000000587805 */ /* 0x000fe2000001ff00 */
[----:B------:R-:W-:Y:S01]  /*1acf0*/  IMAD.MOV.U32 R90, RZ, RZ, RZ ;  /* 0x000000ffff5a7224 */ /* 0x000fe200078e00ff */
[----:B------:R-:W-:Y:S01]  /*1ad00*/  UMOV UR9, URZ ;  /* 0x0000003f00097c82 */ /* 0x000fe20008000000 */
[----:B------:R-:W-:Y:S01]  /*1ad10*/  UMOV UR4, URZ ;  /* 0x0000003f00047c82 */ /* 0x000fe20008000000 */
[----:B------:R-:W-:Y:S02]  /*1ad20*/  USHF.L.U32 UR7, UR7, 0x7, URZ ;  /* 0x0000000707077899 */ /* 0x000fe4000800063f */
[----:B------:R-:W-:Y:S02]  /*1ad30*/  USHF.R.S32.HI UR30, URZ, 0x1f, UR30 ;  /* 0x0000001f3f1e7899 */ /* 0x000fe4000801141e */
[----:B------:R-:W-:Y:S02]  /*1ad40*/  USHF.L.U32 UR6, UR6, 0x7, URZ ;  /* 0x0000000706067899 */ /* 0x000fe4000800063f */
[----:B------:R-:W-:-:S02]  /*1ad50*/  USGXT.U32 UR20, UR20, 0xe ;  /* 0x0000000e1414789a */ /* 0x000fc40008000000 */
[----:B------:R-:W-:Y:S02]  /*1ad60*/  USHF.R.U32.HI UR43, URZ, 0x4, UR43 ;  /* 0x000000043f2b7899 */ /* 0x000fe4000801162b */
[----:B------:R-:W-:Y:S02]  /*1ad70*/  USHF.R.S32.HI UR10, URZ, 0x1f, UR8 ;  /* 0x0000001f3f0a7899 */ /* 0x000fe40008011408 */
[----:B------:R-:W-:Y:S02]  /*1ad80*/  USHF.R.S32.HI UR13, URZ, 0x1f, UR5 ;  /* 0x0000001f3f0d7899 */ /* 0x000fe40008011405 */
[----:B------:R-:W-:Y:S02]  /*1ad90*/  USHF.R.S32.HI UR17, URZ, 0x1f, UR61 ;  /* 0x0000001f3f117899 */ /* 0x000fe4000801143d */
[----:B------:R-:W-:Y:S02]  /*1ada0*/  USHF.R.S32.HI UR60, URZ, 0x1f, UR12 ;  /* 0x0000001f3f3c7899 */ /* 0x000fe4000801140c */
[----:B------:R-:W-:-:S02]  /*1adb0*/  USHF.R.S32.HI UR55, URZ, 0x1f, UR16 ;  /* 0x0000001f3f377899 */ /* 0x000fc40008011410 */
[----:B------:R-:W-:Y:S02]  /*1adc0*/  USHF.R.S32.HI UR53, URZ, 0x1f, UR59 ;  /* 0x0000001f3f357899 */ /* 0x000fe4000801143b */
        /* <DEDUP_REMOVED lines=16> */
[----:B------:R-:W-:Y:S01]  /*1aed0*/  USHF.R.S32.HI UR42, URZ, 0x1f, UR27 ;  /* 0x0000001f3f2a7899 */ /* 0x000fe2000801141b */
[----:B------:R-:W2:Y:S01]  /*1aee0*/  LDC R230, c[0x0][0x230] ;  /* 0x00008c00ffe67b82 */ /* 0x000ea20000000800 */
[----:B-1----:R-:W-:Y:S01]  /*1aef0*/  IADD3 R2, P0, R14, UR8, RZ ;  /* 0x000000080e027c10 */ /* 0x002fe2000ff1e0ff */
[----:B------:R-:W-:Y:S01]  /*1af00*/  USGXT.U32 UR43, UR43, 0xe ;  /* 0x0000000e2b2b789a */ /* 0x000fe20008000000 */
[C---:B------:R-:W-:Y:S01]  /*1af10*/  IADD3 R7, P1, R12.reuse, UR8, RZ ;  /* 0x000000080c077c10 */ /* 0x040fe2000ff3e0ff */
[----:B------:R-:W-:Y:S01]  /*1af20*/  UIADD3 UR8, UP0, UR20, 0x2, URZ ;  /* 0x0000000214087890 */ /* 0x000fe2000ff1e03f */
[----:B------:R-:W-:Y:S01]  /*1af30*/  IADD3 R8, P5, R12, UR12, RZ ;  /* 0x0000000c0c087c10 */ /* 0x000fe2000ffbe0ff */
[----:B------:R1:W-:Y:S01]  /*1af40*/  STL [R1+0xe38], R2 ;  /* 0x000e380201007387 */ /* 0x0003e20000100800 */
[----:B------:R-:W-:Y:S01]  /*1af50*/  IMAD.MOV.U32 R91, RZ, RZ, RZ ;  /* 0x000000ffff5b7224 */ /* 0x000fe200078e00ff */
[----:B------:R-:W-:Y:S01]  /*1af60*/  UIADD3.X UR9, UR9, 0x40000040, URZ, UP0, !UPT ;  /* 0x4000004009097890 */ /* 0x000fe200087fe43f */
[----:B------:R-:W-:Y:S01]  /*1af70*/  CS2R R92, SRZ ;  /* 0x00000000005c7805 */ /* 0x000fe2000001ff00 */
[----:B------:R3:W-:Y:S01]  /*1af80*/  STL [R1+0xe40], R7 ;  /* 0x000e400701007387 */ /* 0x0007e20000100800 */
[----:B------:R-:W-:-:S02]  /*1af90*/  CS2R R94, SRZ ;  /* 0x00000000005e7805 */ /* 0x000fc4000001ff00 */
[----:B------:R-:W-:Y:S02]  /*1afa0*/  CS2R R96, SRZ ;  /* 0x0000000000607805 */ /* 0x000fe4000001ff00 */
[----:B------:R-:W-:Y:S02]  /*1afb0*/  CS2R R98, SRZ ;  /* 0x0000000000627805 */ /* 0x000fe4000001ff00 */
[----:B------:R-:W-:Y:S02]  /*1afc0*/  CS2R R100, SRZ ;  /* 0x0000000000647805 */ /* 0x000fe4000001ff00 */
[----:B------:R-:W-:Y:S02]  /*1afd0*/  CS2R R102, SRZ ;  /* 0x0000000000667805 */ /* 0x000fe4000001ff00 */
[----:B-1----:R-:W-:Y:S02]  /*1afe0*/  LOP3.LUT R2, R6, 0x70, RZ, 0xc0, !PT ;  /* 0x0000007006027812 */ /* 0x002fe400078ec0ff */
[----:B------:R-:W-:-:S02]  /*1aff0*/  CS2R R104, SRZ ;  /* 0x0000000000687805 */ /* 0x000fc4000001ff00 */
[----:B------:R-:W-:Y:S02]  /*1b000*/  IADD3.X R6, R13, UR10, RZ, P0, !PT ;  /* 0x0000000a0d067c10 */ /* 0x000fe400087fe4ff */
[----:B------:R-:W-:Y:S02]  /*1b010*/  CS2R R106, SRZ ;  /* 0x00000000006a7805 */ /* 0x000fe4000001ff00 */
[----:B---3--:R-:W-:Y:S01]  /*1b020*/  IADD3.X R7, R5, UR10, RZ, P1, !PT ;  /* 0x0000000a05077c10 */ /* 0x008fe20008ffe4ff */
[----:B------:R-:W-:Y:S01]  /*1b030*/  IMAD R2, R252, 0x80, R2 ;  /* 0x00000080fc027824 */ /* 0x000fe200078e0202 */
[----:B------:R-:W-:Y:S01]  /*1b040*/  UIADD3 UR10, UP1, UR43, 0x2, URZ ;  /* 0x000000022b0a7890 */ /* 0x000fe2000ff3e03f */
[----:B------:R-:W-:Y:S01]  /*1b050*/  STL [R1+0xe34], R6 ;  /* 0x000e340601007387 */ /* 0x000fe20000100800 */
[----:B--2---:R-:W-:Y:S01]  /*1b060*/  VIADD R230, R230, 0x7f ;  /* 0x0000007fe6e67836 */ /* 0x004fe20000000000 */
[----:B------:R-:W-:Y:S01]  /*1b070*/  CS2R R108, SRZ ;  /* 0x00000000006c7805 */ /* 0x000fe2000001ff00 */
[----:B------:R-:W-:Y:S01]  /*1b080*/  UIADD3.X UR11, UR4, 0x40000040, URZ, UP1, !UPT ;  /* 0x40000040040b7890 */ /* 0x000fe20008ffe43f */
[----:B------:R1:W-:Y:S01]  /*1b090*/  STL [R1+0xe3c], R7 ;  /* 0x000e3c0701007387 */ /* 0x0003e20000100800 */
[----:B------:R-:W-:-:S02]  /*1b0a0*/  CS2R R110, SRZ ;  /* 0x00000000006e7805 */ /* 0x000fc4000001ff00 */
[----:B------:R-:W-:Y:S02]  /*1b0b0*/  SHF.R.S32.HI R238, RZ, 0x1f, R230 ;  /* 0x0000001fffee7819 */ /* 0x000fe400000114e6 */
[----:B------:R-:W-:Y:S01]  /*1b0c0*/  CS2R R112, SRZ ;  /* 0x0000000000707805 */ /* 0x000fe2000001ff00 */
[----:B------:R-:W-:Y:S01]  /*1b0d0*/  STL [R1+0x18b8], R2 ;  /* 0x0018b80201007387 */ /* 0x000fe20000100800 */
[----:B------:R-:W-:Y:S02]  /*1b0e0*/  CS2R R114, SRZ ;  /* 0x0000000000727805 */ /* 0x000fe4000001ff00 */
[----:B------:R-:W-:Y:S02]  /*1b0f0*/  LEA.HI R238, R238, R230, RZ, 0x7 ;  /* 0x000000e6eeee7211 */ /* 0x000fe400078f38ff */
[----:B------:R-:W-:Y:S02]  /*1b100*/  CS2R R116, SRZ ;  /* 0x0000000000747805 */ /* 0x000fe4000001ff00 */
[----:B------:R-:W-:-:S02]  /*1b110*/  CS2R R118, SRZ ;  /* 0x0000000000767805 */ /* 0x000fc4000001ff00 */
[----:B------:R-:W-:Y:S02]  /*1b120*/  CS2R R120, SRZ ;  /* 0x0000000000787805 */ /* 0x000fe4000001ff00 */
[----:B-1----:R-:W-:Y:S02]  /*1b130*/  IADD3 R7, P2, R14, UR5, RZ ;  /* 0x000000050e077c10 */ /* 0x002fe4000ff5e0ff */
[----:B------:R-:W-:Y:S02]  /*1b140*/  CS2R R122, SRZ ;  /* 0x00000000007a7805 */ /* 0x000fe4000001ff00 */
[----:B------:R-:W-:Y:S02]  /*1b150*/  SHF.R.S32.HI R6, RZ, 0x7, R238 ;  /* 0x00000007ff067819 */ /* 0x000fe400000114ee */
[----:B------:R-:W-:Y:S02]  /*1b160*/  CS2R R124, SRZ ;  /* 0x00000000007c7805 */ /* 0x000fe4000001ff00 */
[----:B------:R-:W-:Y:S01]  /*1b170*/  IADD3 R6, P3, R12, UR5, RZ ;  /* 0x000000050c067c10 */ /* 0x000fe2000ff7e0ff */
[----:B------:R1:W-:Y:S01]  /*1b180*/  STL [R1+0xe48], R7 ;  /* 0x000e480701007387 */ /* 0x0003e20000100800 */
[----:B------:R-:W-:-:S02]  /*1b190*/  CS2R R126, SRZ ;  /* 0x00000000007e7805 */ /* 0x000fc4000001ff00 */
[----:B------:R-:W-:Y:S02]  /*1b1a0*/  CS2R R128, SRZ ;  /* 0x0000000000807805 */ /* 0x000fe4000001ff00 */
[----:B------:R-:W-:Y:S01]  /*1b1b0*/  CS2R R130, SRZ ;  /* 0x0000000000827805 */ /* 0x000fe2000001ff00 */
[----:B------:R2:W-:Y:S01]  /*1b1c0*/  STL [R1+0xe50], R6 ;  /* 0x000e500601007387 */ /* 0x0005e20000100800 */
[----:B------:R-:W-:Y:S02]  /*1b1d0*/  CS2R R132, SRZ ;  /* 0x0000000000847805 */ /* 0x000fe4000001ff00 */
[----:B------:R-:W-:Y:S02]  /*1b1e0*/  CS2R R134, SRZ ;  /* 0x0000000000867805 */ /* 0x000fe4000001ff00 */
[----:B------:R-:W-:Y:S02]  /*1b1f0*/  CS2R R136, SRZ ;  /* 0x0000000000887805 */ /* 0x000fe4000001ff00 */
[----:B------:R-:W-:-:S02]  /*1b200*/  CS2R R138, SRZ ;  /* 0x00000000008a7805 */ /* 0x000fc4000001ff00 */
[----:B------:R-:W-:Y:S02]  /*1b210*/  CS2R R140, SRZ ;  /* 0x00000000008c7805 */ /* 0x000fe4000001ff00 */
[----:B-1----:R-:W-:Y:S02]  /*1b220*/  IADD3 R7, P0, R14, UR61, RZ ;  /* 0x0000003d0e077c10 */ /* 0x002fe4000ff1e0ff */
[----:B------:R-:W-:Y:S02]  /*1b230*/  CS2R R142, SRZ ;  /* 0x00000000008e7805 */ /* 0x000fe4000001ff00 */
[----:B------:R-:W-:Y:S02]  /*1b240*/  CS2R R144, SRZ ;  /* 0x0000000000907805 */ /* 0x000fe4000001ff00 */
[----:B------:R-:W-:Y:S02]  /*1b250*/  CS2R R146, SRZ ;  /* 0x0000000000927805 */ /* 0x000fe4000001ff00 */
[----:B--2---:R-:W-:Y:S01]  /*1b260*/  IADD3 R6, P1, R12, UR61, RZ ;  /* 0x0000003d0c067c10 */ /* 0x004fe2000ff3e0ff */
[----:B------:R1:W-:Y:S01]  /*1b270*/  STL [R1+0xe58], R7 ;  /* 0x000e580701007387 */ /* 0x0003e20000100800 */
[----:B------:R-:W-:-:S02]  /*1b280*/  CS2R R148, SRZ ;  /* 0x0000000000947805 */ /* 0x000fc4000001ff00 */
[----:B------:R-:W-:Y:S01]  /*1b290*/  CS2R R150, SRZ ;  /* 0x0000000000967805 */ /* 0x000fe2000001ff00 */
[----:B------:R-:W-:Y:S01]  /*1b2a0*/  USHF.R.S32.HI UR5, URZ, 0x1f, UR6 ;  /* 0x0000001f3f057899 */ /* 0x000fe20008011406 */
[----:B------:R2:W-:Y:S01]  /*1b2b0*/  STL [R1+0xe60], R6 ;  /* 0x000e600601007387 */ /* 0x0005e20000100800 */
[----:B------:R-:W-:Y:S01]  /*1b2c0*/  USHF.R.S32.HI UR4, URZ, 0x1f, UR7 ;  /* 0x0000001f3f047899 */ /* 0x000fe20008011407 */
[----:B-1----:R-:W-:Y:S02]  /*1b2d0*/  IADD3 R7, P4, R14, UR12, RZ ;  /* 0x0000000c0e077c10 */ /* 0x002fe4000ff9e0ff */
[----:B--2---:R-:W-:-:S03]  /*1b2e0*/  IADD3.X R6, R13, UR13, RZ, P2, !PT ;  /* 0x0000000d0d067c10 */ /* 0x004fc600097fe4ff */
[----:B------:R1:W-:Y:S04]  /*1b2f0*/  STL [R1+0xe68], R7 ;  /* 0x000e680701007387 */ /* 0x0003e80000100800 */
[----:B------:R2:W-:Y:S04]  /*1b300*/  STL [R1+0xe70], R8 ;  /* 0x000e700801007387 */ /* 0x0005e80000100800 */
[----:B------:R3:W-:Y:S01]  /*1b310*/  STL [R1+0xe44], R6 ;  /* 0x000e440601007387 */ /* 0x0007e20000100800 */
[----:B-1----:R-:W-:Y:S01]  /*1b320*/  IADD3.X R7, R5, UR13, RZ, P3, !PT ;  /* 0x0000000d05077c10 */ /* 0x002fe20009ffe4ff */
[----:B------:R-:W-:Y:S01]  /*1b330*/  UIADD3.64 UR12, UR8, 0x2, URZ ;  /* 0x00000002080c7897 */ /* 0x000fe2000fffe03f */
[----:B--2---:R-:W-:-:S03]  /*1b340*/  IADD3 R8, P3, R12, UR16, RZ ;  /* 0x000000100c087c10 */ /* 0x004fc6000ff7e0ff */
[----:B------:R1:W-:Y:S01]  /*1b350*/  STL [R1+0xe4c], R7 ;  /* 0x000e4c0701007387 */ /* 0x0003e20000100800 */
[----:B---3--:R-:W-:-:S05]  /*1b360*/  IADD3 R6, P2, R14, UR16, RZ ;  /* 0x000000100e067c10 */ /* 0x008fca000ff5e0ff */
[----:B------:R2:W-:Y:S01]  /*1b370*/  STL [R1+0xe78], R6 ;  /* 0x000e780601007387 */ /* 0x0005e20000100800 */
[----:B-1----:R-:W-:-:S03]  /*1b380*/  IADD3.X R7, R13, UR17, RZ, P0, !PT ;  /* 0x000000110d077c10 */ /* 0x002fc600087fe4ff */
[----:B------:R1:W-:Y:S04]  /*1b390*/  STL [R1+0xe80], R8 ;  /* 0x000e800801007387 */ /* 0x0003e80000100800 */
[----:B------:R3:W-:Y:S01]  /*1b3a0*/  STL [R1+0xe54], R7 ;  /* 0x000e540701007387 */ /* 0x0007e20000100800 */
[----:B--2---:R-:W-:Y:S01]  /*1b3b0*/  IADD3.X R6, R5, UR17, RZ, P1, !PT ;  /* 0x0000001105067c10 */ /* 0x004fe20008ffe4ff */
[----:B------:R-:W-:Y:S01]  /*1b3c0*/  UIADD3.64 UR16, UR8, 0x4, URZ ;  /* 0x0000000408107897 */ /* 0x000fe2000fffe03f */
[----:B-1----:R-:W-:-:S03]  /*1b3d0*/  IADD3 R8, P1, R12, UR59, RZ ;  /* 0x0000003b0c087c10 */ /* 0x002fc6000ff3e0ff */
        /* <DEDUP_REMOVED lines=25> */
[----:B------:R-:W-:Y:S02]  /*1b570*/  UIADD3.64 UR52, UR8, 0x202, URZ ;  /* 0x0000020208347897 */ /* 0x000fe4000fffe03f */
[----:B------:R-:W-:Y:S01]  /*1b580*/  UIADD3.64 UR52, UR8, 0x604, URZ ;  /* 0x0000060408347897 */ /* 0x000fe2000fffe03f */
[----:B-1----:R-:W-:Y:S01]  /*1b590*/  IADD3 R8, P1, R12, UR50, RZ ;  /* 0x000000320c087c10 */ /* 0x002fe2000ff3e0ff */
        /* <DEDUP_REMOVED lines=10> */
[----:B---3--:R-:W-:Y:S02]  /*1b640*/  IADD3 R7, P4, R14, UR24, RZ ;  /* 0x000000180e077c10 */ /* 0x008fe4000ff9e0ff */
[----:B------:R-:W-:-:S03]  /*1b650*/  ULDC UR50, c[0x0][0x238] ;  /* 0x00008e0000327ab9 */ /* 0x000fc60000000800 */
        /* <DEDUP_REMOVED lines=67> */
[----:B--2---:R-:W-:Y:S02]  /*1ba90*/  IADD3.X R6, R5, UR47, RZ, P1, !PT ;  /* 0x0000002f05067c10 */ /* 0x004fe40008ffe4ff */
        /* <DEDUP_REMOVED lines=18> */
[----:B-1----:R-:W-:-:S03]  /*1bbc0*/  LOP3.LUT R8, R2, 0x20, RZ, 0x3c, !PT ;  /* 0x0000002002087812 */ /* 0x002fc600078e3cff */
[----:B------:R1:W-:Y:S01]  /*1bbd0*/  STL [R1+0xf3c], R6 ;  /* 0x000f3c0601007387 */ /* 0x0003e20000100800 */
[----:B---3--:R-:W-:-:S05]  /*1bbe0*/  LOP3.LUT R7, R2, 0x10, RZ, 0x3c, !PT ;  /* 0x0000001002077812 */ /* 0x008fca00078e3cff */
[----:B------:R2:W-:Y:S01]  /*1bbf0*/  STL [R1+0x18d8], R7 ;  /* 0x0018d80701007387 */ /* 0x0005e20000100800 */
[----:B-1----:R-:W-:-:S03]  /*1bc00*/  LOP3.LUT R6, R2, 0x30, RZ, 0x3c, !PT ;  /* 0x0000003002067812 */ /* 0x002fc600078e3cff */
[----:B------:R1:W-:Y:S04]  /*1bc10*/  STL [R1+0x18d4], R8 ;  /* 0x0018d40801007387 */ /* 0x0003e80000100800 */
[----:B------:R3:W-:Y:S01]  /*1bc20*/  STL [R1+0x18d0], R6 ;  /* 0x0018d00601007387 */ /* 0x0007e20000100800 */
[C---:B--2---:R-:W-:Y:S02]  /*1bc30*/  LOP3.LUT R7, R2.reuse, 0x40, RZ, 0x3c, !PT ;  /* 0x0000004002077812 */ /* 0x044fe400078e3cff */
[----:B-1----:R-:W-:-:S03]  /*1bc40*/  LOP3.LUT R8, R2, 0x50, RZ, 0x3c, !PT ;  /* 0x0000005002087812 */ /* 0x002fc600078e3cff */
[----:B------:R1:W-:Y:S01]  /*1bc50*/  STL [R1+0x18cc], R7 ;  /* 0x0018cc0701007387 */ /* 0x0003e20000100800 */
[----:B---3--:R-:W-:-:S03]  /*1bc60*/  LOP3.LUT R6, R2, 0x60, RZ, 0x3c, !PT ;  /* 0x0000006002067812 */ /* 0x008fc600078e3cff */
[----:B------:R-:W-:Y:S04]  /*1bc70*/  STL [R1+0x18c8], R8 ;  /* 0x0018c80801007387 */ /* 0x000fe80000100800 */
[----:B------:R2:W-:Y:S01]  /*1bc80*/  STL [R1+0x18c4], R6 ;  /* 0x0018c40601007387 */ /* 0x0005e20000100800 */
[----:B-1----:R-:W-:Y:S02]  /*1bc90*/  LOP3.LUT R7, R2, 0x70, RZ, 0x3c, !PT ;  /* 0x0000007002077812 */ /* 0x002fe400078e3cff */
[----:B------:R-:W-:-:S03]  /*1bca0*/  IADD3 R2, P6, R14, UR22, RZ ;  /* 0x000000160e027c10 */ /* 0x000fc6000ffde0ff */
[----:B------:R1:W-:Y:S01]  /*1bcb0*/  STL [R1+0x18c0], R7 ;  /* 0x0018c00701007387 */ /* 0x0003e20000100800 */
[----:B--2---:R-:W-:-:S03]  /*1bcc0*/  IADD3 R6, P3, R12, UR22, RZ ;  /* 0x000000160c067c10 */ /* 0x004fc6000ff7e0ff */
[----:B------:R2:W-:Y:S01]  /*1bcd0*/  STL [R1+0xf68], R2 ;  /* 0x000f680201007387 */ /* 0x0005e20000100800 */
[----:B------:R-:W-:-:S03]  /*1bce0*/  UMOV UR22, UR43 ;  /* 0x0000002b00167c82 */ /* 0x000fc60008000000 */
[----:B------:R3:W-:Y:S01]  /*1bcf0*/  STL [R1+0xf70], R6 ;  /* 0x000f700601007387 */ /* 0x0007e20000100800 */
[----:B-1----:R-:W-:Y:S02]  /*1bd00*/  IADD3 R7, P2, R14, UR23, RZ ;  /* 0x000000170e077c10 */ /* 0x002fe4000ff5e0ff */
[----:B--2---:R-:W-:-:S03]  /*1bd10*/  IADD3.X R2, R13, UR31, RZ, P1, !PT ;  /* 0x0000001f0d027c10 */ /* 0x004fc60008ffe4ff */
[----:B------:R1:W-:Y:S01]  /*1bd20*/  STL [R1+0xf78], R7 ;  /* 0x000f780701007387 */ /* 0x0003e20000100800 */
[----:B---3--:R-:W-:-:S03]  /*1bd30*/  IADD3 R6, P1, R12, UR23, RZ ;  /* 0x000000170c067c10 */ /* 0x008fc6000ff3e0ff */
[----:B------:R2:W-:Y:S01]  /*1bd40*/  STL [R1+0xf44], R2 ;  /* 0x000f440201007387 */ /* 0x0005e20000100800 */
[----:B------:R-:W-:-:S03]  /*1bd50*/  UMOV UR23, 0x40000040 ;  /* 0x4000004000177882 */ /* 0x000fc60000000000 */
[----:B------:R3:W-:Y:S01]  /*1bd60*/  STL [R1+0xf80], R6 ;  /* 0x000f800601007387 */ /* 0x0007e20000100800 */
[----:B-1----:R-:W-:Y:S02]  /*1bd70*/  IADD3.X R7, R5, UR31, RZ, P0, !PT ;  /* 0x0000001f05077c10 */ /* 0x002fe400087fe4ff */
[----:B--2---:R-:W-:-:S03]  /*1bd80*/  IADD3 R2, P0, R14, UR26, RZ ;  /* 0x0000001a0e027c10 */ /* 0x004fc6000ff1e0ff */
[----:B------:R1:W-:Y:S01]  /*1bd90*/  STL [R1+0xf4c], R7 ;  /* 0x000f4c0701007387 */ /* 0x0003e20000100800 */
[----:B---3--:R-:W-:-:S03]  /*1bda0*/  IADD3.X R6, R13, UR34, RZ, P5, !PT ;  /* 0x000000220d067c10 */ /* 0x008fc6000affe4ff */
[----:B------:R2:W-:Y:S04]  /*1bdb0*/  STL [R1+0xf88], R2 ;  /* 0x000f880201007387 */ /* 0x0005e80000100800 */
[----:B------:R3:W-:Y:S01]  /*1bdc0*/  STL [R1+0xf54], R6 ;  /* 0x000f540601007387 */ /* 0x0007e20000100800 */
[----:B-1----:R-:W-:Y:S02]  /*1bdd0*/  IADD3 R7, P5, R12, UR26, RZ ;  /* 0x0000001a0c077c10 */ /* 0x002fe4000ffbe0ff */
[----:B--2---:R-:W-:-:S03]  /*1bde0*/  IADD3.X R2, R5, UR34, RZ, P4, !PT ;  /* 0x0000002205027c10 */ /* 0x004fc6000a7fe4ff */
[----:B------:R-:W-:Y:S01]  /*1bdf0*/  STL [R1+0xf90], R7 ;  /* 0x000f900701007387 */ /* 0x000fe20000100800 */
[----:B---3--:R-:W-:-:S03]  /*1be00*/  IADD3 R6, P4, R14, UR27, RZ ;  /* 0x0000001b0e067c10 */ /* 0x008fc6000ff9e0ff */
[----:B------:R1:W-:Y:S04]  /*1be10*/  STL [R1+0xf5c], R2 ;  /* 0x000f5c0201007387 */ /* 0x0003e80000100800 */
[----:B------:R2:W-:Y:S01]  /*1be20*/  STL [R1+0xf98], R6 ;  /* 0x000f980601007387 */ /* 0x0005e20000100800 */
[----:B-1----:R-:W-:Y:S02]  /*1be30*/  IADD3.X R2, R13, UR35, RZ, P6, !PT ;  /* 0x000000230d027c10 */ /* 0x002fe4000b7fe4ff */
[----:B------:R-:W-:Y:S02]  /*1be40*/  IADD3 R7, P6, R12, UR27, RZ ;  /* 0x0000001b0c077c10 */ /* 0x000fe4000ffde0ff */
[----:B--2---:R-:W-:Y:S01]  /*1be50*/  IADD3.X R6, R5, UR35, RZ, P3, !PT ;  /* 0x0000002305067c10 */ /* 0x004fe20009ffe4ff */
[----:B------:R1:W-:Y:S04]  /*1be60*/  STL [R1+0xf64], R2 ;  /* 0x000f640201007387 */ /* 0x0003e80000100800 */
[----:B------:R2:W-:Y:S04]  /*1be70*/  STL [R1+0xfa0], R7 ;  /* 0x000fa00701007387 */ /* 0x0005e80000100800 */
[----:B------:R3:W-:Y:S01]  /*1be80*/  STL [R1+0xf6c], R6 ;  /* 0x000f6c0601007387 */ /* 0x0007e20000100800 */
[----:B-1----:R-:W-:-:S02]  /*1be90*/  IADD3 R2, P3, R14, UR50, RZ ;  /* 0x000000320e027c10 */ /* 0x002fc4000ff7e0ff */
[----:B--2---:R-:W-:-:S03]  /*1bea0*/  IADD3.X R7, R13, UR38, RZ, P2, !PT ;  /* 0x000000260d077c10 */ /* 0x004fc600097fe4ff */
[----:B------:R1:W-:Y:S01]  /*1beb0*/  STL [R1+0xfa8], R2 ;  /* 0x000fa80201007387 */ /* 0x0003e20000100800 */
[----:B---3--:R-:W-:-:S03]  /*1bec0*/  IADD3 R6, P2, R12, UR21, RZ ;  /* 0x000000150c067c10 */ /* 0x008fc6000ff5e0ff */
[----:B------:R2:W-:Y:S04]  /*1bed0*/  STL [R1+0xf74], R7 ;  /* 0x000f740701007387 */ /* 0x0005e80000100800 */
[----:B------:R3:W-:Y:S01]  /*1bee0*/  STL [R1+0xfb0], R6 ;  /* 0x000fb00601007387 */ /* 0x0007e20000100800 */
[----:B-1----:R-:W-:Y:S02]  /*1bef0*/  IADD3.X R2, R5, UR38, RZ, P1, !PT ;  /* 0x0000002605027c10 */ /* 0x002fe40008ffe4ff */
[----:B--2---:R-:W-:-:S03]  /*1bf00*/  IADD3.X R7, R13, UR39, RZ, P0, !PT ;  /* 0x000000270d077c10 */ /* 0x004fc600087fe4ff */
[----:B------:R1:W-:Y:S01]  /*1bf10*/  STL [R1+0xf7c], R2 ;  /* 0x000f7c0201007387 */ /* 0x0003e20000100800 */
[----:B---3--:R-:W-:-:S03]  /*1bf20*/  IADD3.X R6, R5, UR39, RZ, P5, !PT ;  /* 0x0000002705067c10 */ /* 0x008fc6000affe4ff */
        /* <DEDUP_REMOVED lines=8> */
[----:B-1----:R-:W-:-:S05]  /*1bfb0*/  IADD3.X R2, R5, UR30, RZ, P2, !PT ;  /* 0x0000001e05027c10 */ /* 0x002fca00097fe4ff */
[----:B------:R0:W-:Y:S02]  /*1bfc0*/  STL [R1+0xfac], R2 ;  /* 0x000fac0201007387 */ /* 0x0001e40000100800 */
.L_x_2:
[----:B------:R-:W-:Y:S04]  /*1bfd0*/  STL [R1+0x1fcc], R89 ;  /* 0x001fcc5901007387 */ /* 0x000fe80000100800 */
        /* <DEDUP_REMOVED lines=63> */
[----:B-1----:R1:W-:Y:S04]  /*1c3d0*/  STL [R1+0x1ecc], R25 ;  /* 0x001ecc1901007387 */ /* 0x0023e80000100800 */
[----:B-1----:R-:W2:Y:S04]  /*1c3e0*/  LDL.LU R25, [R1+0x8a8] ;  /* 0x0008a80001197983 */ /* 0x002ea80000300800 */
[----:B------:R-:W-:Y:S04]  /*1c3f0*/  STL [R1+0x1ec8], R244 ;  /* 0x001ec8f401007387 */ /* 0x000fe80000100800 */
[----:B------:R-:W-:Y:S04]  /*1c400*/  STL [R1+0x1ec4], R238 ;  /* 0x001ec4ee01007387 */ /* 0x000fe80000100800 */
[----:B------:R-:W-:Y:S04]  /*1c410*/  STL [R1+0x1ec0], R231 ;  /* 0x001ec0e701007387 */ /* 0x000fe80000100800 */
[----:B------:R1:W-:Y:S04]  /*1c420*/  STL [R1+0x19c4], R125 ;  /* 0x0019c47d01007387 */ /* 0x0003e80000100800 */
[----:B-1----:R-:W3:Y:S04]  /*1c430*/  LDL.LU R125, [R1+0x16cc] ;  /* 0x0016cc00017d7983 */ /* 0x002ee80000300800 */
[----:B------:R1:W-:Y:S04]  /*1c440*/  STL [R1+0x19c0], R126 ;  /* 0x0019c07e01007387 */ /* 0x0003e80000100800 */
[----:B-1----:R-:W4:Y:S04]  /*1c450*/  LDL.LU R126, [R1+0x16f0] ;  /* 0x0016f000017e7983 */ /* 0x002f280000300800 */
[----:B------:R1:W-:Y:S04]  /*1c460*/  STL [R1+0x19bc], R127 ;  /* 0x0019bc7f01007387 */ /* 0x0003e80000100800 */
[----:B-1----:R-:W3:Y:S04]  /*1c470*/  LDL.LU R127, [R1+0x16c4] ;  /* 0x0016c400017f7983 */ /* 0x002ee80000300800 */
        /* <DEDUP_REMOVED lines=46> */
[----:B------:R1:W-:Y:S01]  /*1c760*/  STL [R1+0x195c], R151 ;  /* 0x00195c9701007387 */ /* 0x0003e20000100800 */
[----:B0-----:R-:W-:-:S03]  /*1c770*/  MOV R2, UR49 ;  /* 0x0000003100027c02 */ /* 0x001fc60008000f00 */
[----:B-1----:R-:W3:Y:S01]  /*1c780*/  LDL.LU R151, [R1+0x1664] ;  /* 0x0016640001977983 */ /* 0x002ee20000300800 */
[----:B------:R-:W-:Y:S02]  /*1c790*/  MOV R6, UR7 ;  /* 0x0000000700067c02 */ /* 0x000fe40008000f00 */
[----:B------:R-:W-:Y:S01]  /*1c7a0*/  PRMT R89, RZ, 0x7610, R89 ;  /* 0x00007610ff597816 */ /* 0x000fe20000000059 */
[----:B-----5:R-:W-:Y:S01]  /*1c7b0*/  STL [R1+0x190c], R4 ;  /* 0x00190c0401007387 */ /* 0x020fe20000100800 */
[----:B------:R-:W-:Y:S02]  /*1c7c0*/  PRMT R86, RZ, 0x7610, R86 ;  /* 0x00007610ff567816 */ /* 0x000fe40000000056 */
[----:B------:R-:W-:Y:S01]  /*1c7d0*/  PRMT R87, RZ, 0x7610, R87 ;  /* 0x00007610ff577816 */ /* 0x000fe20000000057 */
[----:B------:R-:W-:Y:S01]  /*1c7e0*/  STL [R1+0x1e9c], R4 ;  /* 0x001e9c0401007387 */ /* 0x000fe20000100800 */
[----:B------:R-:W-:Y:S02]  /*1c7f0*/  PRMT R84, RZ, 0x7610, R84 ;  /* 0x00007610ff547816 */ /* 0x000fe40000000054 */
[----:B------:R-:W-:Y:S01]  /*1c800*/  PRMT R85, RZ, 0x7610, R85 ;  /* 0x00007610ff557816 */ /* 0x000fe20000000055 */
[----:B------:R-:W-:Y:S01]  /*1c810*/  STL [R1+0x1ea0], R4 ;  /* 0x001ea00401007387 */ /* 0x000fe20000100800 */
[----:B------:R-:W-:-:S02]  /*1c820*/  PRMT R82, RZ, 0x7610, R82 ;  /* 0x00007610ff527816 */ /* 0x000fc40000000052 */
[----:B------:R-:W-:Y:S01]  /*1c830*/  PRMT R83, RZ, 0x7610, R83 ;  /* 0x00007610ff537816 */ /* 0x000fe20000000053 */
[----:B------:R-:W-:Y:S01]  /*1c840*/  STL [R1+0x1ea4], R4 ;  /* 0x001ea40401007387 */ /* 0x000fe20000100800 */
        /* <DEDUP_REMOVED lines=23> */
[----:B------:R0:W-:Y:S01]  /*1c9c0*/  STL [R1+0x1904], R0 ;  /* 0x0019040001007387 */ /* 0x0001e20000100800 */
[----:B------:R-:W-:-:S02]  /*1c9d0*/  PRMT R69, RZ, 0x7610, R69 ;  /* 0x00007610ff457816 */ /* 0x000fc40000000045 */
[----:B------:R-:W-:Y:S01]  /*1c9e0*/  PRMT R243, RZ, 0x7610, R243 ;  /* 0x00007610fff37816 */ /* 0x000fe200000000f3 */
[----:B------:R1:W-:Y:S01]  /*1c9f0*/  STL [R1+0x18f8], R2 ;  /* 0x0018f80201007387 */ /* 0x0003e20000100800 */
[----:B------:R-:W-:Y:S02]  /*1ca00*/  PRMT R66, RZ, 0x7610, R66 ;  /* 0x00007610ff427816 */ /* 0x000fe40000000042 */
[----:B------:R-:W-:Y:S02]  /*1ca10*/  PRMT R237, RZ, 0x7610, R237 ;  /* 0x00007610ffed7816 */ /* 0x000fe400000000ed */
[----:B------:R-:W-:Y:S02]  /*1ca20*/  PRMT R67, RZ, 0x7610, R67 ;  /* 0x00007610ff437816 */ /* 0x000fe40000000043 */
[----:B0-----:R-:W-:Y:S02]  /*1ca30*/  MOV R0, UR48 ;  /* 0x0000003000007c02 */ /* 0x001fe40008000f00 */
[----:B------:R-:W-:-:S02]  /*1ca40*/  PRMT R11, RZ, 0x7610, R11 ;  /* 0x00007610ff0b7816 */ /* 0x000fc4000000000b */
[----:B-1----:R-:W-:Y:S01]  /*1ca50*/  MOV R2, UR52 ;  /* 0x0000003400027c02 */ /* 0x002fe20008000f00 */
[----:B------:R0:W-:Y:S01]  /*1ca60*/  STL [R1+0x18f4], R0 ;  /* 0x0018f40001007387 */ /* 0x0001e20000100800 */
[----:B------:R-:W-:Y:S02]  /*1ca70*/  PRMT R64, RZ, 0x7610, R64 ;  /* 0x00007610ff407816 */ /* 0x000fe40000000040 */
[----:B------:R-:W-:Y:S01]  /*1ca80*/  PRMT R10, RZ, 0x7610, R10 ;  /* 0x00007610ff0a7816 */ /* 0x000fe2000000000a */
[----:B------:R1:W-:Y:S01]  /*1ca90*/  STL [R1+0x18ec], R2 ;  /* 0x0018ec0201007387 */ /* 0x0003e20000100800 */
[----:B------:R-:W-:Y:S02]  /*1caa0*/  PRMT R65, RZ, 0x7610, R65 ;  /* 0x00007610ff417816 */ /* 0x000fe40000000041 */
[----:B------:R-:W-:Y:S01]  /*1cab0*/  PRMT R62, RZ, 0x7610, R62 ;  /* 0x00007610ff3e7816 */ /* 0x000fe2000000003e */
[----:B------:R2:W-:Y:S01]  /*1cac0*/  STL [R1+0x18e8], R6 ;  /* 0x0018e80601007387 */ /* 0x0005e20000100800 */
[----:B------:R-:W-:-:S02]  /*1cad0*/  PRMT R63, RZ, 0x7610, R63 ;  /* 0x00007610ff3f7816 */ /* 0x000fc4000000003f */
[----:B0-----:R-:W-:Y:S02]  /*1cae0*/  MOV R0, UR6 ;  /* 0x0000000600007c02 */ /* 0x001fe40008000f00 */
[----:B------:R-:W-:Y:S02]  /*1caf0*/  PRMT R60, RZ, 0x7610, R60 ;  /* 0x00007610ff3c7816 */ /* 0x000fe4000000003c */
[----:B-1----:R-:W-:Y:S01]  /*1cb00*/  MOV R2, UR5 ;  /* 0x0000000500027c02 */ /* 0x002fe20008000f00 */
[----:B------:R0:W-:Y:S01]  /*1cb10*/  STL [R1+0x18e4], R0 ;  /* 0x0018e40001007387 */ /* 0x0001e20000100800 */
[----:B------:R-:W-:Y:S02]  /*1cb20*/  PRMT R61, RZ, 0x7610, R61 ;  /* 0x00007610ff3d7816 */ /* 0x000fe4000000003d */
[----:B--2---:R-:W-:Y:S02]  /*1cb30*/  MOV R6, UR4 ;  /* 0x0000000400067c02 */ /* 0x004fe40008000f00 */
[----:B------:R-:W-:-:S02]  /*1cb40*/  PRMT R58, RZ, 0x7610, R58 ;  /* 0x00007610ff3a7816 */ /* 0x000fc4000000003a */
[----:B------:R-:W-:Y:S02]  /*1cb50*/  PRMT R59, RZ, 0x7610, R59 ;  /* 0x00007610ff3b7816 */ /* 0x000fe4000000003b */
[----:B------:R-:W-:Y:S01]  /*1cb60*/  PRMT R252, RZ, 0x7610, R252 ;  /* 0x00007610fffc7816 */ /* 0x000fe200000000fc */
[----:B0-----:R-:W2:Y:S01]  /*1cb70*/  LDL R0, [R1+0xfac] ;  /* 0x000fac0001007983 */ /* 0x001ea20000100800 */
[----:B------:R-:W-:Y:S02]  /*1cb80*/  PRMT R56, RZ, 0x7610, R56 ;  /* 0x00007610ff387816 */ /* 0x000fe40000000038 */
[----:B------:R-:W-:Y:S01]  /*1cb90*/  PRMT R248, RZ, 0x7610, R248 ;  /* 0x00007610fff87816 */ /* 0x000fe200000000f8 */
[----:B------:R0:W-:Y:S01]  /*1cba0*/  STL [R1+0x18e0], R2 ;  /* 0x0018e00201007387 */ /* 0x0001e20000100800 */
[----:B------:R-:W-:Y:S02]  /*1cbb0*/  PRMT R242, RZ, 0x7610, R242 ;  /* 0x00007610fff27816 */ /* 0x000fe400000000f2 */
[----:B------:R-:W-:-:S02]  /*1cbc0*/  PRMT R57, RZ, 0x7610, R57 ;  /* 0x00007610ff397816 */ /* 0x000fc40000000039 */
[----:B------:R-:W-:Y:S02]  /*1cbd0*/  PRMT R236, RZ, 0x7610, R236 ;  /* 0x00007610ffec7816 */ /* 0x000fe400000000ec */
[----:B------:R-:W-:Y:S02]  /*1cbe0*/  PRMT R54, RZ, 0x7610, R54 ;  /* 0x00007610ff367816 */ /* 0x000fe40000000036 */
[----:B------:R-:W-:Y:S01]  /*1cbf0*/  PRMT R230, RZ, 0x7610, R230 ;  /* 0x00007610ffe67816 */ /* 0x000fe200000000e6 */
[----:B0-----:R-:W0:Y:S01]  /*1cc00*/  LDC R2, c[0x0][0x230] ;  /* 0x00008c00ff027b82 */ /* 0x001e220000000800 */
[----:B------:R1:W-:Y:S01]  /*1cc10*/  STL [R1+0x18dc], R6 ;  /* 0x0018dc0601007387 */ /* 0x0003e20000100800 */
[----:B------:R-:W-:Y:S02]  /*1cc20*/  PRMT R55, RZ, 0x7610, R55 ;  /* 0x00007610ff377816 */ /* 0x000fe40000000037 */
[----:B------:R-:W-:Y:S01]  /*1cc30*/  PRMT R225, RZ, 0x7610, R225 ;  /* 0x00007610ffe17816 */ /* 0x000fe200000000e1 */
[----:B------:R4:W-:Y:S01]  /*1cc40*/  STL [R1+0x1dd8], R12 ;  /* 0x001dd80c01007387 */ /* 0x0009e20000100800 */
[----:B------:R-:W-:-:S02]  /*1cc50*/  PRMT R52, RZ, 0x7610, R52 ;  /* 0x00007610ff347816 */ /* 0x000fc40000000034 */
[----:B------:R-:W-:Y:S02]  /*1cc60*/  PRMT R219, RZ, 0x7610, R219 ;  /* 0x00007610ffdb7816 */ /* 0x000fe400000000db */
[----:B------:R-:W-:Y:S02]  /*1cc70*/  PRMT R251, RZ, 0x7610, R251 ;  /* 0x00007610fffb7816 */ /* 0x000fe400000000fb */
[----:B------:R-:W-:Y:S02]  /*1cc80*/  PRMT R213, RZ, 0x7610, R213 ;  /* 0x00007610ffd57816 */ /* 0x000fe400000000d5 */
[----:B------:R-:W-:Y:S02]  /*1cc90*/  PRMT R247, RZ, 0x7610, R247 ;  /* 0x00007610fff77816 */ /* 0x000fe400000000f7 */
[----:B------:R-:W-:Y:S02]  /*1cca0*/  PRMT R208, RZ, 0x7610, R208 ;  /* 0x00007610ffd07816 */ /* 0x000fe400000000d0 */
[----:B------:R-:W-:-:S02]  /*1ccb0*/  PRMT R241, RZ, 0x7610, R241 ;  /* 0x00007610fff17816 */ /* 0x000fc400000000f1 */
[----:B------:R-:W-:Y:S02]  /*1ccc0*/  PRMT R203, RZ, 0x7610, R203 ;  /* 0x00007610ffcb7816 */ /* 0x000fe400000000cb */
[----:B------:R-:W-:Y:S01]  /*1ccd0*/  PRMT R235, RZ, 0x7610, R235 ;  /* 0x00007610ffeb7816 */ /* 0x000fe200000000eb */
[----:B0-----:R-:W-:Y:S01]  /*1cce0*/  IMAD R2, R25, -0x80, R2 ;  /* 0xffffff8019027824 */ /* 0x001fe200078e0202 */
[----:B------:R-:W-:Y:S02]  /*1ccf0*/  PRMT R198, RZ, 0x7610, R198 ;  /* 0x00007610ffc67816 */ /* 0x000fe400000000c6 */
[----:B------:R-:W-:Y:S02]  /*1cd00*/  PRMT R229, RZ, 0x7610, R229 ;  /* 0x00007610ffe57816 */ /* 0x000fe400000000e5 */
[----:B------:R-:W-:Y:S02]  /*1cd10*/  ISETP.GT.AND P0, PT, R2, RZ, PT ;  /* 0x000000ff0200720c */ /* 0x000fe40003f04270 */
[----:B------:R-:W-:-:S02]  /*1cd20*/  PRMT R193, RZ, 0x7610, R193 ;  /* 0x00007610ffc17816 */ /* 0x000fc400000000c1 */
[----:B------:R-:W-:Y:S02]  /*1cd30*/  PRMT R224, RZ, 0x7610, R224 ;  /* 0x00007610ffe07816 */ /* 0x000fe400000000e0 */
[----:B------:R-:W-:Y:S02]  /*1cd40*/  PRMT R188, RZ, 0x7610, R188 ;  /* 0x00007610ffbc7816 */ /* 0x000fe400000000bc */
[----:B------:R-:W-:Y:S02]  /*1cd50*/  PRMT R218, RZ, 0x7610, R218 ;  /* 0x00007610ffda7816 */ /* 0x000fe400000000da */
[----:B------:R-:W-:Y:S02]  /*1cd60*/  PRMT R223, RZ, 0x7610, R223 ;  /* 0x00007610ffdf7816 */ /* 0x000fe400000000df */
[----:B------:R-:W-:Y:S01]  /*1cd70*/  PRMT R53, RZ, 0x7610, R53 ;  /* 0x00007610ff357816 */ /* 0x000fe20000000035 */
[----:B-1----:R-:W-:Y:S01]  /*1cd80*/  @P0 IMAD.MOV.U32 R6, RZ, RZ, R12 ;  /* 0x000000ffff060224 */ /* 0x002fe200078e000c */
[----:B------:R-:W-:Y:S01]  /*1cd90*/  PRMT R217, RZ, 0x7610, R217 ;  /* 0x00007610ffd97816 */ /* 0x000fe200000000d9 */
[----:B----4-:R-:W4:Y:S01]  /*1cda0*/  LDL.LU R12, [R1+0xfb0] ;  /* 0x000fb000010c7983 */ /* 0x010f220000300800 */
[----:B------:R-:W-:Y:S01]  /*1cdb0*/  ISETP.GT.AND P1, PT, R2, 0x1, PT ;  /* 0x000000010200780c */ /* 0x000fe20003f24270 */
[----:B------:R-:W-:Y:S01]  /*1cdc0*/  @P0 IMAD.MOV.U32 R7, RZ, RZ, R5 ;  /* 0x000000ffff070224 */ /* 0x000fe200078e0005 */
[----:B------:R-:W-:-:S02]  /*1cdd0*/  PRMT R250, RZ, 0x7610, R250 ;  /* 0x00007610fffa7816 */ /* 0x000fc400000000fa */
[----:B------:R-:W-:Y:S02]  /*1cde0*/  PRMT R212, RZ, 0x7610, R212 ;  /* 0x00007610ffd47816 */ /* 0x000fe400000000d4 */
[----:B------:R0:W3:Y:S01]  /*1cdf0*/  @P0 LDG.E.U8 R89, desc[UR56][R6.64] ;  /* 0x0000003806590981 */ /* 0x0000e2000c1e1100 */
[----:B------:R-:W-:Y:S02]  /*1ce00*/  PRMT R246, RZ, 0x7610, R246 ;  /* 0x00007610fff67816 */ /* 0x000fe400000000f6 */
[----:B------:R-:W-:Y:S02]  /*1ce10*/  PRMT R207, RZ, 0x7610, R207 ;  /* 0x00007610ffcf7816 */ /* 0x000fe400000000cf */
[----:B------:R-:W-:Y:S02]  /*1ce20*/  PRMT R240, RZ, 0x7610, R240 ;  /* 0x00007610fff07816 */ /* 0x000fe400000000f0 */
[----:B------:R-:W-:Y:S02]  /*1ce30*/  PRMT R202, RZ, 0x7610, R202 ;  /* 0x00007610ffca7816 */ /* 0x000fe400000000ca */
[----:B------:R-:W-:Y:S01]  /*1ce40*/  PRMT R234, RZ, 0x7610, R234 ;  /* 0x00007610ffea7816 */ /* 0x000fe200000000ea */
[----:B0-----:R-:W-:Y:S01]  /*1ce50*/  @P0 IMAD.MOV.U32 R6, RZ, RZ, R14 ;  /* 0x000000ffff060224 */ /* 0x001fe200078e000e */
[----:B------:R-:W-:Y:S01]  /*1ce60*/  PRMT R197, RZ, 0x7610, R197 ;  /* 0x00007610ffc57816 */ /* 0x000fe200000000c5 */
        /* <DEDUP_REMOVED lines=101> */
[----:B------:R-:W-:Y:S01]  /*1d4c0*/  MOV R27, UR53 ;  /* 0x00000035001b7c02 */ /* 0x000fe20008000f00 */
[----:B--2---:R-:W-:Y:S02]  /*1d4d0*/  @P1 IMAD.MOV.U32 R7, RZ, RZ, R0 ;  /* 0x000000ffff071224 */ /* 0x004fe400078e0000 */
[----:B----4-:R-:W-:-:S05]  /*1d4e0*/  @P1 IMAD.MOV.U32 R6, RZ, RZ, R12 ;  /* 0x000000ffff061224 */ /* 0x010fca00078e000c */
[----:B------:R-:W2:Y:S04]  /*1d4f0*/  @P1 LDG.E.U8 R87, desc[UR56][R6.64] ;  /* 0x0000003806571981 */ /* 0x000ea8000c1e1100 */
[----:B------:R0:W-:Y:S04]  /*1d500*/  STL [R1+0x1bcc], R5 ;  /* 0x001bcc0501007387 */ /* 0x0001e80000100800 */
[----:B0-----:R-:W4:Y:S04]  /*1d510*/  LDL.LU R5, [R1+0xf98] ;  /* 0x000f980001057983 */ /* 0x001f280000300800 */
[----:B---3--:R0:W-:Y:S04]  /*1d520*/  STL [R1+0x674], R89 ;  /* 0x0006745901007387 */ /* 0x0081e80000100800 */
[----:B0-----:R-:W3:Y:S04]  /*1d530*/  LDL.LU R89, [R1+0x1fcc] ;  /* 0x001fcc0001597983 */ /* 0x001ee80000300800 */
[----:B------:R-:W-:Y:S04]  /*1d540*/  STL [R1+0x1e58], R14 ;  /* 0x001e580e01007387 */ /* 0x000fe80000100800 */
[----:B------:R0:W-:Y:S04]  /*1d550*/  STL [R1+0x1bc8], R13 ;  /* 0x001bc80d01007387 */ /* 0x0001e80000100800 */
[----:B------:R1:W-:Y:S01]  /*1d560*/  STL [R1+0x6ac], R86 ;  /* 0x0006ac5601007387 */ /* 0x0003e20000100800 */
[----:B0-----:R-:W-:-:S03]  /*1d570*/  IMAD.MOV.U32 R13, RZ, RZ, R25 ;  /* 0x000000ffff0d7224 */ /* 0x001fc600078e0019 */
[----:B-1----:R-:W3:Y:S04]  /*1d580*/  LDL.LU R86, [R1+0x1fc8] ;  /* 0x001fc80001567983 */ /* 0x002ee80000300800 */
[----:B------:R-:W3:Y:S04]  /*1d590*/  LDL.LU R25, [R1+0xf90] ;  /* 0x000f900001197983 */ /* 0x000ee80000300800 */
[----:B------:R-:W-:Y:S04]  /*1d5a0*/  STL [R1+0x1e84], R12 ;  /* 0x001e840c01007387 */ /* 0x000fe80000100800 */
[----:B------:R-:W3:Y:S04]  /*1d5b0*/  LDL.LU R0, [R1+0xf88] ;  /* 0x000f880001007983 */ /* 0x000ee80000300800 */
[----:B--2---:R0:W-:Y:S04]  /*1d5c0*/  STL [R1+0x664], R87 ;  /* 0x0006645701007387 */ /* 0x0041e80000100800 */
[----:B0-----:R-:W2:Y:S04]  /*1d5d0*/  LDL.LU R87, [R1+0x1fc4] ;  /* 0x001fc40001577983 */ /* 0x001ea80000300800 */
[----:B------:R-:W4:Y:S04]  /*1d5e0*/  LDL R6, [R1+0xfa4] ;  /* 0x000fa40001067983 */ /* 0x000f280000100800 */
[----:B------:R-:W4:Y:S02]  /*1d5f0*/  LDL R7, [R1+0xfa8] ;  /* 0x000fa80001077983 */ /* 0x000f240000100800 */
[----:B----4-:R-:W-:-:S04]  /*1d600*/  @P1 LOP3.LUT R7, R7, R6, RZ, 0x3c, !PT ;  /* 0x0000000607071212 */ /* 0x010fc800078e3cff */
[----:B------:R-:W-:-:S04]  /*1d610*/  @P1 LOP3.LUT R6, R7, R6, RZ, 0x3c, !PT ;  /* 0x0000000607061212 */ /* 0x000fc800078e3cff */
[----:B------:R-:W-:-:S05]  /*1d620*/  @P1 LOP3.LUT R7, R7, R6, RZ, 0x3c, !PT ;  /* 0x0000000607071212 */ /* 0x000fca00078e3cff */
[----:B------:R-:W4:Y:S01]  /*1d630*/  @P1 LDG.E.U8 R84, desc[UR56][R6.64] ;  /* 0x0000003806541981 */ /* 0x000f22000c1e1100 */
[----:B------:R-:W-:-:S03]  /*1d640*/  ISETP.GT.AND P2, PT, R2, 0x2, PT ;  /* 0x000000020200780c */ /* 0x000fc60003f44270 */
[----:B----4-:R0:W-:Y:S04]  /*1d650*/  STL [R1+0x6a8], R84 ;  /* 0x0006a85401007387 */ /* 0x0101e80000100800 */
[----:B0-----:R-:W4:Y:S04]  /*1d660*/  LDL.LU R84, [R1+0x1fc0] ;  /* 0x001fc00001547983 */ /* 0x001f280000300800 */
[----:B------:R-:W3:Y:S04]  /*1d670*/  LDL R6, [R1+0xf9c] ;  /* 0x000f9c0001067983 */ /* 0x000ee80000100800 */
[----:B------:R-:W3:Y:S02]  /*1d680*/  LDL R7, [R1+0xfa0] ;  /* 0x000fa00001077983 */ /* 0x000ee40000100800 */
[----:B---3--:R-:W-:-:S04]  /*1d690*/  @P2 LOP3.LUT R7, R7, R6, RZ, 0x3c, !PT ;  /* 0x0000000607072212 */ /* 0x008fc800078e3cff */
[----:B------:R-:W-:-:S04]  /*1d6a0*/  @P2 LOP3.LUT R6, R7, R6, RZ, 0x3c, !PT ;  /* 0x0000000607062212 */ /* 0x000fc800078e3cff */
[----:B------:R-:W-:-:S05]  /*1d6b0*/  @P2 LOP3.LUT R7, R7, R6, RZ, 0x3c, !PT ;  /* 0x0000000607072212 */ /* 0x000fca00078e3cff */
[----:B------:R-:W3:Y:S04]  /*1d6c0*/  @P2 LDG.E.U8 R85, desc[UR56][R6.64] ;  /* 0x0000003806552981 */ /* 0x000ee8000c1e1100 */
[----:B---3--:R0:W-:Y:S04]  /*1d6d0*/  STL [R1+0x660], R85 ;  /* 0x0006605501007387 */ /* 0x0081e80000100800 */
[----:B0-----:R-:W4:Y:S04]  /*1d6e0*/  LDL.LU R85, [R1+0x1fbc] ;  /* 0x001fbc0001557983 */ /* 0x001f280000300800 */
[----:B------:R-:W3:Y:S01]  /*1d6f0*/  LDL R7, [R1+0xf94] ;  /* 0x000f940001077983 */ /* 0x000ee20000100800 */
[----:B------:R-:W-:-:S05]  /*1d700*/  @P2 IMAD.MOV.U32 R6, RZ, RZ, R5 ;  /* 0x000000ffff062224 */ /* 0x000fca00078e0005 */
[----:B---3--:R-:W3:Y:S04]  /*1d710*/  @P2 LDG.E.U8 R82, desc[UR56][R6.64] ;  /* 0x0000003806522981 */ /* 0x008ee8000c1e1100 */
[----:B------:R-:W-:Y:S01]  /*1d720*/  STL [R1+0x1bd0], R5 ;  /* 0x001bd00501007387 */ /* 0x000fe20000100800 */
[----:B------:R-:W-:-:S03]  /*1d730*/  ISETP.GT.AND P0, PT, R2, 0x3, PT ;  /* 0x000000030200780c */ /* 0x000fc60003f04270 */
[----:B---3--:R0:W-:Y:S04]  /*1d740*/  STL [R1+0x6a4], R82 ;  /* 0x0006a45201007387 */ /* 0x0081e80000100800 */
[----:B0-----:R-:W3:Y:S04]  /*1d750*/  LDL.LU R82, [R1+0x1fb8] ;  /* 0x001fb80001527983 */ /* 0x001ee80000300800 */
[----:B------:R-:W2:Y:S02]  /*1d760*/  LDL R7, [R1+0xf8c] ;  /* 0x000f8c0001077983 */ /* 0x000ea40000100800 */
[----:B------:R-:W-:-:S05]  /*1d770*/  @P0 IMAD.MOV.U32 R6, RZ, RZ, R25 ;  /* 0x000000ffff060224 */ /* 0x000fca00078e0019 */
[----:B--2---:R-:W2:Y:S04]  /*1d780*/  @P0 LDG.E.U8 R83, desc[UR56][R6.64] ;  /* 0x0000003806530981 */ /* 0x004ea8000c1e1100 */
[----:B--2---:R0:W-:Y:S04]  /*1d790*/  STL [R1+0x650], R83 ;  /* 0x0006505301007387 */ /* 0x0041e80000100800 */
[----:B0-----:R-:W3:Y:S04]  /*1d7a0*/  LDL.LU R83, [R1+0x1fb4] ;  /* 0x001fb40001537983 */ /* 0x001ee80000300800 */
[----:B------:R-:W2:Y:S01]  /*1d7b0*/  LDL R7, [R1+0xf84] ;  /* 0x000f840001077983 */ /* 0x000ea20000100800 */
[----:B------:R-:W-:-:S05]  /*1d7c0*/  @P0 IMAD.MOV.U32 R6, RZ, RZ, R0 ;  /* 0x000000ffff060224 */ /* 0x000fca00078e0000 */
[----:B--2---:R-:W2:Y:S04]  /*1d7d0*/  @P0 LDG.E.U8 R80, desc[UR56][R6.64] ;  /* 0x0000003806500981 */ /* 0x004ea8000c1e1100 */
[----:B------:R-:W-:Y:S01]  /*1d7e0*/  STL [R1+0x1e5c], R0 ;  /* 0x001e5c0001007387 */ /* 0x000fe20000100800 */
[----:B------:R-:W-:-:S03]  /*1d7f0*/  ISETP.GT.AND P1, PT, R2, 0x4, PT ;  /* 0x000000040200780c */ /* 0x000fc60003f24270 */
[----:B--2---:R0:W-:Y:S04]  /*1d800*/  STL [R1+0x6a0], R80 ;  /* 0x0006a05001007387 */ /* 0x0041e80000100800 */
[----:B0-----:R-:W2:Y:S04]  /*1d810*/  LDL.LU R80, [R1+0x1fb0] ;  /* 0x001fb00001507983 */ /* 0x001ea80000300800 */
[----:B------:R-:W4:Y:S04]  /*1d820*/  LDL R6, [R1+0xf7c] ;  /* 0x000f7c0001067983 */ /* 0x000f280000100800 */
[----:B------:R-:W4:Y:S02]  /*1d830*/  LDL R7, [R1+0xf80] ;  /* 0x000f800001077983 */ /* 0x000f240000100800 */
[----:B----4-:R-:W-:-:S04]  /*1d840*/  @P1 LOP3.LUT R7, R7, R6, RZ, 0x3c, !PT ;  /* 0x0000000607071212 */ /* 0x010fc800078e3cff */
[----:B------:R-:W-:-:S04]  /*1d850*/  @P1 LOP3.LUT R6, R7, R6, RZ, 0x3c, !PT ;  /* 0x0000000607061212 */ /* 0x000fc800078e3cff */
[----:B------:R-:W-:-:S05]  /*1d860*/  @P1 LOP3.LUT R7, R7, R6, RZ, 0x3c, !PT ;  /* 0x0000000607071212 */ /* 0x000fca00078e3cff */
[----:B------:R-:W4:Y:S04]  /*1d870*/  @P1 LDG.E.U8 R81, desc[UR56][R6.64] ;  /* 0x0000003806511981 */ /* 0x000f28000c1e1100 */
[----:B----4-:R0:W-:Y:S04]  /*1d880*/  STL [R1+0x64c], R81 ;  /* 0x00064c5101007387 */ /* 0x0101e80000100800 */
        /* <DEDUP_REMOVED lines=18> */
[----:B------:R-:W3:Y:S04]  /*1d9b0*/  LDL R6, [R1+0xf64] ;  /* 0x000f640001067983 */ /* 0x000ee80000100800 */
[----:B------:R-:W3:Y:S02]  /*1d9c0*/  LDL R7, [R1+0xf68] ;  /* 0x000f680001077983 */ /* 0x000ee40000100800 */
[----:B---3--:R-:W-:-:S04]  /*1d9d0*/  @P2 LOP3.LUT R7, R7, R6, RZ, 0x3c, !PT ;  /* 0x0000000607072212 */ /* 0x008fc800078e3cff */
[----:B------:R-:W-:-:S04]  /*1d9e0*/  @P2 LOP3.LUT R6, R7, R6, RZ, 0x3c, !PT ;  /* 0x0000000607062212 */ /* 0x000fc800078e3cff */
[----:B------:R-:W-:-:S05]  /*1d9f0*/  @P2 LOP3.LUT R7, R7, R6, RZ, 0x3c, !PT ;  /* 0x0000000607072212 */ /* 0x000fca00078e3cff */
[----:B------:R-:W3:Y:S01]  /*1da00*/  @P2 LDG.E.U8 R76, desc[UR56][R6.64] ;  /* 0x00000038064c2981 */ /* 0x000ee2000c1e1100 */
[----:B------:R-:W-:-:S03]  /*1da10*/  ISETP.GT.AND P0, PT, R2, 0x6, PT ;  /* 0x000000060200780c */ /* 0x000fc60003f04270 */
[----:B---3--:R0:W-:Y:S04]  /*1da20*/  STL [R1+0x698], R76 ;  /* 0x0006984c01007387 */ /* 0x0081e80000100800 */
[----:B0-----:R-:W3:Y:S04]  /*1da30*/  LDL.LU R76, [R1+0x1fa0] ;  /* 0x001fa000014c7983 */ /* 0x001ee80000300800 */
[----:B------:R-:W2:Y:S04]  /*1da40*/  LDL R6, [R1+0xf5c] ;  /* 0x000f5c0001067983 */ /* 0x000ea80000100800 */
[----:B------:R-:W2:Y:S02]  /*1da50*/  LDL R7, [R1+0xf60] ;  /* 0x000f600001077983 */ /* 0x000ea40000100800 */
[----:B--2---:R-:W-:-:S04]  /*1da60*/  @P0 LOP3.LUT R7, R7, R6, RZ, 0x3c, !PT ;  /* 0x0000000607070212 */ /* 0x004fc800078e3cff */
[----:B------:R-:W-:-:S04]  /*1da70*/  @P0 LOP3.LUT R6, R7, R6, RZ, 0x3c, !PT ;  /* 0x0000000607060212 */ /* 0x000fc800078e3cff */
[----:B------:R-:W-:-:S05]  /*1da80*/  @P0 LOP3.LUT R7, R7, R6, RZ, 0x3c, !PT ;  /* 0x0000000607070212 */ /* 0x000fca00078e3cff */
[----:B------:R-:W2:Y:S04]  /*1da90*/  @P0 LDG.E.U8 R77, desc[UR56][R6.64] ;  /* 0x00000038064d0981 */ /* 0x000ea8000c1e1100 */
[----:B--2---:R0:W-:Y:S04]  /*1daa0*/  STL [R1+0x634], R77 ;  /* 0x0006344d01007387 */ /* 0x0041e80000100800 */
[----:B0-----:R-:W3:Y:S04]  /*1dab0*/  LDL.LU R77, [R1+0x1f9c] ;  /* 0x001f9c00014d7983 */ /* 0x001ee80000300800 */
[----:B------:R-:W2:Y:S04]  /*1dac0*/  LDL R6, [R1+0xf54] ;  /* 0x000f540001067983 */ /* 0x000ea80000100800 */
[----:B------:R-:W2:Y:S02]  /*1dad0*/  LDL R7, [R1+0xf58] ;  /* 0x000f580001077983 */ /* 0x000ea40000100800 */
[----:B--2---:R-:W-:-:S04]  /*1dae0*/  @P0 LOP3.LUT R7, R7, R6, RZ, 0x3c, !PT ;  /* 0x0000000607070212 */ /* 0x004fc800078e3cff */
[----:B------:R-:W-:-:S04]  /*1daf0*/  @P0 LOP3.LUT R6, R7, R6, RZ, 0x3c, !PT ;  /* 0x0000000607060212 */ /* 0x000fc800078e3cff */
[----:B------:R-:W-:-:S05]  /*1db00*/  @P0 LOP3.LUT R7, R7, R6, RZ, 0x3c, !PT ;  /* 0x0000000607070212 */ /* 0x000fca00078e3cff */
[----:B------:R-:W2:Y:S01]  /*1db10*/  @P0 LDG.E.U8 R74, desc[UR56][R6.64] ;  /* 0x00000038064a0981 */ /* 0x000ea2000c1e1100 */
        /* <DEDUP_REMOVED lines=25> */
[----:B------:R0:W3:Y:S04]  /*1dcb0*/  @P2 LDG.E.U8 R9, desc[UR56][R6.64] ;  /* 0x0000003806092981 */ /* 0x0000e8000c1e1100 */
[----:B------:R-:W0:Y:S04]  /*1dcc0*/  LDL R6, [R1+0xf34] ;  /* 0x000f340001067983 */ /* 0x000e280000100800 */
[----:B------:R-:W0:Y:S02]  /*1dcd0*/  LDL R7, [R1+0xf38] ;  /* 0x000f380001077983 */ /* 0x000e240000100800 */
[----:B0-----:R-:W-:-:S04]  /*1dce0*/  @P2 LOP3.LUT R7, R7, R6, RZ, 0x3c, !PT ;  /* 0x0000000607072212 */ /* 0x001fc800078e3cff */
[----:B------:R-:W-:-:S04]  /*1dcf0*/  @P2 LOP3.LUT R6, R7, R6, RZ, 0x3c, !PT ;  /* 0x0000000607062212 */ /* 0x000fc800078e3cff */
[----:B------:R-:W-:-:S05]  /*1dd00*/  @P2 LOP3.LUT R7, R7, R6, RZ, 0x3c, !PT ;  /* 0x0000000607072212 */ /* 0x000fca00078e3cff */
[----:B------:R-:W2:Y:S01]  /*1dd10*/  @P2 LDG.E.U8 R73, desc[UR56][R6.64] ;  /* 0x0000003806492981 */ /* 0x000ea2000c1e1100 */
[----:B------:R-:W-:-:S03]  /*1dd20*/  ISETP.GT.AND P0, PT, R2, 0x9, PT ;  /* 0x000000090200780c */ /* 0x000fc60003f04270 */
[----:B--2---:R0:W-:Y:S04]  /*1dd30*/  STL [R1+0x68c], R73 ;  /* 0x00068c4901007387 */ /* 0x0041e80000100800 */
[----:B0-----:R-:W4:Y:S04]  /*1dd40*/  LDL.LU R73, [R1+0x1f8c] ;  /* 0x001f8c0001497983 */ /* 0x001f280000300800 */
[----:B------:R-:W2:Y:S04]  /*1dd50*/  LDL R6, [R1+0xf2c] ;  /* 0x000f2c0001067983 */ /* 0x000ea80000100800 */
[----:B------:R-:W2:Y:S02]  /*1dd60*/  LDL R7, [R1+0xf30] ;  /* 0x000f300001077983 */ /* 0x000ea40000100800 */
[----:B--2---:R-:W-:-:S04]  /*1dd70*/  @P0 LOP3.LUT R7, R7, R6, RZ, 0x3c, !PT ;  /* 0x0000000607070212 */ /* 0x004fc800078e3cff */
[----:B------:R-:W-:-:S04]  /*1dd80*/  @P0 LOP3.LUT R6, R7, R6, RZ, 0x3c, !PT ;  /* 0x0000000607060212 */ /* 0x000fc800078e3cff */
[----:B------:R-:W-:-:S05]  /*1dd90*/  @P0 LOP3.LUT R7, R7, R6, RZ, 0x3c, !PT ;  /* 0x0000000607070212 */ /* 0x000fca00078e3cff */
[----:B------:R0:W2:Y:S04]  /*1dda0*/  @P0 LDG.E.U8 R8, desc[UR56][R6.64] ;  /* 0x0000003806080981 */ /* 0x0000a8000c1e1100 */
[----:B------:R-:W0:Y:S04]  /*1ddb0*/  LDL R6, [R1+0xf24] ;  /* 0x000f240001067983 */ /* 0x000e280000100800 */
[----:B------:R-:W0:Y:S02]  /*1ddc0*/  LDL R7, [R1+0xf28] ;  /* 0x000f280001077983 */ /* 0x000e240000100800 */
[----:B0-----:R-:W-:-:S04]  /*1ddd0*/  @P0 LOP3.LUT R7, R7, R6, RZ, 0x3c, !PT ;  /* 0x0000000607070212 */ /* 0x001fc800078e3cff */
[----:B------:R-:W-:-:S04]  /*1dde0*/  @P0 LOP3.LUT R6, R7, R6, RZ, 0x3c, !PT ;  /* 0x0000000607060212 */ /* 0x000fc800078e3cff */
[----:B------:R-:W-:-:S05]  /*1ddf0*/  @P0 LOP3.LUT R7, R7, R6, RZ, 0x3c, !PT ;  /* 0x0000000607070212 */ /* 0x000fca00078e3cff */
[----:B------:R-:W3:Y:S01]  /*1de00*/  @P0 LDG.E.U8 R70, desc[UR56][R6.64] ;  /* 0x0000003806460981 */ /* 0x000ee2000c1e1100 */
[----:B------:R-:W-:-:S03]  /*1de10*/  ISETP.GT.AND P1, PT, R2, 0xa, PT ;  /* 0x0000000a0200780c */ /* 0x000fc60003f24270 */
[----:B---3--:R0:W-:Y:S04]  /*1de20*/  STL [R1+0x680], R70 ;  /* 0x0006804601007387 */ /* 0x0081e80000100800 */
[----:B0-----:R-:W3:Y:S04]  /*1de30*/  LDL.LU R70, [R1+0x1f88] ;  /* 0x001f880001467983 */ /* 0x001ee80000300800 */
[----:B------:R-:W4:Y:S04]  /*1de40*/  LDL R6, [R1+0xf1c] ;  /* 0x000f1c0001067983 */ /* 0x000f280000100800 */
[----:B------:R-:W4:Y:S02]  /*1de50*/  LDL R7, [R1+0xf20] ;  /* 0x000f200001077983 */ /* 0x000f240000100800 */
[----:B----4-:R-:W-:-:S04]  /*1de60*/  @P1 LOP3.LUT R7, R7, R6, RZ, 0x3c, !PT ;  /* 0x0000000607071212 */ /* 0x010fc800078e3cff */
[----:B------:R-:W-:-:S04]  /*1de70*/  @P1 LOP3.LUT R6, R7, R6, RZ, 0x3c, !PT ;  /* 0x0000000607061212 */ /* 0x000fc800078e3cff */
[----:B------:R-:W-:-:S05]  /*1de80*/  @P1 LOP3.LUT R7, R7, R6, RZ, 0x3c, !PT ;  /* 0x0000000607071212 */ /* 0x000fca00078e3cff */
[----:B------:R-:W4:Y:S04]  /*1de90*/  @P1 LDG.E.U8 R71, desc[UR56][R6.64] ;  /* 0x0000003806471981 */ /* 0x000f28000c1e1100 */
[----:B----4-:R0:W-:Y:S04]  /*1dea0*/  STL [R1+0x600], R71 ;  /* 0x0006004701007387 */ /* 0x0101e80000100800 */
[----:B0-----:R-:W3:Y:S04]  /*1deb0*/  LDL.LU R71, [R1+0x1f84] ;  /* 0x001f840001477983 */ /* 0x001ee80000300800 */
        /* <DEDUP_REMOVED lines=44> */
[----:B------:R0:W4:Y:S04]  /*1e180*/  @P1 LDG.E.U8 R237, desc[UR56][R6.64] ;  /* 0x0000003806ed1981 */ /* 0x000128000c1e1100 */
        /* <DEDUP_REMOVED lines=8> */
[----:B0-----:R-:W2:Y:S04]  /*1e210*/  LDL.LU R67, [R1+0x1f74] ;  /* 0x001f740001437983 */ /* 0x001ea80000300800 */
        /* <DEDUP_REMOVED lines=103> */
[----:B------:R-:W0:Y:S01]  /*1e890*/  LDL R7, [R1+0xe78] ;  /* 0x000e780001077983 */ /* 0x000e220000100800 */
[----:B------:R-:W-:Y:S02]  /*1e8a0*/  PRMT R5, RZ, 0x7610, R5 ;  /* 0x00007610ff057816 */ /* 0x000fe40000000005 */
[----:B0-----:R-:W-:-:S04]  /*1e8b0*/  @P2 LOP3.LUT R7, R7, R6, RZ, 0x3c, !PT ;  /* 0x0000000607072212 */ /* 0x001fc800078e3cff */
[----:B------:R-:W-:-:S04]  /*1e8c0*/  @P2 LOP3.LUT R6, R7, R6, RZ, 0x3c, !PT ;  /* 0x0000000607062212 */ /* 0x000fc800078e3cff */
[----:B------:R-:W-:-:S05]  /*1e8d0*/  @P2 LOP3.LUT R7, R7, R6, RZ, 0x3c, !PT ;  /* 0x0000000607072212 */ /* 0x000fca00078e3cff */
[----:B------:R-:W3:Y:S04]  /*1e8e0*/  @P2 LDG.E.U8 R5, desc[UR56][R6.64] ;  /* 0x0000003806052981 */ /* 0x000ee8000c1e1100 */
[----:B------:R-:W2:Y:S04]  /*1e8f0*/  LDL R6, [R1+0xe6c] ;  /* 0x000e6c0001067983 */ /* 0x000ea80000100800 */
[----:B------:R-:W2:Y:S01]  /*1e900*/  LDL R7, [R1+0xe70] ;  /* 0x000e700001077983 */ /* 0x000ea20000100800 */
[----:B------:R-:W-:-:S03]  /*1e910*/  ISETP.GT.AND P0, PT, R2, 0x15, PT ;  /* 0x000000150200780c */ /* 0x000fc60003f04270 */
[----:B---3--:R0:W-:Y:S04]  /*1e920*/  STL [R1+0x644], R5 ;  /* 0x0006440501007387 */ /* 0x0081e80000100800 */
[----:B0-----:R-:W3:Y:S06]  /*1e930*/  LDL R5, [R1+0xe50] ;  /* 0x000e500001057983 */ /* 0x001eec0000100800 */
        /* <DEDUP_REMOVED lines=28> */
[----:B------:R-:W4:Y:S02]  /*1eb00*/  LDL R7, [R1+0xe4c] ;  /* 0x000e4c0001077983 */ /* 0x000f240000100800 */
[----:B------:R-:W-:-:S02]  /*1eb10*/  @P2 IMAD.MOV.U32 R6, RZ, RZ, R5 ;  /* 0x000000ffff062224 */ /* 0x000fc400078e0005 */
[----:B------:R-:W3:Y:S04]  /*1eb20*/  LDL R5, [R1+0xe28] ;  /* 0x000e280001057983 */ /* 0x000ee80000100800 */
[----:B----4-:R0:W4:Y:S04]  /*1eb30*/  @P2 LDG.E.U8 R230, desc[UR56][R6.64] ;  /* 0x0000003806e62981 */ /* 0x010128000c1e1100 */
        /* <DEDUP_REMOVED lines=30> */
[----:B------:R-:W3:Y:S01]  /*1ed20*/  LDL R7, [R1+0xe24] ;  /* 0x000e240001077983 */ /* 0x000ee20000100800 */
[----:B0-----:R-:W-:Y:S01]  /*1ed30*/  @P1 IMAD.MOV.U32 R6, RZ, RZ, R5 ;  /* 0x000000ffff061224 */ /* 0x001fe200078e0005 */
[----:B------:R-:W-:-:S04]  /*1ed40*/  ISETP.GT.AND P2, PT, R2, 0x1a, PT ;  /* 0x0000001a0200780c */ /* 0x000fc80003f44270 */
[----:B---3--:R0:W3:Y:S04]  /*1ed50*/  @P1 LDG.E.U8 R251, desc[UR56][R6.64] ;  /* 0x0000003806fb1981 */ /* 0x0080e8000c1e1100 */
[----:B------:R-:W0:Y:S04]  /*1ed60*/  LDL R6, [R1+0xe1c] ;  /* 0x000e1c0001067983 */ /* 0x000e280000100800 */
[----:B------:R-:W0:Y:S02]  /*1ed70*/  LDL R7, [R1+0xe20] ;  /* 0x000e200001077983 */ /* 0x000e240000100800 */
[----:B0-----:R-:W-:-:S04]  /*1ed80*/  @P2 LOP3.LUT R7, R7, R6, RZ, 0x3c, !PT ;  /* 0x0000000607072212 */ /* 0x001fc800078e3cff */
        /* <DEDUP_REMOVED lines=8> */
[----:B------:R0:W3:Y:S04]  /*1ee10*/  @P2 LDG.E.U8 R247, desc[UR56][R6.64] ;  /* 0x0000003806f72981 */ /* 0x0000e8000c1e1100 */
[----:B------:R-:W0:Y:S04]  /*1ee20*/  LDL R6, [R1+0xe0c] ;  /* 0x000e0c0001067983 */ /* 0x000e280000100800 */
[----:B------:R-:W0:Y:S01]  /*1ee30*/  LDL R7, [R1+0xe10] ;  /* 0x000e100001077983 */ /* 0x000e220000100800 */
[----:B------:R-:W-:-:S13]  /*1ee40*/  ISETP.GT.AND P0, PT, R2, 0x1b, PT ;  /* 0x0000001b0200780c */ /* 0x000fda0003f04270 */
[----:B0-----:R-:W-:-:S04]  /*1ee50*/  @P0 LOP3.LUT R7, R7, R6, RZ, 0x3c, !PT ;  /* 0x0000000607070212 */ /* 0x001fc800078e3cff */
[----:B------:R-:W-:-:S04]  /*1ee60*/  @P0 LOP3.LUT R6, R7, R6, RZ, 0x3c, !PT ;  /* 0x0000000607060212 */ /* 0x000fc800078e3cff */
[----:B------:R-:W-:-:S05]  /*1ee70*/  @P0 LOP3.LUT R7, R7, R6, RZ, 0x3c, !PT ;  /* 0x0000000607070212 */ /* 0x000fca00078e3cff */
[----:B------:R0:W3:Y:S04]  /*1ee80*/  @P0 LDG.E.U8 R208, desc[UR56][R6.64] ;  /* 0x0000003806d00981 */ /* 0x0000e8000c1e1100 */
[----:B------:R-:W0:Y:S04]  /*1ee90*/  LDL R6, [R1+0xe04] ;  /* 0x000e040001067983 */ /* 0x000e280000100800 */
[----:B------:R-:W0:Y:S01]  /*1eea0*/  LDL R7, [R1+0xe08] ;  /* 0x000e080001077983 */ /* 0x000e220000100800 */
[----:B------:R-:W-:-:S03]  /*1eeb0*/  IMAD.MOV.U32 R5, RZ, RZ, R13 ;  /* 0x000000ffff057224 */ /* 0x000fc600078e000d */
[----:B------:R-:W4:Y:S01]  /*1eec0*/  LDL R13, [R1+0xe00] ;  /* 0x000e0000010d7983 */ /* 0x000f220000100800 */
[----:B0-----:R-:W-:-:S04]  /*1eed0*/  @P0 LOP3.LUT R7, R7, R6, RZ, 0x3c, !PT ;  /* 0x0000000607070212 */ /* 0x001fc800078e3cff */
[----:B------:R-:W-:-:S04]  /*1eee0*/  @P0 LOP3.LUT R6, R7, R6, RZ, 0x3c, !PT ;  /* 0x0000000607060212 */ /* 0x000fc800078e3cff */
[----:B------:R-:W-:-:S05]  /*1eef0*/  @P0 LOP3.LUT R7, R7, R6, RZ, 0x3c, !PT ;  /* 0x0000000607070212 */ /* 0x000fca00078e3cff */
[----:B------:R4:W3:Y:S04]  /*1ef00*/  @P0 LDG.E.U8 R241, desc[UR56][R6.64] ;  /* 0x0000003806f10981 */ /* 0x0008e8000c1e1100 */
[----:B------:R-:W2:Y:S01]  /*1ef10*/  LDL R7, [R1+0xdfc] ;  /* 0x000dfc0001077983 */ /* 0x000ea20000100800 */
[----:B------:R-:W-:-:S13]  /*1ef20*/  ISETP.GT.AND P1, PT, R2, 0x1c, PT ;  /* 0x0000001c0200780c */ /* 0x000fda0003f24270 */
[----:B----4-:R-:W-:Y:S01]  /*1ef30*/  @P1 IMAD.MOV.U32 R6, RZ, RZ, R13 ;  /* 0x000000ffff061224 */ /* 0x010fe200078e000d */
[----:B------:R-:W-:Y:S01]  /*1ef40*/  ISETP.GT.AND P2, PT, R2, 0x1d, PT ;  /* 0x0000001d0200780c */ /* 0x000fe20003f44270 */
[----:B------:R-:W4:Y:S04]  /*1ef50*/  LDL R13, [R1+0xdd8] ;  /* 0x000dd800010d7983 */ /* 0x000f280000100800 */
[----:B--2---:R0:W2:Y:S04]  /*1ef60*/  @P1 LDG.E.U8 R203, desc[UR56][R6.64] ;  /* 0x0000003806cb1981 */ /* 0x0040a8000c1e1100 */
[----:B------:R-:W0:Y:S04]  /*1ef70*/  LDL R6, [R1+0xdf4] ;  /* 0x000df40001067983 */ /* 0x000e280000100800 */
[----:B------:R-:W0:Y:S02]  /*1ef80*/  LDL R7, [R1+0xdf8] ;  /* 0x000df80001077983 */ /* 0x000e240000100800 */
[----:B0-----:R-:W-:-:S04]  /*1ef90*/  @P1 LOP3.LUT R7, R7, R6, RZ, 0x3c, !PT ;  /* 0x0000000607071212 */ /* 0x001fc800078e3cff */
        /* <DEDUP_REMOVED lines=16> */
[----:B------:R-:W0:Y:S01]  /*1f0a0*/  LDL R7, [R1+0xde0] ;  /* 0x000de00001077983 */ /* 0x000e220000100800 */
[----:B------:R-:W-:-:S13]  /*1f0b0*/  ISETP.GT.AND P0, PT, R2, 0x1e, PT ;  /* 0x0000001e0200780c */ /* 0x000fda0003f04270 */
[----:B0-----:R-:W-:-:S04]  /*1f0c0*/  @P0 LOP3.LUT R7, R7, R6, RZ, 0x3c, !PT ;  /* 0x0000000607070212 */ /* 0x001fc800078e3cff */
[----:B------:R-:W-:-:S04]  /*1f0d0*/  @P0 LOP3.LUT R6, R7, R6, RZ, 0x3c, !PT ;  /* 0x0000000607060212 */ /* 0x000fc800078e3cff */
[----:B------:R-:W-:-:S05]  /*1f0e0*/  @P0 LOP3.LUT R7, R7, R6, RZ, 0x3c, !PT ;  /* 0x0000000607070212 */ /* 0x000fca00078e3cff */
[----:B------:R4:W2:Y:S04]  /*1f0f0*/  @P0 LDG.E.U8 R193, desc[UR56][R6.64] ;  /* 0x0000003806c10981 */ /* 0x0008a8000c1e1100 */
[----:B------:R-:W3:Y:S01]  /*1f100*/  LDL R7, [R1+0xdd4] ;  /* 0x000dd40001077983 */ /* 0x000ee20000100800 */
[----:B----4-:R-:W-:Y:S01]  /*1f110*/  @P0 IMAD.MOV.U32 R6, RZ, RZ, R13 ;  /* 0x000000ffff060224 */ /* 0x010fe200078e000d */
[C---:B------:R-:W-:Y:S02]  /*1f120*/  ISETP.GT.AND P1, PT, R2.reuse, 0x1f, PT ;  /* 0x0000001f0200780c */ /* 0x040fe40003f24270 */
[----:B------:R-:W-:Y:S01]  /*1f130*/  ISETP.GT.AND P2, PT, R2, 0x20, PT ;  /* 0x000000200200780c */ /* 0x000fe20003f44270 */
[----:B------:R-:W4:Y:S04]  /*1f140*/  LDL R13, [R1+0xdb0] ;  /* 0x000db000010d7983 */ /* 0x000f280000100800 */
        /* <DEDUP_REMOVED lines=28> */
[----:B------:R-:W3:Y:S02]  /*1f310*/  LDL R7, [R1+0xdac] ;  /* 0x000dac0001077983 */ /* 0x000ee40000100800 */
[----:B----4-:R-:W-:-:S02]  /*1f320*/  @P0 IMAD.MOV.U32 R6, RZ, RZ, R13 ;  /* 0x000000ffff060224 */ /* 0x010fc400078e000d */
[----:B------:R-:W4:Y:S04]  /*1f330*/  LDL.LU R13, [R1+0xd84] ;  /* 0x000d8400010d7983 */ /* 0x000f280000300800 */
        /* <DEDUP_REMOVED lines=28> */
[----:B----4-:R-:W-:Y:S01]  /*1f500*/  STL [R1+0x1e88], R13 ;  /* 0x001e880d01007387 */ /* 0x010fe20000100800 */
[----:B------:R-:W-:Y:S01]  /*1f510*/  ISETP.GT.AND P0, PT, R2, 0x24, PT ;  /* 0x000000240200780c */ /* 0x000fe20003f04270 */
[----:B0-----:R-:W-:-:S02]  /*1f520*/  @P2 IMAD.MOV.U32 R6, RZ, RZ, R7 ;  /* 0x000000ffff062224 */ /* 0x001fc400078e0007 */
[----:B------:R-:W-:-:S05]  /*1f530*/  @P2 IMAD.MOV.U32 R7, RZ, RZ, R13 ;  /* 0x000000ffff072224 */ /* 0x000fca00078e000d */
[----:B------:R0:W4:Y:S04]  /*1f540*/  @P2 LDG.E.U8 R240, desc[UR56][R6.64] ;  /* 0x0000003806f02981 */ /* 0x000128000c1e1100 */
[----:B------:R-:W0:Y:S04]  /*1f550*/  LDL R6, [R1+0xd7c] ;  /* 0x000d7c0001067983 */ /* 0x000e280000100800 */
[----:B------:R-:W0:Y:S02]  /*1f560*/  LDL R7, [R1+0xd80] ;  /* 0x000d800001077983 */ /* 0x000e240000100800 */
[----:B0-----:R-:W-:-:S04]  /*1f570*/  @P0 LOP3.LUT R7, R7, R6, RZ, 0x3c, !PT ;  /* 0x0000000607070212 */ /* 0x001fc800078e3cff */
        /* <DEDUP_REMOVED lines=10> */
[----:B------:R-:W0:Y:S01]  /*1f620*/  LDL R7, [R1+0xd70] ;  /* 0x000d700001077983 */ /* 0x000e220000100800 */
[----:B------:R-:W-:-:S13]  /*1f630*/  ISETP.GT.AND P1, PT, R2, 0x25, PT ;  /* 0x000000250200780c */ /* 0x000fda0003f24270 */
        /* <DEDUP_REMOVED lines=408> */
[----:B0-----:R-:W3:Y:S04]  /*20fc0*/  LDL.LU R49, [R1+0x1f2c] ;  /* 0x001f2c0001317983 */ /* 0x001ee80000300800 */
        /* <DEDUP_REMOVED lines=150> */
[----:B------:R-:W0:Y:S01]  /*21930*/  LDL R7, [R1+0x16f4] ;  /* 0x0016f40001077983 */ /* 0x000e220000100800 */
[----:B------:R-:W-:Y:S01]  /*21940*/  ISETP.GT.AND P0, PT, R2, 0x4f, PT ;  /* 0x0000004f0200780c */ /* 0x000fe20003f04270 */
[----:B0-----:R-:W-:Y:S02]  /*21950*/  @P1 IMAD.MOV.U32 R6, RZ, RZ, R7 ;  /* 0x000000ffff061224 */ /* 0x001fe400078e0007 */
[----:B------:R-:W-:-:S05]  /*21960*/  @P1 IMAD.MOV.U32 R7, RZ, RZ, R126 ;  /* 0x000000ffff071224 */ /* 0x000fca00078e007e */
[----:B------:R0:W2:Y:S04]  /*21970*/  @P1 LDG.E.U8 R226, desc[UR56][R6.64] ;  /* 0x0000003806e21981 */ /* 0x0000a8000c1e1100 */
[----:B------:R-:W0:Y:S02]  /*21980*/  LDL R7, [R1+0x16ec] ;  /* 0x0016ec0001077983 */ /* 0x000e240000100800 */
[----:B0-----:R-:W-:Y:S02]  /*21990*/  @P0 IMAD.MOV.U32 R6, RZ, RZ, R7 ;  /* 0x000000ffff060224 */ /* 0x001fe400078e0007 */
[----:B------:R-:W-:-:S05]  /*219a0*/  @P0 IMAD.MOV.U32 R7, RZ, RZ, R128 ;  /* 0x000000ffff070224 */ /* 0x000fca00078e0080 */
        /* <DEDUP_REMOVED lines=9> */
[----:B------:R-:W4:Y:S01]  /*21a40*/  @P1 LDG.E.U8 R41, desc[UR56][R6.64] ;  /* 0x0000003806291981 */ /* 0x000f22000c1e1100 */
[----:B------:R-:W-:-:S03]  /*21a50*/  ISETP.GT.AND P0, PT, R2, 0x51, PT ;  /* 0x000000510200780c */ /* 0x000fc60003f04270 */
[----:B----4-:R0:W-:Y:S04]  /*21a60*/  STL [R1+0x730], R41 ;  /* 0x0007302901007387 */ /* 0x0101e80000100800 */
[----:B0-----:R-:W3:Y:S04]  /*21a70*/  LDL.LU R41, [R1+0x1f0c] ;  /* 0x001f0c0001297983 */ /* 0x001ee80000300800 */
[----:B------:R-:W4:Y:S01]  /*21a80*/  LDL R7, [R1+0x16d4] ;  /* 0x0016d40001077983 */ /* 0x000f220000100800 */
[----:B------:R-:W-:Y:S01]  /*21a90*/  PRMT R24, RZ, 0x7610, R24 ;  /* 0x00007610ff187816 */ /* 0x000fe20000000018 */
[----:B----4-:R-:W-:-:S02]  /*21aa0*/  @P1 IMAD.MOV.U32 R6, RZ, RZ, R7 ;  /* 0x000000ffff061224 */ /* 0x010fc400078e0007 */
[----:B------:R-:W-:-:S05]  /*21ab0*/  @P1 IMAD.MOV.U32 R7, RZ, RZ, R134 ;  /* 0x000000ffff071224 */ /* 0x000fca00078e0086 */
[----:B------:R0:W4:Y:S01]  /*21ac0*/  @P1 LDG.E.U8 R38, desc[UR56][R6.64] ;  /* 0x0000003806261981 */ /* 0x000122000c1e1100 */
[----:B------:R-:W-:Y:S01]  /*21ad0*/  ISETP.GT.AND P1, PT, R2, 0x52, PT ;  /* 0x000000520200780c */ /* 0x000fe20003f24270 */
[----:B0-----:R-:W-:Y:S02]  /*21ae0*/  @P0 IMAD.MOV.U32 R6, RZ, RZ, R125 ;  /* 0x000000ffff060224 */ /* 0x001fe400078e007d */
[----:B------:R-:W-:-:S05]  /*21af0*/  @P0 IMAD.MOV.U32 R7, RZ, RZ, R136 ;  /* 0x000000ffff070224 */ /* 0x000fca00078e0088 */
[----:B------:R0:W2:Y:S02]  /*21b00*/  @P0 LDG.E.U8 R39, desc[UR56][R6.64] ;  /* 0x0000003806270981 */ /* 0x0000a4000c1e1100 */
[----:B0-----:R-:W-:Y:S02]  /*21b10*/  @P0 IMAD.MOV.U32 R6, RZ, RZ, R127 ;  /* 0x000000ffff060224 */ /* 0x001fe400078e007f */
[----:B------:R-:W-:-:S05]  /*21b20*/  @P0 IMAD.MOV.U32 R7, RZ, RZ, R138 ;  /* 0x000000ffff070224 */ /* 0x000fca00078e008a */
[----:B------:R0:W3:Y:S02]  /*21b30*/  @P0 LDG.E.U8 R36, desc[UR56][R6.64] ;  /* 0x0000003806240981 */ /* 0x0000e4000c1e1100 */
[----:B0-----:R-:W-:Y:S02]  /*21b40*/  @P1 IMAD.MOV.U32 R6, RZ, RZ, R129 ;  /* 0x000000ffff061224 */ /* 0x001fe400078e0081 */
[----:B------:R-:W-:-:S05]  /*21b50*/  @P1 IMAD.MOV.U32 R7, RZ, RZ, R140 ;  /* 0x000000ffff071224 */ /* 0x000fca00078e008c */
[----:B------:R0:W3:Y:S02]  /*21b60*/  @P1 LDG.E.U8 R37, desc[UR56][R6.64] ;  /* 0x0000003806251981 */ /* 0x0000e4000c1e1100 */
[----:B0-----:R-:W-:Y:S02]  /*21b70*/  @P1 IMAD.MOV.U32 R6, RZ, RZ, R131 ;  /* 0x000000ffff061224 */ /* 0x001fe400078e0083 */
[----:B------:R-:W-:-:S05]  /*21b80*/  @P1 IMAD.MOV.U32 R7, RZ, RZ, R142 ;  /* 0x000000ffff071224 */ /* 0x000fca00078e008e */
[----:B------:R-:W3:Y:S04]  /*21b90*/  @P1 LDG.E.U8 R24, desc[UR56][R6.64] ;  /* 0x0000003806181981 */ /* 0x000ee8000c1e1100 */
[----:B----4-:R0:W-:Y:S04]  /*21ba0*/  STL [R1+0x7dc], R38 ;  /* 0x0007dc2601007387 */ /* 0x0101e80000100800 */
[----:B0-----:R-:W4:Y:S04]  /*21bb0*/  LDL.LU R38, [R1+0x1f08] ;  /* 0x001f080001267983 */ /* 0x001f280000300800 */
[----:B--2---:R0:W-:Y:S04]  /*21bc0*/  STL [R1+0x724], R39 ;  /* 0x0007242701007387 */ /* 0x0041e80000100800 */
[----:B0-----:R-:W4:Y:S04]  /*21bd0*/  LDL.LU R39, [R1+0x1f04] ;  /* 0x001f040001277983 */ /* 0x001f280000300800 */
[----:B---3--:R0:W-:Y:S04]  /*21be0*/  STL [R1+0x7d4], R36 ;  /* 0x0007d42401007387 */ /* 0x0081e80000100800 */
[----:B0-----:R-:W2:Y:S04]  /*21bf0*/  LDL.LU R36, [R1+0x1f00] ;  /* 0x001f000001247983 */ /* 0x001ea80000300800 */
[----:B------:R0:W-:Y:S04]  /*21c00*/  STL [R1+0x714], R37 ;  /* 0x0007142501007387 */ /* 0x0001e80000100800 */
[----:B0-----:R-:W2:Y:S04]  /*21c10*/  LDL.LU R37, [R1+0x1efc] ;  /* 0x001efc0001257983 */ /* 0x001ea80000300800 */
[----:B------:R0:W-:Y:S04]  /*21c20*/  STL [R1+0x7c8], R24 ;  /* 0x0007c81801007387 */ /* 0x0001e80000100800 */
[----:B0-----:R-:W3:Y:S01]  /*21c30*/  LDL.LU R24, [R1+0x1688] ;  /* 0x0016880001187983 */ /* 0x001ee20000300800 */
[----:B------:R-:W-:-:S02]  /*21c40*/  ISETP.GT.AND P0, PT, R2, 0x53, PT ;  /* 0x000000530200780c */ /* 0x000fc40003f04270 */
[----:B------:R-:W-:-:S11]  /*21c50*/  ISETP.GT.AND P1, PT, R2, 0x54, PT ;  /* 0x000000540200780c */ /* 0x000fd60003f24270 */
[----:B------:R-:W-:Y:S02]  /*21c60*/  @P0 IMAD.MOV.U32 R6, RZ, RZ, R133 ;  /* 0x000000ffff060224 */ /* 0x000fe400078e0085 */
[----:B------:R-:W-:-:S05]  /*21c70*/  @P0 IMAD.MOV.U32 R7, RZ, RZ, R144 ;  /* 0x000000ffff070224 */ /* 0x000fca00078e0090 */
[----:B------:R0:W4:Y:S02]  /*21c80*/  @P0 LDG.E.U8 R34, desc[UR56][R6.64] ;  /* 0x0000003806220981 */ /* 0x000124000c1e1100 */
[----:B0-----:R-:W-:Y:S02]  /*21c90*/  @P0 IMAD.MOV.U32 R6, RZ, RZ, R135 ;  /* 0x000000ffff060224 */ /* 0x001fe400078e0087 */
[----:B------:R-:W-:-:S05]  /*21ca0*/  @P0 IMAD.MOV.U32 R7, RZ, RZ, R146 ;  /* 0x000000ffff070224 */ /* 0x000fca00078e0092 */
[----:B------:R0:W2:Y:S01]  /*21cb0*/  @P0 LDG.E.U8 R35, desc[UR56][R6.64] ;  /* 0x0000003806230981 */ /* 0x0000a2000c1e1100 */
[----:B------:R-:W-:Y:S01]  /*21cc0*/  ISETP.GT.AND P0, PT, R2, 0x55, PT ;  /* 0x000000550200780c */ /* 0x000fe20003f04270 */
[----:B0-----:R-:W-:Y:S02]  /*21cd0*/  @P1 IMAD.MOV.U32 R6, RZ, RZ, R137 ;  /* 0x000000ffff061224 */ /* 0x001fe400078e0089 */
[----:B------:R-:W-:-:S05]  /*21ce0*/  @P1 IMAD.MOV.U32 R7, RZ, RZ, R148 ;  /* 0x000000ffff071224 */ /* 0x000fca00078e0094 */
[----:B------:R0:W2:Y:S02]  /*21cf0*/  @P1 LDG.E.U8 R32, desc[UR56][R6.64] ;  /* 0x0000003806201981 */ /* 0x0000a4000c1e1100 */
[----:B0-----:R-:W-:Y:S02]  /*21d00*/  @P1 IMAD.MOV.U32 R6, RZ, RZ, R139 ;  /* 0x000000ffff061224 */ /* 0x001fe400078e008b */
[----:B------:R-:W-:-:S05]  /*21d10*/  @P1 IMAD.MOV.U32 R7, RZ, RZ, R150 ;  /* 0x000000ffff071224 */ /* 0x000fca00078e0096 */
[----:B------:R0:W2:Y:S02]  /*21d20*/  @P1 LDG.E.U8 R33, desc[UR56][R6.64] ;  /* 0x0000003806211981 */ /* 0x0000a4000c1e1100 */
[----:B0-----:R-:W-:Y:S02]  /*21d30*/  @P0 IMAD.MOV.U32 R6, RZ, RZ, R141 ;  /* 0x000000ffff060224 */ /* 0x001fe400078e008d */
[----:B---3--:R-:W-:-:S05]  /*21d40*/  @P0 IMAD.MOV.U32 R7, RZ, RZ, R24 ;  /* 0x000000ffff070224 */ /* 0x008fca00078e0018 */
[----:B------:R-:W3:Y:S04]  /*21d50*/  @P0 LDG.E.U8 R30, desc[UR56][R6.64] ;  /* 0x00000038061e0981 */ /* 0x000ee8000c1e1100 */
[----:B----4-:R0:W-:Y:S04]  /*21d60*/  STL [R1+0x704], R34 ;  /* 0x0007042201007387 */ /* 0x0101e80000100800 */
[----:B0-----:R-:W4:Y:S04]  /*21d70*/  LDL.LU R34, [R1+0x1ef8] ;  /* 0x001ef80001227983 */ /* 0x001f280000300800 */
[----:B--2---:R0:W-:Y:S04]  /*21d80*/  STL [R1+0x7b8], R35 ;  /* 0x0007b82301007387 */ /* 0x0041e80000100800 */
[----:B0-----:R-:W4:Y:S04]  /*21d90*/  LDL.LU R35, [R1+0x1ef4] ;  /* 0x001ef40001237983 */ /* 0x001f280000300800 */
[----:B------:R0:W-:Y:S04]  /*21da0*/  STL [R1+0x6f4], R32 ;  /* 0x0006f42001007387 */ /* 0x0001e80000100800 */
[----:B0-----:R-:W2:Y:S04]  /*21db0*/  LDL.LU R32, [R1+0x1ef0] ;  /* 0x001ef00001207983 */ /* 0x001ea80000300800 */
[----:B------:R0:W-:Y:S04]  /*21dc0*/  STL [R1+0x7ac], R33 ;  /* 0x0007ac2101007387 */ /* 0x0001e80000100800 */
[----:B0-----:R-:W2:Y:S04]  /*21dd0*/  LDL.LU R33, [R1+0x1eec] ;  /* 0x001eec0001217983 */ /* 0x001ea80000300800 */
[----:B---3--:R0:W-:Y:S04]  /*21de0*/  STL [R1+0x6e8], R30 ;  /* 0x0006e81e01007387 */ /* 0x0081e80000100800 */
[----:B0-----:R-:W3:Y:S04]  /*21df0*/  LDL.LU R30, [R1+0x1ee8] ;  /* 0x001ee800011e7983 */ /* 0x001ee80000300800 */
[----:B------:R-:W4:Y:S01]  /*21e00*/  LDL R7, [R1+0x1680] ;  /* 0x0016800001077983 */ /* 0x000f220000100800 */
[----:B------:R-:W-:-:S05]  /*21e10*/  @P0 IMAD.MOV.U32 R6, RZ, RZ, R143 ;  /* 0x000000ffff060224 */ /* 0x000fca00078e008f */
[----:B----4-:R-:W4:Y:S01]  /*21e20*/  @P0 LDG.E.U8 R31, desc[UR56][R6.64] ;  /* 0x00000038061f0981 */ /* 0x010f22000c1e1100 */
[----:B------:R-:W-:-:S03]  /*21e30*/  ISETP.GT.AND P1, PT, R2, 0x56, PT ;  /* 0x000000560200780c */ /* 0x000fc60003f24270 */
[----:B----4-:R0:W-:Y:S04]  /*21e40*/  STL [R1+0x79c], R31 ;  /* 0x00079c1f01007387 */ /* 0x0101e80000100800 */
[----:B0-----:R-:W3:Y:S04]  /*21e50*/  LDL.LU R31, [R1+0x1ee4] ;  /* 0x001ee400011f7983 */ /* 0x001ee80000300800 */
[----:B------:R-:W4:Y:S02]  /*21e60*/  LDL R7, [R1+0x1678] ;  /* 0x0016780001077983 */ /* 0x000f240000100800 */
[----:B------:R-:W-:-:S05]  /*21e70*/  @P1 IMAD.MOV.U32 R6, RZ, RZ, R145 ;  /* 0x000000ffff061224 */ /* 0x000fca00078e0091 */
[----:B----4-:R-:W4:Y:S04]  /*21e80*/  @P1 LDG.E.U8 R28, desc[UR56][R6.64] ;  /* 0x00000038061c1981 */ /* 0x010f28000c1e1100 */
[----:B----4-:R0:W-:Y:S04]  /*21e90*/  STL [R1+0x6e0], R28 ;  /* 0x0006e01c01007387 */ /* 0x0101e80000100800 */
[----:B0-----:R-:W4:Y:S04]  /*21ea0*/  LDL.LU R28, [R1+0x1ee0] ;  /* 0x001ee000011c7983 */ /* 0x001f280000300800 */
[----:B------:R-:W2:Y:S01]  /*21eb0*/  LDL R7, [R1+0x1670] ;  /* 0x0016700001077983 */ /* 0x000ea20000100800 */
[----:B------:R-:W-:-:S05]  /*21ec0*/  @P1 IMAD.MOV.U32 R6, RZ, RZ, R147 ;  /* 0x000000ffff061224 */ /* 0x000fca00078e0093 */
[----:B--2---:R-:W2:Y:S01]  /*21ed0*/  @P1 LDG.E.U8 R29, desc[UR56][R6.64] ;  /* 0x00000038061d1981 */ /* 0x004ea2000c1e1100 */
[----:B------:R-:W-:-:S03]  /*21ee0*/  ISETP.GT.AND P0, PT, R2, 0x57, PT ;  /* 0x000000570200780c */ /* 0x000fc60003f04270 */
[----:B--2---:R0:W-:Y:S04]  /*21ef0*/  STL [R1+0x794], R29 ;  /* 0x0007941d01007387 */ /* 0x0041e80000100800 */
[----:B0-----:R-:W4:Y:S04]  /*21f00*/  LDL.LU R29, [R1+0x1edc] ;  /* 0x001edc00011d7983 */ /* 0x001f280000300800 */
[----:B------:R-:W2:Y:S02]  /*21f10*/  LDL R7, [R1+0x1668] ;  /* 0x0016680001077983 */ /* 0x000ea40000100800 */
[----:B------:R-:W-:-:S05]  /*21f20*/  @P0 IMAD.MOV.U32 R6, RZ, RZ, R149 ;  /* 0x000000ffff060224 */ /* 0x000fca00078e0095 */
[----:B--2---:R-:W2:Y:S01]  /*21f30*/  @P0 LDG.E.U8 R26, desc[UR56][R6.64] ;  /* 0x00000038061a0981 */ /* 0x004ea2000c1e1100 */
[----:B------:R-:W-:-:S03]  /*21f40*/  PRMT R244, RZ, 0x7610, R244 ;  /* 0x00007610fff47816 */ /* 0x000fc600000000f4 */
[----:B--2---:R0:W-:Y:S04]  /*21f50*/  STL [R1+0x6d8], R26 ;  /* 0x0006d81a01007387 */ /* 0x0041e80000100800 */
[----:B0-----:R-:W2:Y:S04]  /*21f60*/  LDL.LU R26, [R1+0x1ed8] ;  /* 0x001ed800011a7983 */ /* 0x001ea80000300800 */
[----:B------:R-:W3:Y:S01]  /*21f70*/  LDL R7, [R1+0x1660] ;  /* 0x0016600001077983 */ /* 0x000ee20000100800 */
[----:B------:R-:W-:-:S03]  /*21f80*/  @P0 IMAD.MOV.U32 R6, RZ, RZ, R151 ;  /* 0x000000ffff060224 */ /* 0x000fc600078e0097 */
[----:B------:R0:W-:Y:S02]  /*21f90*/  STL.64 [R1+0x1bc0], R150 ;  /* 0x001bc09601007387 */ /* 0x0001e40000100a00 */
[----:B0-----:R-:W-:Y:S02]  /*21fa0*/  IMAD.MOV.U32 R151, RZ, RZ, R27 ;  /* 0x000000ffff977224 */ /* 0x001fe400078e001b */
[----:B------:R-:W2:Y:S01]  /*21fb0*/  LDL.LU R27, [R1+0x1ed4] ;  /* 0x001ed400011b7983 */ /* 0x000ea20000300800 */
[----:B------:R-:W-:-:S03]  /*21fc0*/  IMAD.MOV.U32 R150, RZ, RZ, R25 ;  /* 0x000000ffff967224 */ /* 0x000fc600078e0019 */
[----:B------:R0:W-:Y:S02]  /*21fd0*/  STL.64 [R1+0x1bb8], R148 ;  /* 0x001bb89401007387 */ /* 0x0001e40000100a00 */
[----:B0-----:R-:W-:Y:S02]  /*21fe0*/  IMAD.MOV.U32 R149, RZ, RZ, R24 ;  /* 0x000000ffff957224 */ /* 0x001fe400078e0018 */
[----:B------:R-:W2:Y:S04]  /*21ff0*/  LDL.LU R24, [R1+0x1ed0] ;  /* 0x001ed00001187983 */ /* 0x000ea80000300800 */
[----:B------:R-:W2:Y:S04]  /*22000*/  LDL.LU R25, [R1+0x1ecc] ;  /* 0x001ecc0001197983 */ /* 0x000ea80000300800 */
[----:B------:R-:W-:Y:S04]  /*22010*/  STL.64 [R1+0x1bb0], R146 ;  /* 0x001bb09201007387 */ /* 0x000fe80000100a00 */
[----:B------:R-:W-:Y:S04]  /*22020*/  STL.64 [R1+0x1ba8], R144 ;  /* 0x001ba89001007387 */ /* 0x000fe80000100a00 */
[----:B------:R-:W-:Y:S04]  /*22030*/  STL.64 [R1+0x1ba0], R142 ;  /* 0x001ba08e01007387 */ /* 0x000fe80000100a00 */
[----:B------:R-:W-:Y:S04]  /*22040*/  STL.64 [R1+0x1b98], R140 ;  /* 0x001b988c01007387 */ /* 0x000fe80000100a00 */
[----:B------:R-:W-:Y:S04]  /*22050*/  STL.64 [R1+0x1b90], R138 ;  /* 0x001b908a01007387 */ /* 0x000fe80000100a00 */
[----:B---3--:R-:W3:Y:S04]  /*22060*/  @P0 LDG.E.U8 R244, desc[UR56][R6.64] ;  /* 0x0000003806f40981 */ /* 0x008ee8000c1e1100 */
[----:B------:R-:W-:Y:S04]  /*22070*/  STL.64 [R1+0x1b88], R136 ;  /* 0x001b888801007387 */ /* 0x000fe80000100a00 */
        /* <DEDUP_REMOVED lines=36> */
[----:B------:R-:W-:Y:S04]  /*222c0*/  STL [R1+0x1e98], R64 ;  /* 0x001e984001007387 */ /* 0x000fe80000100800 */
[----:B------:R-:W-:Y:S04]  /*222d0*/  STL [R1+0x1e94], R65 ;  /* 0x001e944101007387 */ /* 0x000fe80000100800 */
        /* <DEDUP_REMOVED lines=19> */
[----:B----4-:R-:W-:Y:S04]  /*22410*/  STL.64 [R1+0x19d8], R28 ;  /* 0x0019d81c01007387 */ /* 0x010fe80000100a00 */
[----:B--2---:R-:W-:Y:S04]  /*22420*/  STL.64 [R1+0x19d0], R26 ;  /* 0x0019d01a01007387 */ /* 0x004fe80000100a00 */
[----:B------:R-:W-:Y:S04]  /*22430*/  STL.64 [R1+0x19c8], R24 ;  /* 0x0019c81801007387 */ /* 0x000fe80000100a00 */
[----:B---3--:R0:W-:Y:S04]  /*22440*/  STL [R1+0x78c], R244 ;  /* 0x00078cf401007387 */ /* 0x0081e80000100800 */
[----:B0-----:R-:W2:Y:S04]  /*22450*/  LDL.LU R244, [R1+0x1ec8] ;  /* 0x001ec80001f47983 */ /* 0x001ea80000300800 */
[----:B------:R-:W3:Y:S04]  /*22460*/  LDL R6, [R1+0x1658] ;  /* 0x0016580001067983 */ /* 0x000ee80000100800 */
[----:B------:R-:W3:Y:S01]  /*22470*/  LDL R7, [R1+0x165c] ;  /* 0x00165c0001077983 */ /* 0x000ee20000100800 */
[----:B------:R-:W-:-:S02]  /*22480*/  ISETP.GT.AND P1, PT, R2, 0x58, PT ;  /* 0x000000580200780c */ /* 0x000fc40003f24270 */
[----:B------:R-:W-:-:S11]  /*22490*/  PRMT R33, RZ, 0x7610, R33 ;  /* 0x00007610ff217816 */ /* 0x000fd60000000021 */
[----:B---3--:R-:W-:-:S04]  /*224a0*/  @P1 LOP3.LUT R7, R7, R6, RZ, 0x3c, !PT ;  /* 0x0000000607071212 */ /* 0x008fc800078e3cff */
[----:B------:R-:W-:-:S04]  /*224b0*/  @P1 LOP3.LUT R6, R7, R6, RZ, 0x3c, !PT ;  /* 0x0000000607061212 */ /* 0x000fc800078e3cff */
[----:B------:R-:W-:-:S05]  /*224c0*/  @P1 LOP3.LUT R7, R7, R6, RZ, 0x3c, !PT ;  /* 0x0000000607071212 */ /* 0x000fca00078e3cff */
[----:B------:R0:W3:Y:S04]  /*224d0*/  @P1 LDG.E.U8 R33, desc[UR56][R6.64] ;  /* 0x0000003806211981 */ /* 0x0000e8000c1e1100 */
[----:B------:R-:W0:Y:S04]  /*224e0*/  LDL R6, [R1+0x1650] ;  /* 0x0016500001067983 */ /* 0x000e280000100800 */
[----:B------:R-:W0:Y:S01]  /*224f0*/  LDL R7, [R1+0x1654] ;  /* 0x0016540001077983 */ /* 0x000e220000100800 */
[----:B------:R-:W-:Y:S02]  /*22500*/  PRMT R238, RZ, 0x7610, R238 ;  /* 0x00007610ffee7816 */ /* 0x000fe400000000ee */
        /* <DEDUP_REMOVED lines=8> */
[----:B------:R-:W2:Y:S01]  /*22590*/  LDL R7, [R1+0x164c] ;  /* 0x00164c0001077983 */ /* 0x000ea20000100800 */
[----:B------:R-:W-:-:S02]  /*225a0*/  PRMT R64, RZ, 0x7610, R64 ;  /* 0x00007610ff407816 */ /* 0x000fc40000000040 */
[----:B--2---:R-:W-:-:S04]  /*225b0*/  @P0 LOP3.LUT R7, R7, R6, RZ, 0x3c, !PT ;  /* 0x0000000607070212 */ /* 0x004fc800078e3cff */
[----:B------:R-:W-:-:S04]  /*225c0*/  @P0 LOP3.LUT R6, R7, R6, RZ, 0x3c, !PT ;  /* 0x0000000607060212 */ /* 0x000fc800078e3cff */
[----:B------:R-:W-:-:S05]  /*225d0*/  @P0 LOP3.LUT R7, R7, R6, RZ, 0x3c, !PT ;  /* 0x0000000607070212 */ /* 0x000fca00078e3cff */
[----:B------:R0:W2:Y:S04]  /*225e0*/  @P0 LDG.E.U8 R64, desc[UR56][R6.64] ;  /* 0x0000003806400981 */ /* 0x0000a8000c1e1100 */
[----:B------:R-:W0:Y:S04]  /*225f0*/  LDL R6, [R1+0x1640] ;  /* 0x0016400001067983 */ /* 0x000e280000100800 */
[----:B------:R-:W0:Y:S01]  /*22600*/  LDL R7, [R1+0x1644] ;  /* 0x0016440001077983 */ /* 0x000e220000100800 */
[----:B------:R-:W-:Y:S02]  /*22610*/  PRMT R231, RZ, 0x7610, R231 ;  /* 0x00007610ffe77816 */ /* 0x000fe400000000e7 */
        /* <DEDUP_REMOVED lines=8> */
[----:B------:R-:W4:Y:S01]  /*226a0*/  LDL R7, [R1+0x163c] ;  /* 0x00163c0001077983 */ /* 0x000f220000100800 */
[----:B------:R-:W-:-:S02]  /*226b0*/  PRMT R65, RZ, 0x7610, R65 ;  /* 0x00007610ff417816 */ /* 0x000fc40000000041 */
        /* <DEDUP_REMOVED lines=10> */
[----:B------:R0:W4:Y:S04]  /*22760*/  @P1 LDG.E.U8 R48, desc[UR56][R6.64] ;  /* 0x0000003806301981 */ /* 0x000128000c1e1100 */
[----:B------:R-:W0:Y:S04]  /*22770*/  LDL R6, [R1+0x1628] ;  /* 0x0016280001067983 */ /* 0x000e280000100800 */
[----:B------:R-:W0:Y:S01]  /*22780*/  LDL R7, [R1+0x162c] ;  /* 0x00162c0001077983 */ /* 0x000e220000100800 */
[----:B------:R-:W-:Y:S02]  /*22790*/  ISETP.GT.AND P0, PT, R2, 0x5b, PT ;  /* 0x0000005b0200780c */ /* 0x000fe40003f04270 */
[----:B------:R-:W-:-:S11]  /*227a0*/  PRMT R39, RZ, 0x7610, R39 ;  /* 0x00007610ff277816 */ /* 0x000fd60000000027 */
[----:B0-----:R-:W-:-:S04]  /*227b0*/  @P0 LOP3.LUT R7, R7, R6, RZ, 0x3c, !PT ;  /* 0x0000000607070212 */ /* 0x001fc800078e3cff */
        /* <DEDUP_REMOVED lines=58> */
[----:B---3--:R-:W-:-:S11]  /*22b60*/  PRMT R231, RZ, 0x7610, R231 ;  /* 0x00007610ffe77816 */ /* 0x008fd600000000e7 */
[----:B0-----:R-:W-:-:S04]  /*22b70*/  @P0 LOP3.LUT R7, R7, R6, RZ, 0x3c, !PT ;  /* 0x0000000607070212 */ /* 0x001fc800078e3cff */
        /* <DEDUP_REMOVED lines=9> */
[----:B------:R0:W3:Y:S04]  /*22c10*/  @P0 LDG.E.U8 R148, desc[UR56][R6.64] ;  /* 0x0000003806940981 */ /* 0x0000e8000c1e1100 */
[----:B------:R-:W0:Y:S04]  /*22c20*/  LDL R6, [R1+0x15d8] ;  /* 0x0015d80001067983 */ /* 0x000e280000100800 */
[----:B------:R-:W0:Y:S01]  /*22c30*/  LDL R7, [R1+0x15dc] ;  /* 0x0015dc0001077983 */ /* 0x000e220000100800 */
[----:B------:R-:W-:Y:S02]  /*22c40*/  ISETP.GT.AND P1, PT, R2, 0x60, PT ;  /* 0x000000600200780c */ /* 0x000fe40003f24270 */
[----:B------:R-:W-:-:S11]  /*22c50*/  PRMT R147, RZ, 0x7610, R147 ;  /* 0x00007610ff937816 */ /* 0x000fd60000000093 */
        /* <DEDUP_REMOVED lines=23> */
[----:B--2---:R-:W-:Y:S02]  /*22dd0*/  PRMT R4, RZ, 0x7610, R4 ;  /* 0x00007610ff047816 */ /* 0x004fe40000000004 */
        /* <DEDUP_REMOVED lines=8> */
[----:B------:R-:W3:Y:S01]  /*22e60*/  LDL R7, [R1+0x15bc] ;  /* 0x0015bc0001077983 */ /* 0x000ee20000100800 */
[----:B------:R-:W-:-:S02]  /*22e70*/  PRMT R45, RZ, 0x7610, R45 ;  /* 0x00007610ff2d7816 */ /* 0x000fc4000000002d */
[----:B---3--:R-:W-:-:S04]  /*22e80*/  @P1 LOP3.LUT R7, R7, R6, RZ, 0x3c, !PT ;  /* 0x0000000607071212 */ /* 0x008fc800078e3cff */
[----:B------:R-:W-:-:S04]  /*22e90*/  @P1 LOP3.LUT R6, R7, R6, RZ, 0x3c, !PT ;  /* 0x0000000607061212 */ /* 0x000fc800078e3cff */
[----:B------:R-:W-:-:S05]  /*22ea0*/  @P1 LOP3.LUT R7, R7, R6, RZ, 0x3c, !PT ;  /* 0x0000000607071212 */ /* 0x000fca00078e3cff */
[----:B------:R0:W3:Y:S04]  /*22eb0*/  @P1 LDG.E.U8 R45, desc[UR56][R6.64] ;  /* 0x00000038062d1981 */ /* 0x0000e8000c1e1100 */
        /* <DEDUP_REMOVED lines=40> */
[----:B------:R-:W4:Y:S04]  /*23140*/  @P1 LDG.E.U8 R26, desc[UR56][R6.64] ;  /* 0x00000038061a1981 */ /* 0x000f28000c1e1100 */
[----:B------:R-:W2:Y:S04]  /*23150*/  LDL R6, [R1+0x1588] ;  /* 0x0015880001067983 */ /* 0x000ea80000100800 */
[----:B------:R-:W2:Y:S01]  /*23160*/  LDL R7, [R1+0x158c] ;  /* 0x00158c0001077983 */ /* 0x000ea20000100800 */
[----:B------:R-:W-:Y:S02]  /*23170*/  ISETP.GT.AND P0, PT, R2, 0x65, PT ;  /* 0x000000650200780c */ /* 0x000fe40003f04270 */
[----:B------:R-:W-:Y:S01]  /*23180*/  PRMT R29, RZ, 0x7610, R29 ;  /* 0x00007610ff1d7816 */ /* 0x000fe2000000001d */
[----:B----4-:R0:W-:Y:S01]  /*23190*/  STL [R1+0x894], R26 ;  /* 0x0008941a01007387 */ /* 0x0101e20000100800 */
[----:B------:R-:W-:-:S02]  /*231a0*/  PRMT R43, RZ, 0x7610, R43 ;  /* 0x00007610ff2b7816 */ /* 0x000fc4000000002b */
[----:B------:R-:W-:Y:S02]  /*231b0*/  ISETP.GT.AND P1, PT, R2, 0x66, PT ;  /* 0x000000660200780c */ /* 0x000fe40003f24270 */
[----:B------:R-:W-:Y:S01]  /*231c0*/  PRMT R42, RZ, 0x7610, R42 ;  /* 0x00007610ff2a7816 */ /* 0x000fe2000000002a */
[----:B0-----:R-:W4:Y:S04]  /*231d0*/  LDL R26, [R1+0x156c] ;  /* 0x00156c00011a7983 */ /* 0x001f280000100800 */
        /* <DEDUP_REMOVED lines=9> */
[----:B------:R-:W3:Y:S04]  /*23270*/  @P0 LDG.E.U8 R43, desc[UR56][R6.64] ;  /* 0x00000038062b0981 */ /* 0x000ee8000c1e1100 */
[----:B------:R-:W4:Y:S04]  /*23280*/  LDL R6, [R1+0x1578] ;  /* 0x0015780001067983 */ /* 0x000f280000100800 */
[----:B------:R-:W4:Y:S04]  /*23290*/  LDL R7, [R1+0x157c] ;  /* 0x00157c0001077983 */ /* 0x000f280000100800 */
[----:B---3--:R0:W-:Y:S01]  /*232a0*/  STL [R1+0x890], R43 ;  /* 0x0008902b01007387 */ /* 0x0081e20000100800 */
[----:B------:R-:W-:-:S03]  /*232b0*/  PRMT R4, RZ, 0x7610, R4 ;  /* 0x00007610ff047816 */ /* 0x000fc60000000004 */
[----:B0-----:R-:W3:Y:S01]  /*232c0*/  LDL R43, [R1+0x1564] ;  /* 0x00156400012b7983 */ /* 0x001ee20000100800 */
        /* <DEDUP_REMOVED lines=10> */
[----:B------:R-:W-:Y:S02]  /*23370*/  ISETP.GT.AND P0, PT, R2, 0x67, PT ;  /* 0x000000670200780c */ /* 0x000fe40003f04270 */
[----:B------:R-:W-:Y:S01]  /*23380*/  PRMT R41, RZ, 0x7610, R41 ;  /* 0x00007610ff297816 */ /* 0x000fe20000000029 */
[----:B--2---:R0:W-:Y:S04]  /*23390*/  STL [R1+0x88c], R4 ;  /* 0x00088c0401007387 */ /* 0x0041e80000100800 */
[----:B0-----:R-:W2:Y:S04]  /*233a0*/  LDL.LU R4, [R1+0x1eac] ;  /* 0x001eac0001047983 */ /* 0x001ea80000300800 */
[----:B------:R-:W3:Y:S02]  /*233b0*/  LDL R7, [R1+0x1568] ;  /* 0x0015680001077983 */ /* 0x000ee40000100800 */
[----:B------:R-:W-:Y:S01]  /*233c0*/  @P0 IMAD.MOV.U32 R6, RZ, RZ, R26 ;  /* 0x000000ffff060224 */ /* 0x000fe200078e001a */
[----:B------:R-:W-:-:S02]  /*233d0*/  PRMT R35, RZ, 0x7610, R35 ;  /* 0x00007610ff237816 */ /* 0x000fc40000000023 */
[----:B------:R-:W-:Y:S01]  /*233e0*/  ISETP.GT.AND P1, PT, R2, 0x68, PT ;  /* 0x000000680200780c */ /* 0x000fe20003f24270 */
[----:B------:R-:W4:Y:S04]  /*233f0*/  LDL R26, [R1+0x1544] ;  /* 0x00154400011a7983 */ /* 0x000f280000100800 */
[----:B---3--:R0:W3:Y:S04]  /*23400*/  @P0 LDG.E.U8 R41, desc[UR56][R6.64] ;  /* 0x0000003806290981 */ /* 0x0080e8000c1e1100 */
[----:B------:R-:W2:Y:S01]  /*23410*/  LDL R7, [R1+0x1560] ;  /* 0x0015600001077983 */ /* 0x000ea20000100800 */
[----:B0-----:R-:W-:Y:S01]  /*23420*/  @P0 IMAD.MOV.U32 R6, RZ, RZ, R43 ;  /* 0x000000ffff060224 */ /* 0x001fe200078e002b */
[----:B------:R-:W-:-:S02]  /*23430*/  PRMT R28, RZ, 0x7610, R28 ;  /* 0x00007610ff1c7816 */ /* 0x000fc4000000001c */
[----:B------:R-:W3:Y:S04]  /*23440*/  LDL R43, [R1+0x1538] ;  /* 0x00153800012b7983 */ /* 0x000ee80000100800 */
[----:B--2---:R-:W2:Y:S04]  /*23450*/  @P0 LDG.E.U8 R35, desc[UR56][R6.64] ;  /* 0x0000003806230981 */ /* 0x004ea8000c1e1100 */
[----:B------:R-:W4:Y:S04]  /*23460*/  LDL R6, [R1+0x1558] ;  /* 0x0015580001067983 */ /* 0x000f280000100800 */
[----:B------:R-:W4:Y:S04]  /*23470*/  LDL R7, [R1+0x155c] ;  /* 0x00155c0001077983 */ /* 0x000f280000100800 */
[----:B--2---:R0:W-:Y:S01]  /*23480*/  STL [R1+0x888], R35 ;  /* 0x0008882301007387 */ /* 0x0041e20000100800 */
[----:B------:R-:W-:-:S03]  /*23490*/  PRMT R4, RZ, 0x7610, R4 ;  /* 0x00007610ff047816 */ /* 0x000fc60000000004 */
[----:B0-----:R-:W2:Y:S01]  /*234a0*/  LDL R35, [R1+0x153c] ;  /* 0x00153c0001237983 */ /* 0x001ea20000100800 */
        /* <DEDUP_REMOVED lines=14> */
[----:B------:R-:W2:Y:S01]  /*23590*/  LDL R7, [R1+0x154c] ;  /* 0x00154c0001077983 */ /* 0x000ea20000100800 */
[----:B------:R-:W-:-:S02]  /*235a0*/  PRMT R27, RZ, 0x7610, R27 ;  /* 0x00007610ff1b7816 */ /* 0x000fc4000000001b */
[----:B--2---:R-:W-:-:S04]  /*235b0*/  @P0 LOP3.LUT R7, R7, R6, RZ, 0x3c, !PT ;  /* 0x0000000607070212 */ /* 0x004fc800078e3cff */
[----:B------:R-:W-:-:S04]  /*235c0*/  @P0 LOP3.LUT R6, R7, R6, RZ, 0x3c, !PT ;  /* 0x0000000607060212 */ /* 0x000fc800078e3cff */
[----:B------:R-:W-:-:S05]  /*235d0*/  @P0 LOP3.LUT R7, R7, R6, RZ, 0x3c, !PT ;  /* 0x0000000607070212 */ /* 0x000fca00078e3cff */
[----:B------:R0:W2:Y:S04]  /*235e0*/  @P0 LDG.E.U8 R27, desc[UR56][R6.64] ;  /* 0x00000038061b0981 */ /* 0x0000a8000c1e1100 */
[----:B------:R-:W4:Y:S01]  /*235f0*/  LDL R7, [R1+0x1540] ;  /* 0x0015400001077983 */ /* 0x000f220000100800 */
[----:B------:R-:W-:Y:S01]  /*23600*/  PRMT R46, RZ, 0x7610, R46 ;  /* 0x00007610ff2e7816 */ /* 0x000fe2000000002e */
[----:B0-----:R-:W-:Y:S01]  /*23610*/  @P0 IMAD.MOV.U32 R6, RZ, RZ, R26 ;  /* 0x000000ffff060224 */ /* 0x001fe200078e001a */
[----:B------:R-:W-:Y:S01]  /*23620*/  ISETP.GT.AND P1, PT, R2, 0x6a, PT ;  /* 0x0000006a0200780c */ /* 0x000fe20003f24270 */
[----:B------:R-:W2:Y:S01]  /*23630*/  LDL R26, [R1+0x152c] ;  /* 0x00152c00011a7983 */ /* 0x000ea20000100800 */
[----:B------:R-:W-:-:S03]  /*23640*/  PRMT R40, RZ, 0x7610, R40 ;  /* 0x00007610ff287816 */ /* 0x000fc60000000028 */
[----:B----4-:R0:W4:Y:S08]  /*23650*/  @P0 LDG.E.U8 R46, desc[UR56][R6.64] ;  /* 0x00000038062e0981 */ /* 0x010130000c1e1100 */
[----:B0-----:R-:W-:Y:S02]  /*23660*/  @P1 IMAD.MOV.U32 R6, RZ, RZ, R35 ;  /* 0x000000ffff061224 */ /* 0x001fe400078e0023 */
[----:B------:R-:W-:-:S05]  /*23670*/  @P1 IMAD.MOV.U32 R7, RZ, RZ, R43 ;  /* 0x000000ffff071224 */ /* 0x000fca00078e002b */
[----:B------:R0:W2:Y:S04]  /*23680*/  @P1 LDG.E.U8 R40, desc[UR56][R6.64] ;  /* 0x0000003806281981 */ /* 0x0000a8000c1e1100 */
[----:B----4-:R1:W-:Y:S04]  /*23690*/  STL [R1+0x87c], R46 ;  /* 0x00087c2e01007387 */ /* 0x0103e80000100800 */
[----:B------:R-:W0:Y:S04]  /*236a0*/  LDL R6, [R1+0x1530] ;  /* 0x0015300001067983 */ /* 0x000e280000100800 */
[----:B------:R-:W0:Y:S01]  /*236b0*/  LDL R7, [R1+0x1534] ;  /* 0x0015340001077983 */ /* 0x000e220000100800 */
[----:B---3--:R-:W-:-:S03]  /*236c0*/  PRMT R4, RZ, 0x7610, R4 ;  /* 0x00007610ff047816 */ /* 0x008fc60000000004 */
[----:B-1----:R-:W3:Y:S04]  /*236d0*/  LDL R46, [R1+0x1524] ;  /* 0x00152400012e7983 */ /* 0x002ee80000100800 */
[----:B------:R-:W4:Y:S04]  /*236e0*/  LDL R43, [R1+0x1518] ;  /* 0x00151800012b7983 */ /* 0x000f280000100800 */
[----:B------:R-:W4:Y:S01]  /*236f0*/  LDL R35, [R1+0x151c] ;  /* 0x00151c0001237983 */ /* 0x000f220000100800 */
        /* <DEDUP_REMOVED lines=12> */
[----:B------:R-:W2:Y:S04]  /*237c0*/  LDL R26, [R1+0x150c] ;  /* 0x00150c00011a7983 */ /* 0x000ea80000100800 */
[----:B---3--:R0:W3:Y:S04]  /*237d0*/  @P0 LDG.E.U8 R36, desc[UR56][R6.64] ;  /* 0x0000003806240981 */ /* 0x0080e8000c1e1100 */
[----:B------:R-:W4:Y:S01]  /*237e0*/  LDL R7, [R1+0x1520] ;  /* 0x0015200001077983 */ /* 0x000f220000100800 */
[----:B0-----:R-:W-:Y:S01]  /*237f0*/  @P0 IMAD.MOV.U32 R6, RZ, RZ, R46 ;  /* 0x000000ffff060224 */ /* 0x001fe200078e002e */
[----:B------:R-:W-:-:S02]  /*23800*/  PRMT R34, RZ, 0x7610, R34 ;  /* 0x00007610ff227816 */ /* 0x000fc40000000022 */
[----:B------:R-:W3:Y:S04]  /*23810*/  LDL R46, [R1+0x1500] ;  /* 0x00150000012e7983 */ /* 0x000ee80000100800 */
[----:B----4-:R0:W4:Y:S02]  /*23820*/  @P0 LDG.E.U8 R38, desc[UR56][R6.64] ;  /* 0x0000003806260981 */ /* 0x010124000c1e1100 */
[----:B0-----:R-:W-:Y:S02]  /*23830*/  @P1 IMAD.MOV.U32 R6, RZ, RZ, R35 ;  /* 0x000000ffff061224 */ /* 0x001fe400078e0023 */
[----:B------:R-:W-:-:S05]  /*23840*/  @P1 IMAD.MOV.U32 R7, RZ, RZ, R43 ;  /* 0x000000ffff071224 */ /* 0x000fca00078e002b */
[----:B------:R0:W3:Y:S04]  /*23850*/  @P1 LDG.E.U8 R34, desc[UR56][R6.64] ;  /* 0x0000003806221981 */ /* 0x0000e8000c1e1100 */
[----:B----4-:R1:W-:Y:S04]  /*23860*/  STL [R1+0x86c], R38 ;  /* 0x00086c2601007387 */ /* 0x0103e80000100800 */
[----:B------:R-:W0:Y:S04]  /*23870*/  LDL R6, [R1+0x1510] ;  /* 0x0015100001067983 */ /* 0x000e280000100800 */
[----:B------:R-:W0:Y:S01]  /*23880*/  LDL R7, [R1+0x1514] ;  /* 0x0015140001077983 */ /* 0x000e220000100800 */
[----:B--2---:R-:W-:-:S03]  /*23890*/  PRMT R4, RZ, 0x7610, R4 ;  /* 0x00007610ff047816 */ /* 0x004fc60000000004 */
[----:B-1----:R-:W2:Y:S04]  /*238a0*/  LDL R38, [R1+0x1504] ;  /* 0x0015040001267983 */ /* 0x002ea80000100800 */
[----:B------:R-:W4:Y:S04]  /*238b0*/  LDL R43, [R1+0x14f8] ;  /* 0x0014f800012b7983 */ /* 0x000f280000100800 */
[----:B------:R-:W4:Y:S01]  /*238c0*/  LDL R35, [R1+0x14fc] ;  /* 0x0014fc0001237983 */ /* 0x000f220000100800 */
[----:B0-----:R-:W-:-:S04]  /*238d0*/  @P1 LOP3.LUT R7, R7, R6, RZ, 0x3c, !PT ;  /* 0x0000000607071212 */ /* 0x001fc800078e3cff */
[----:B------:R-:W-:-:S04]  /*238e0*/  @P1 LOP3.LUT R6, R7, R6, RZ, 0x3c, !PT ;  /* 0x0000000607061212 */ /* 0x000fc800078e3cff */
[----:B------:R-:W-:-:S05]  /*238f0*/  @P1 LOP3.LUT R7, R7, R6, RZ, 0x3c, !PT ;  /* 0x0000000607071212 */ /* 0x000fca00078e3cff */
[----:B------:R-:W3:Y:S01]  /*23900*/  @P1 LDG.E.U8 R4, desc[UR56][R6.64] ;  /* 0x0000003806041981 */ /* 0x000ee2000c1e1100 */
[----:B------:R-:W-:Y:S02]  /*23910*/  ISETP.GT.AND P0, PT, R2, 0x6d, PT ;  /* 0x0000006d0200780c */ /* 0x000fe40003f04270 */
[----:B------:R-:W-:Y:S01]  /*23920*/  PRMT R32, RZ, 0x7610, R32 ;  /* 0x00007610ff207816 */ /* 0x000fe20000000020 */
[----:B---3--:R0:W-:Y:S04]  /*23930*/  STL [R1+0x864], R4 ;  /* 0x0008640401007387 */ /* 0x0081e80000100800 */
[----:B0-----:R-:W3:Y:S04]  /*23940*/  LDL.LU R4, [R1+0x1ea0] ;  /* 0x001ea00001047983 */ /* 0x001ee80000300800 */
[----:B------:R-:W2:Y:S02]  /*23950*/  LDL R7, [R1+0x1508] ;  /* 0x0015080001077983 */ /* 0x000ea40000100800 */
[----:B------:R-:W-:-:S02]  /*23960*/  @P0 IMAD.MOV.U32 R6, RZ, RZ, R26 ;  /* 0x000000ffff060224 */ /* 0x000fc400078e001a */
[----:B------:R-:W4:Y:S01]  /*23970*/  LDL R26, [R1+0x14f4] ;  /* 0x0014f400011a7983 */ /* 0x000f220000100800 */
[----:B---3--:R-:W-:-:S03]  /*23980*/  PRMT R4, RZ, 0x7610, R4 ;  /* 0x00007610ff047816 */ /* 0x008fc60000000004 */
[----:B--2---:R0:W2:Y:S02]  /*23990*/  @P0 LDG.E.U8 R32, desc[UR56][R6.64] ;  /* 0x0000003806200981 */ /* 0x0040a4000c1e1100 */
[----:B0-----:R-:W-:Y:S02]  /*239a0*/  @P0 IMAD.MOV.U32 R6, RZ, RZ, R38 ;  /* 0x000000ffff060224 */ /* 0x001fe400078e0026 */
[----:B------:R-:W-:Y:S01]  /*239b0*/  @P0 IMAD.MOV.U32 R7, RZ, RZ, R46 ;  /* 0x000000ffff070224 */ /* 0x000fe200078e002e */
[----:B------:R-:W3:Y:S04]  /*239c0*/  LDL R38, [R1+0x14ec] ;  /* 0x0014ec0001267983 */ /* 0x000ee80000100800 */
[----:B------:R-:W4:Y:S04]  /*239d0*/  @P0 LDG.E.U8 R4, desc[UR56][R6.64] ;  /* 0x0000003806040981 */ /* 0x000f28000c1e1100 */
[----:B------:R-:W2:Y:S01]  /*239e0*/  LDL R46, [R1+0x14e8] ;  /* 0x0014e800012e7983 */ /* 0x000ea20000100800 */
[----:B------:R-:W-:-:S03]  /*239f0*/  ISETP.GT.AND P1, PT, R2, 0x6e, PT ;  /* 0x0000006e0200780c */ /* 0x000fc60003f24270 */
[----:B----4-:R0:W-:Y:S04]  /*23a00*/  STL [R1+0x85c], R4 ;  /* 0x00085c0401007387 */ /* 0x0101e80000100800 */
[----:B0-----:R-:W4:Y:S06]  /*23a10*/  LDL.LU R4, [R1+0x1e9c] ;  /* 0x001e9c0001047983 */ /* 0x001f2c0000300800 */
[----:B------:R-:W-:-:S02]  /*23a20*/  @P1 IMAD.MOV.U32 R6, RZ, RZ, R35 ;  /* 0x000000ffff061224 */ /* 0x000fc400078e0023 */
[----:B------:R-:W-:Y:S01]  /*23a30*/  @P1 IMAD.MOV.U32 R7, RZ, RZ, R43 ;  /* 0x000000ffff071224 */ /* 0x000fe200078e002b */
[----:B------:R-:W-:Y:S01]  /*23a40*/  PRMT R25, RZ, 0x7610, R25 ;  /* 0x00007610ff197816 */ /* 0x000fe20000000019 */
[----:B------:R-:W2:Y:S01]  /*23a50*/  LDL R43, [R1+0x14d8] ;  /* 0x0014d800012b7983 */ /* 0x000ea20000100800 */
[----:B------:R-:W-:Y:S02]  /*23a60*/  ISETP.GT.AND P0, PT, R2, 0x6f, PT ;  /* 0x0000006f0200780c */ /* 0x000fe40003f04270 */
[----:B------:R-:W-:Y:S01]  /*23a70*/  PRMT R3, RZ, 0x7610, R3 ;  /* 0x00007610ff037816 */ /* 0x000fe20000000003 */
[----:B------:R-:W2:Y:S01]  /*23a80*/  LDL R35, [R1+0x14dc] ;  /* 0x0014dc0001237983 */ /* 0x000ea20000100800 */
[----:B----4-:R-:W-:-:S06]  /*23a90*/  PRMT R4, RZ, 0x7610, R4 ;  /* 0x00007610ff047816 */ /* 0x010fcc0000000004 */
[----:B------:R0:W4:Y:S04]  /*23aa0*/  @P1 LDG.E.U8 R4, desc[UR56][R6.64] ;  /* 0x0000003806041981 */ /* 0x000128000c1e1100 */
[----:B------:R-:W3:Y:S01]  /*23ab0*/  LDL R7, [R1+0x14f0] ;  /* 0x0014f00001077983 */ /* 0x000ee20000100800 */
[----:B0-----:R-:W-:-:S03]  /*23ac0*/  @P1 IMAD.MOV.U32 R6, RZ, RZ, R26 ;  /* 0x000000ffff061224 */ /* 0x001fc600078e001a */
[----:B------:R-:W4:Y:S04]  /*23ad0*/  LDL R26, [R1+0x14d0] ;  /* 0x0014d000011a7983 */ /* 0x000f280000100800 */
[----:B---3--:R0:W3:Y:S02]  /*23ae0*/  @P1 LDG.E.U8 R25, desc[UR56][R6.64] ;  /* 0x0000003806191981 */ /* 0x0080e4000c1e1100 */
[----:B0-----:R-:W-:Y:S02]  /*23af0*/  @P0 IMAD.MOV.U32 R6, RZ, RZ, R38 ;  /* 0x000000ffff060224 */ /* 0x001fe400078e0026 */
[----:B--2---:R-:W-:-:S05]  /*23b00*/  @P0 IMAD.MOV.U32 R7, RZ, RZ, R46 ;  /* 0x000000ffff070224 */ /* 0x004fca00078e002e */
[----:B------:R0:W2:Y:S04]  /*23b10*/  @P0 LDG.E.U8 R3, desc[UR56][R6.64] ;  /* 0x0000003806030981 */ /* 0x0000a8000c1e1100 */
[----:B---3--:R1:W-:Y:S04]  /*23b20*/  STL [R1+0x854], R25 ;  /* 0x0008541901007387 */ /* 0x0083e80000100800 */
[----:B------:R-:W0:Y:S04]  /*23b30*/  LDL R6, [R1+0x14e0] ;  /* 0x0014e00001067983 */ /* 0x000e280000100800 */
[----:B------:R-:W0:Y:S04]  /*23b40*/  LDL R7, [R1+0x14e4] ;  /* 0x0014e40001077983 */ /* 0x000e280000100800 */
[----:B-1----:R-:W3:Y:S04]  /*23b50*/  LDL R25, [R1+0x14d4] ;  /* 0x0014d40001197983 */ /* 0x002ee80000100800 */
[----:B------:R-:W2:Y:S04]  /*23b60*/  LDL R46, [R1+0x14c8] ;  /* 0x0014c800012e7983 */ /* 0x000ea80000100800 */
[----:B------:R-:W2:Y:S01]  /*23b70*/  LDL R38, [R1+0x14cc] ;  /* 0x0014cc0001267983 */ /* 0x000ea20000100800 */
[----:B------:R-:W-:-:S02]  /*23b80*/  ISETP.GT.AND P1, PT, R2, 0x70, PT ;  /* 0x000000700200780c */ /* 0x000fc40003f24270 */
[----:B------:R-:W-:Y:S02]  /*23b90*/  PRMT R144, RZ, 0x7610, R144 ;  /* 0x00007610ff907816 */ /* 0x000fe40000000090 */
[----:B------:R-:W-:Y:S02]  /*23ba0*/  PRMT R47, RZ, 0x7610, R47 ;  /* 0x00007610ff2f7816 */ /* 0x000fe4000000002f */
[----:B------:R-:W-:Y:S02]  /*23bb0*/  PRMT R135, RZ, 0x7610, R135 ;  /* 0x00007610ff877816 */ /* 0x000fe40000000087 */
[----:B------:R-:W-:Y:S02]  /*23bc0*/  PRMT R37, RZ, 0x7610, R37 ;  /* 0x00007610ff257816 */ /* 0x000fe40000000025 */
[----:B0-----:R-:W-:-:S04]  /*23bd0*/  @P0 LOP3.LUT R7, R7, R6, RZ, 0x3c, !PT ;  /* 0x0000000607070212 */ /* 0x001fc800078e3cff */
[----:B------:R-:W-:-:S04]  /*23be0*/  @P0 LOP3.LUT R6, R7, R6, RZ, 0x3c, !PT ;  /* 0x0000000607060212 */ /* 0x000fc800078e3cff */
[----:B------:R-:W-:-:S05]  /*23bf0*/  @P0 LOP3.LUT R7, R7, R6, RZ, 0x3c, !PT ;  /* 0x0000000607070212 */ /* 0x000fca00078e3cff */
[----:B------:R0:W2:Y:S01]  /*23c00*/  @P0 LDG.E.U8 R144, desc[UR56][R6.64] ;  /* 0x0000003806900981 */ /* 0x0000a2000c1e1100 */
[----:B------:R-:W-:Y:S01]  /*23c10*/  ISETP.GT.AND P0, PT, R2, 0x71, PT ;  /* 0x000000710200780c */ /* 0x000fe20003f04270 */
[----:B0-----:R-:W-:Y:S02]  /*23c20*/  @P1 IMAD.MOV.U32 R6, RZ, RZ, R35 ;  /* 0x000000ffff061224 */ /* 0x001fe400078e0023 */
[----:B------:R-:W-:Y:S01]  /*23c30*/  @P1 IMAD.MOV.U32 R7, RZ, RZ, R43 ;  /* 0x000000ffff071224 */ /* 0x000fe200078e002b */
[----:B------:R-:W2:Y:S04]  /*23c40*/  LDL R35, [R1+0x14c4] ;  /* 0x0014c40001237983 */ /* 0x000ea80000100800 */
[----:B------:R3:W2:Y:S04]  /*23c50*/  @P1 LDG.E.U8 R47, desc[UR56][R6.64] ;  /* 0x00000038062f1981 */ /* 0x0006a8000c1e1100 */
[----:B------:R-:W2:Y:S01]  /*23c60*/  LDL R43, [R1+0x14c0] ;  /* 0x0014c000012b7983 */ /* 0x000ea20000100800 */
[----:B---3--:R-:W-:-:S02]  /*23c70*/  @P1 IMAD.MOV.U32 R6, RZ, RZ, R25 ;  /* 0x000000ffff061224 */ /* 0x008fc400078e0019 */
[----:B----4-:R-:W-:Y:S01]  /*23c80*/  @P1 IMAD.MOV.U32 R7, RZ, RZ, R26 ;  /* 0x000000ffff071224 */ /* 0x010fe200078e001a */
[----:B------:R-:W3:Y:S04]  /*23c90*/  LDL R25, [R1+0x14bc] ;  /* 0x0014bc0001197983 */ /* 0x000ee80000100800 */
[----:B------:R2:W4:Y:S04]  /*23ca0*/  @P1 LDG.E.U8 R135, desc[UR56][R6.64] ;  /* 0x0000003806871981 */ /* 0x000528000c1e1100 */
[----:B------:R-:W3:Y:S01]  /*23cb0*/  LDL R26, [R1+0x14b8] ;  /* 0x0014b800011a7983 */ /* 0x000ee20000100800 */
[----:B--2---:R-:W-:-:S02]  /*23cc0*/  @P0 IMAD.MOV.U32 R6, RZ, RZ, R38 ;  /* 0x000000ffff060224 */ /* 0x004fc400078e0026 */
[----:B------:R-:W-:-:S05]  /*23cd0*/  @P0 IMAD.MOV.U32 R7, RZ, RZ, R46 ;  /* 0x000000ffff070224 */ /* 0x000fca00078e002e */
[----:B------:R0:W2:Y:S01]  /*23ce0*/  @P0 LDG.E.U8 R37, desc[UR56][R6.64] ;  /* 0x0000003806250981 */ /* 0x0000a2000c1e1100 */
[----:B------:R-:W-:Y:S01]  /*23cf0*/  PRMT R134, RZ, 0x7610, R134 ;  /* 0x00007610ff867816 */ /* 0x000fe20000000086 */
[----:B0-----:R-:W-:Y:S02]  /*23d00*/  @P0 IMAD.MOV.U32 R6, RZ, RZ, R35 ;  /* 0x000000ffff060224 */ /* 0x001fe400078e0023 */
[----:B------:R-:W-:-:S05]  /*23d10*/  @P0 IMAD.MOV.U32 R7, RZ, RZ, R43 ;  /* 0x000000ffff070224 */ /* 0x000fca00078e002b */
[----:B------:R3:W3:Y:S04]  /*23d20*/  @P0 LDG.E.U8 R134, desc[UR56][R6.64] ;  /* 0x0000003806860981 */ /* 0x0006e8000c1e1100 */
[----:B----4-:R-:W-:Y:S04]  /*23d30*/  STL [R1+0x1e60], R135 ;  /* 0x001e608701007387 */ /* 0x010fe80000100800 */
[----:B------:R-:W4:Y:S04]  /*23d40*/  LDL R38, [R1+0x14b0] ;  /* 0x0014b00001267983 */ /* 0x000f280000100800 */
[----:B--2---:R0:W-:Y:S04]  /*23d50*/  STL [R1+0x844], R37 ;  /* 0x0008442501007387 */ /* 0x0041e80000100800 */
[----:B------:R-:W2:Y:S04]  /*23d60*/  LDL R43, [R1+0x14a8] ;  /* 0x0014a800012b7983 */ /* 0x000ea80000100800 */
[----:B------:R-:W2:Y:S04]  /*23d70*/  LDL R35, [R1+0x14ac] ;  /* 0x0014ac0001237983 */ /* 0x000ea80000100800 */
[----:B0-----:R-:W2:Y:S01]  /*23d80*/  LDL R37, [R1+0x14b4] ;  /* 0x0014b40001257983 */ /* 0x001ea20000100800 */
[----:B------:R-:W-:-:S02]  /*23d90*/  ISETP.GT.AND P1, PT, R2, 0x72, PT ;  /* 0x000000720200780c */ /* 0x000fc40003f24270 */
[----:B------:R-:W-:Y:S02]  /*23da0*/  PRMT R139, RZ, 0x7610, R139 ;  /* 0x00007610ff8b7816 */ /* 0x000fe4000000008b */
[----:B------:R-:W-:-:S09]  /*23db0*/  ISETP.GT.AND P0, PT, R2, 0x73, PT ;  /* 0x000000730200780c */ /* 0x000fd20003f04270 */
[----:B---3--:R-:W-:Y:S02]  /*23dc0*/  @P1 IMAD.MOV.U32 R6, RZ, RZ, R25 ;  /* 0x000000ffff061224 */ /* 0x008fe400078e0019 */
[----:B------:R-:W-:-:S05]  /*23dd0*/  @P1 IMAD.MOV.U32 R7, RZ, RZ, R26 ;  /* 0x000000ffff071224 */ /* 0x000fca00078e001a */
[----:B------:R4:W3:Y:S01]  /*23de0*/  @P1 LDG.E.U8 R139, desc[UR56][R6.64] ;  /* 0x00000038068b1981 */ /* 0x0008e2000c1e1100 */
[----:B------:R-:W-:Y:S02]  /*23df0*/  PRMT R123, RZ, 0x7610, R123 ;  /* 0x00007610ff7b7816 */ /* 0x000fe4000000007b */
[----:B------:R-:W-:Y:S01]  /*23e00*/  PRMT R138, RZ, 0x7610, R138 ;  /* 0x00007610ff8a7816 */ /* 0x000fe2000000008a */
[----:B------:R-:W-:Y:S01]  /*23e10*/  STL [R1+0x1e64], R134 ;  /* 0x001e648601007387 */ /* 0x000fe20000100800 */
[----:B----4-:R-:W-:-:S03]  /*23e20*/  @P1 IMAD.MOV.U32 R7, RZ, RZ, R38 ;  /* 0x000000ffff071224 */ /* 0x010fc600078e0026 */
[----:B------:R-:W-:Y:S04]  /*23e30*/  STL [R1+0x848], R144 ;  /* 0x0008489001007387 */ /* 0x000fe80000100800 */
[----:B------:R-:W4:Y:S04]  /*23e40*/  LDL R26, [R1+0x14a0] ;  /* 0x0014a000011a7983 */ /* 0x000f280000100800 */
[----:B------:R-:W4:Y:S01]  /*23e50*/  LDL R25, [R1+0x14a4] ;  /* 0x0014a40001197983 */ /* 0x000f220000100800 */
[----:B--2---:R-:W-:-:S05]  /*23e60*/  @P1 IMAD.MOV.U32 R6, RZ, RZ, R37 ;  /* 0x000000ffff061224 */ /* 0x004fca00078e0025 */
[----:B------:R0:W2:Y:S02]  /*23e70*/  @P1 LDG.E.U8 R123, desc[UR56][R6.64] ;  /* 0x00000038067b1981 */ /* 0x0000a4000c1e1100 */
[----:B0-----:R-:W-:Y:S02]  /*23e80*/  @P0 IMAD.MOV.U32 R6, RZ, RZ, R35 ;  /* 0x000000ffff060224 */ /* 0x001fe400078e0023 */
[----:B------:R-:W-:-:S05]  /*23e90*/  @P0 IMAD.MOV.U32 R7, RZ, RZ, R43 ;  /* 0x000000ffff070224 */ /* 0x000fca00078e002b */
[----:B------:R4:W2:Y:S04]  /*23ea0*/  @P0 LDG.E.U8 R138, desc[UR56][R6.64] ;  /* 0x00000038068a0981 */ /* 0x0008a8000c1e1100 */
[----:B---3--:R-:W-:Y:S04]  /*23eb0*/  STL [R1+0x1e7c], R139 ;  /* 0x001e7c8b01007387 */ /* 0x008fe80000100800 */
[----:B------:R-:W-:Y:S04]  /*23ec0*/  STL [R1+0x850], R47 ;  /* 0x0008502f01007387 */ /* 0x000fe80000100800 */
[----:B------:R-:W3:Y:S04]  /*23ed0*/  LDL R37, [R1+0x149c] ;  /* 0x00149c0001257983 */ /* 0x000ee80000100800 */
[----:B------:R-:W3:Y:S01]  /*23ee0*/  LDL R38, [R1+0x1498] ;  /* 0x0014980001267983 */ /* 0x000ee20000100800 */
[----:B------:R-:W-:Y:S01]  /*23ef0*/  PRMT R122, RZ, 0x7610, R122 ;  /* 0x00007610ff7a7816 */ /* 0x000fe2000000007a */
[----:B----4-:R-:W-:-:S02]  /*23f00*/  @P0 IMAD.MOV.U32 R7, RZ, RZ, R26 ;  /* 0x000000ffff070224 */ /* 0x010fc400078e001a */
[----:B------:R-:W-:-:S05]  /*23f10*/  @P0 IMAD.MOV.U32 R6, RZ, RZ, R25 ;  /* 0x000000ffff060224 */ /* 0x000fca00078e0019 */
[----:B------:R3:W4:Y:S04]  /*23f20*/  @P0 LDG.E.U8 R122, desc[UR56][R6.64] ;  /* 0x00000038067a0981 */ /* 0x000728000c1e1100 */
[----:B--2---:R0:W-:Y:S04]  /*23f30*/  STL [R1+0x1e68], R123 ;  /* 0x001e687b01007387 */ /* 0x0041e80000100800 */
[----:B------:R-:W2:Y:S04]  /*23f40*/  LDL R43, [R1+0x1490] ;  /* 0x00149000012b7983 */ /* 0x000ea80000100800 */
[----:B------:R-:W2:Y:S04]  /*23f50*/  LDL R35, [R1+0x1494] ;  /* 0x0014940001237983 */ /* 0x000ea80000100800 */
[----:B------:R-:W-:Y:S04]  /*23f60*/  STL [R1+0x1e80], R138 ;  /* 0x001e808a01007387 */ /* 0x000fe80000100800 */
[----:B------:R-:W2:Y:S04]  /*23f70*/  LDL R26, [R1+0x1488] ;  /* 0x00148800011a7983 */ /* 0x000ea80000100800 */
[----:B------:R-:W2:Y:S01]  /*23f80*/  LDL R25, [R1+0x148c] ;  /* 0x00148c0001197983 */ /* 0x000ea20000100800 */
[----:B------:R-:W-:-:S02]  /*23f90*/  ISETP.GT.AND P1, PT, R2, 0x74, PT ;  /* 0x000000740200780c */ /* 0x000fc40003f24270 */
[----:B0-----:R-:W-:Y:S02]  /*23fa0*/  PRMT R123, RZ, 0x7610, R123 ;  /* 0x00007610ff7b7816 */ /* 0x001fe4000000007b */
[----:B------:R-:W-:-:S09]  /*23fb0*/  ISETP.GT.AND P0, PT, R2, 0x75, PT ;  /* 0x000000750200780c */ /* 0x000fd20003f04270 */
[----:B---3--:R-:W-:Y:S02]  /*23fc0*/  @P1 IMAD.MOV.U32 R6, RZ, RZ, R37 ;  /* 0x000000ffff061224 */ /* 0x008fe400078e0025 */
[----:B------:R-:W-:-:S05]  /*23fd0*/  @P1 IMAD.MOV.U32 R7, RZ, RZ, R38 ;  /* 0x000000ffff071224 */ /* 0x000fca00078e0026 */
[----:B------:R2:W3:Y:S01]  /*23fe0*/  @P1 LDG.E.U8 R123, desc[UR56][R6.64] ;  /* 0x00000038067b1981 */ /* 0x0004e2000c1e1100 */
[----:B------:R-:W-:Y:S02]  /*23ff0*/  PRMT R133, RZ, 0x7610, R133 ;  /* 0x00007610ff857816 */ /* 0x000fe40000000085 */
[----:B------:R-:W-:Y:S01]  /*24000*/  PRMT R134, RZ, 0x7610, R134 ;  /* 0x00007610ff867816 */ /* 0x000fe20000000086 */
[----:B----4-:R0:W-:Y:S04]  /*24010*/  STL [R1+0x1e6c], R122 ;  /* 0x001e6c7a01007387 */ /* 0x0101e80000100800 */
[----:B------:R-:W4:Y:S04]  /*24020*/  LDL R38, [R1+0x1480] ;  /* 0x0014800001267983 */ /* 0x000f280000100800 */
[----:B------:R-:W4:Y:S01]  /*24030*/  LDL R37, [R1+0x1484] ;  /* 0x0014840001257983 */ /* 0x000f220000100800 */
[----:B--2---:R-:W-:-:S02]  /*24040*/  @P1 IMAD.MOV.U32 R7, RZ, RZ, R43 ;  /* 0x000000ffff071224 */ /* 0x004fc400078e002b */
[----:B------:R-:W-:-:S05]  /*24050*/  @P1 IMAD.MOV.U32 R6, RZ, RZ, R35 ;  /* 0x000000ffff061224 */ /* 0x000fca00078e0023 */
[----:B------:R1:W2:Y:S02]  /*24060*/  @P1 LDG.E.U8 R133, desc[UR56][R6.64] ;  /* 0x0000003806851981 */ /* 0x0002a4000c1e1100 */
[----:B-1----:R-:W-:Y:S02]  /*24070*/  @P0 IMAD.MOV.U32 R7, RZ, RZ, R26 ;  /* 0x000000ffff070224 */ /* 0x002fe400078e001a */
[----:B------:R-:W-:-:S05]  /*24080*/  @P0 IMAD.MOV.U32 R6, RZ, RZ, R25 ;  /* 0x000000ffff060224 */ /* 0x000fca00078e0019 */
[----:B------:R4:W2:Y:S04]  /*24090*/  @P0 LDG.E.U8 R134, desc[UR56][R6.64] ;  /* 0x0000003806860981 */ /* 0x0008a8000c1e1100 */
[----:B---3--:R-:W-:Y:S04]  /*240a0*/  STL [R1+0x1e74], R123 ;  /* 0x001e747b01007387 */ /* 0x008fe80000100800 */
[----:B------:R-:W3:Y:S04]  /*240b0*/  LDL R43, [R1+0x1478] ;  /* 0x00147800012b7983 */ /* 0x000ee80000100800 */
[----:B------:R-:W3:Y:S01]  /*240c0*/  LDL R35, [R1+0x147c] ;  /* 0x00147c0001237983 */ /* 0x000ee20000100800 */
[----:B----4-:R-:W-:-:S03]  /*240d0*/  @P0 IMAD.MOV.U32 R7, RZ, RZ, R38 ;  /* 0x000000ffff070224 */ /* 0x010fc600078e0026 */
[----:B--2---:R1:W-:Y:S04]  /*240e0*/  STL [R1+0x1e70], R133 ;  /* 0x001e708501007387 */ /* 0x0043e80000100800 */
[----:B------:R-:W2:Y:S04]  /*240f0*/  LDL R26, [R1+0x1470] ;  /* 0x00147000011a7983 */ /* 0x000ea80000100800 */
[----:B------:R-:W4:Y:S04]  /*24100*/  LDL R25, [R1+0x1474] ;  /* 0x0014740001197983 */ /* 0x000f280000100800 */
[----:B------:R1:W-:Y:S04]  /*24110*/  STL [R1+0x1e78], R134 ;  /* 0x001e788601007387 */ /* 0x0003e80000100800 */
[----:B------:R-:W4:Y:S01]  /*24120*/  LDL R38, [R1+0x1468] ;  /* 0x0014680001267983 */ /* 0x000f220000100800 */
[----:B------:R-:W-:Y:S01]  /*24130*/  @P0 IMAD.MOV.U32 R6, RZ, RZ, R37 ;  /* 0x000000ffff060224 */ /* 0x000fe200078e0025 */
[----:B------:R-:W-:-:S02]  /*24140*/  ISETP.GT.AND P1, PT, R2, 0x76, PT ;  /* 0x000000760200780c */ /* 0x000fc40003f24270 */
[----:B------:R-:W4:Y:S01]  /*24150*/  LDL R37, [R1+0x146c] ;  /* 0x00146c0001257983 */ /* 0x000f220000100800 */
[----:B------:R-:W-:Y:S02]  /*24160*/  PRMT R132, RZ, 0x7610, R132 ;  /* 0x00007610ff847816 */ /* 0x000fe40000000084 */
[----:B------:R-:W-:Y:S01]  /*24170*/  PRMT R137, RZ, 0x7610, R137 ;  /* 0x00007610ff897816 */ /* 0x000fe20000000089 */
[----:B------:R-:W4:Y:S04]  /*24180*/  LDL R47, [R1+0x1458] ;  /* 0x00145800012f7983 */ /* 0x000f280000100800 */
[----:B------:R3:W4:Y:S01]  /*24190*/  @P0 LDG.E.U8 R132, desc[UR56][R6.64] ;  /* 0x0000003806840981 */ /* 0x000722000c1e1100 */
[----:B------:R-:W-:-:S03]  /*241a0*/  ISETP.GT.AND P0, PT, R2, 0x77, PT ;  /* 0x000000770200780c */ /* 0x000fc60003f04270 */
[----:B------:R-:W4:Y:S01]  /*241b0*/  LDL R46, [R1+0x145c] ;  /* 0x00145c00012e7983 */ /* 0x000f220000100800 */
[----:B---3--:R-:W-:Y:S02]  /*241c0*/  @P1 IMAD.MOV.U32 R6, RZ, RZ, R35 ;  /* 0x000000ffff061224 */ /* 0x008fe400078e0023 */
[----:B------:R-:W-:Y:S01]  /*241d0*/  @P1 IMAD.MOV.U32 R7, RZ, RZ, R43 ;  /* 0x000000ffff071224 */ /* 0x000fe200078e002b */
[----:B------:R-:W3:Y:S04]  /*241e0*/  LDL R35, [R1+0x1464] ;  /* 0x0014640001237983 */ /* 0x000ee80000100800 */
[----:B------:R-:W3:Y:S01]  /*241f0*/  LDL R43, [R1+0x1460] ;  /* 0x00146000012b7983 */ /* 0x000ee20000100800 */
[----:B------:R-:W-:-:S03]  /*24200*/  PRMT R121, RZ, 0x7610, R121 ;  /* 0x00007610ff797816 */ /* 0x000fc60000000079 */
[----:B------:R2:W3:Y:S02]  /*24210*/  @P1 LDG.E.U8 R137, desc[UR56][R6.64] ;  /* 0x0000003806891981 */ /* 0x0004e4000c1e1100 */
[----:B--2---:R-:W-:Y:S02]  /*24220*/  @P1 IMAD.MOV.U32 R7, RZ, RZ, R26 ;  /* 0x000000ffff071224 */ /* 0x004fe400078e001a */
[----:B------:R-:W2:Y:S01]  /*24230*/  LDL R26, [R1+0x1450] ;  /* 0x00145000011a7983 */ /* 0x000ea20000100800 */
[----:B----4-:R-:W-:-:S03]  /*24240*/  @P1 IMAD.MOV.U32 R6, RZ, RZ, R25 ;  /* 0x000000ffff061224 */ /* 0x010fc600078e0019 */
[----:B------:R-:W4:Y:S04]  /*24250*/  LDL R25, [R1+0x1454] ;  /* 0x0014540001197983 */ /* 0x000f280000100800 */
[----:B------:R0:W4:Y:S02]  /*24260*/  @P1 LDG.E.U8 R121, desc[UR56][R6.64] ;  /* 0x0000003806791981 */ /* 0x000124000c1e1100 */
[----:B0-----:R-:W-:Y:S02]  /*24270*/  @P0 IMAD.MOV.U32 R7, RZ, RZ, R38 ;  /* 0x000000ffff070224 */ /* 0x001fe400078e0026 */
[----:B------:R-:W4:Y:S01]  /*24280*/  LDL R38, [R1+0x1448] ;  /* 0x0014480001267983 */ /* 0x000f220000100800 */
[----:B------:R-:W-:-:S03]  /*24290*/  @P0 IMAD.MOV.U32 R6, RZ, RZ, R37 ;  /* 0x000000ffff060224 */ /* 0x000fc600078e0025 */
[----:B------:R-:W4:Y:S01]  /*242a0*/  LDL R37, [R1+0x144c] ;  /* 0x00144c0001257983 */ /* 0x000f220000100800 */
[----:B------:R-:W-:Y:S02]  /*242b0*/  PRMT R136, RZ, 0x7610, R136 ;  /* 0x00007610ff887816 */ /* 0x000fe40000000088 */
[----:B------:R-:W-:Y:S02]  /*242c0*/  ISETP.GT.AND P1, PT, R2, 0x78, PT ;  /* 0x000000780200780c */ /* 0x000fe40003f24270 */
[----:B------:R-:W-:Y:S02]  /*242d0*/  PRMT R120, RZ, 0x7610, R120 ;  /* 0x00007610ff787816 */ /* 0x000fe40000000078 */
[----:B------:R3:W4:Y:S01]  /*242e0*/  @P0 LDG.E.U8 R136, desc[UR56][R6.64] ;  /* 0x0000003806880981 */ /* 0x000722000c1e1100 */
[----:B------:R-:W-:Y:S01]  /*242f0*/  PRMT R135, RZ, 0x7610, R135 ;  /* 0x00007610ff877816 */ /* 0x000fe20000000087 */
[----:B---3--:R-:W-:Y:S02]  /*24300*/  @P0 IMAD.MOV.U32 R6, RZ, RZ, R35 ;  /* 0x000000ffff060224 */ /* 0x008fe400078e0023 */
[----:B------:R-:W3:Y:S01]  /*24310*/  LDL R35, [R1+0x1444] ;  /* 0x0014440001237983 */ /* 0x000ee20000100800 */
[----:B------:R-:W-:-:S03]  /*24320*/  @P0 IMAD.MOV.U32 R7, RZ, RZ, R43 ;  /* 0x000000ffff070224 */ /* 0x000fc600078e002b */
[----:B------:R-:W3:Y:S04]  /*24330*/  LDL R43, [R1+0x1440] ;  /* 0x00144000012b7983 */ /* 0x000ee80000100800 */
[----:B------:R0:W3:Y:S01]  /*24340*/  @P0 LDG.E.U8 R120, desc[UR56][R6.64] ;  /* 0x0000003806780981 */ /* 0x0000e2000c1e1100 */
[----:B------:R-:W-:Y:S02]  /*24350*/  ISETP.GT.AND P0, PT, R2, 0x79, PT ;  /* 0x000000790200780c */ /* 0x000fe40003f04270 */
[----:B------:R-:W-:Y:S01]  /*24360*/  PRMT R131, RZ, 0x7610, R131 ;  /* 0x00007610ff837816 */ /* 0x000fe20000000083 */
[----:B0-----:R-:W-:Y:S02]  /*24370*/  @P1 IMAD.MOV.U32 R6, RZ, RZ, R46 ;  /* 0x000000ffff061224 */ /* 0x001fe400078e002e */
[----:B------:R-:W-:Y:S01]  /*24380*/  @P1 IMAD.MOV.U32 R7, RZ, RZ, R47 ;  /* 0x000000ffff071224 */ /* 0x000fe200078e002f */
[----:B------:R-:W3:Y:S04]  /*24390*/  LDL R46, [R1+0x1428] ;  /* 0x00142800012e7983 */ /* 0x000ee80000100800 */
[----:B------:R2:W3:Y:S02]  /*243a0*/  @P1 LDG.E.U8 R135, desc[UR56][R6.64] ;  /* 0x0000003806871981 */ /* 0x0004e4000c1e1100 */
[----:B--2---:R-:W-:-:S02]  /*243b0*/  @P1 IMAD.MOV.U32 R7, RZ, RZ, R26 ;  /* 0x000000ffff071224 */ /* 0x004fc400078e001a */
        /* <DEDUP_REMOVED lines=9> */
[----:B------:R-:W-:-:S04]  /*24450*/  ISETP.GT.AND P1, PT, R2, 0x7a, PT ;  /* 0x0000007a0200780c */ /* 0x000fc80003f24270 */
[----:B------:R3:W4:Y:S01]  /*24460*/  @P0 LDG.E.U8 R0, desc[UR56][R6.64] ;  /* 0x0000003806000981 */ /* 0x000722000c1e1100 */
[----:B------:R-:W-:Y:S01]  /*24470*/  PRMT R130, RZ, 0x7610, R130 ;  /* 0x00007610ff827816 */ /* 0x000fe20000000082 */
[----:B---3--:R-:W-:Y:S02]  /*24480*/  @P0 IMAD.MOV.U32 R6, RZ, RZ, R35 ;  /* 0x000000ffff060224 */ /* 0x008fe400078e0023 */
[----:B------:R-:W3:Y:S01]  /*24490*/  LDL R35, [R1+0x142c] ;  /* 0x00142c0001237983 */ /* 0x000ee20000100800 */
[----:B------:R-:W-:Y:S01]  /*244a0*/  @P0 IMAD.MOV.U32 R7, RZ, RZ, R43 ;  /* 0x000000ffff070224 */ /* 0x000fe200078e002b */
[----:B------:R-:W-:Y:S02]  /*244b0*/  PRMT R14, RZ, 0x7610, R14 ;  /* 0x00007610ff0e7816 */ /* 0x000fe4000000000e */
        /* <DEDUP_REMOVED lines=9> */
[----:B------:R-:W-:Y:S01]  /*24550*/  ISETP.GT.AND P0, PT, R2, 0x7b, PT ;  /* 0x0000007b0200780c */ /* 0x000fe20003f04270 */
[----:B------:R-:W-:Y:S01]  /*24560*/  @P1 IMAD.MOV.U32 R6, RZ, RZ, R37 ;  /* 0x000000ffff061224 */ /* 0x000fe200078e0025 */
[----:B------:R-:W-:Y:S01]  /*24570*/  PRMT R129, RZ, 0x7610, R129 ;  /* 0x00007610ff817816 */ /* 0x000fe20000000081 */
[----:B------:R-:W4:Y:S04]  /*24580*/  LDL.LU R37, [R1+0x674] ;  /* 0x0006740001257983 */ /* 0x000f280000300800 */
[----:B------:R-:W4:Y:S04]  /*24590*/  LDL R47, [R1+0x1410] ;  /* 0x00141000012f7983 */ /* 0x000f280000100800 */
[----:B------:R0:W4:Y:S02]  /*245a0*/  @P1 LDG.E.U8 R129, desc[UR56][R6.64] ;  /* 0x0000003806811981 */ /* 0x000124000c1e1100 */
[----:B0-----:R-:W-:-:S02]  /*245b0*/  @P0 IMAD.MOV.U32 R7, RZ, RZ, R46 ;  /* 0x000000ffff070224 */ /* 0x001fc400078e002e */
[----:B------:R-:W4:Y:S04]  /*245c0*/  LDL R46, [R1+0x1414] ;  /* 0x00141400012e7983 */ /* 0x000f280000100800 */
[----:B------:R-:W4:Y:S04]  /*245d0*/  LDL.LU R144, [R1+0x664] ;  /* 0x0006640001907983 */ /* 0x000f280000300800 */
[----:B------:R-:W4:Y:S01]  /*245e0*/  LDL R122, [R1+0x1408] ;  /* 0x00140800017a7983 */ /* 0x000f220000100800 */
[----:B---3--:R-:W-:-:S03]  /*245f0*/  @P0 IMAD.MOV.U32 R6, RZ, RZ, R35 ;  /* 0x000000ffff060224 */ /* 0x008fc600078e0023 */
[----:B------:R-:W3:Y:S01]  /*24600*/  LDL R35, [R1+0x140c] ;  /* 0x00140c0001237983 */ /* 0x000ee20000100800 */
[----:B------:R-:W-:Y:S02]  /*24610*/  PRMT R145, RZ, 0x7610, R145 ;  /* 0x00007610ff917816 */ /* 0x000fe40000000091 */
[----:B------:R-:W-:Y:S02]  /*24620*/  ISETP.GT.AND P1, PT, R2, 0x7c, PT ;  /* 0x0000007c0200780c */ /* 0x000fe40003f24270 */
[----:B------:R-:W-:Y:S02]  /*24630*/  PRMT R128, RZ, 0x7610, R128 ;  /* 0x00007610ff807816 */ /* 0x000fe40000000080 */
[----:B------:R2:W3:Y:S02]  /*24640*/  @P0 LDG.E.U8 R145, desc[UR56][R6.64] ;  /* 0x0000003806910981 */ /* 0x0004e4000c1e1100 */
[----:B--2---:R-:W-:Y:S02]  /*24650*/  @P0 IMAD.MOV.U32 R7, RZ, RZ, R26 ;  /* 0x000000ffff070224 */ /* 0x004fe400078e001a */
[----:B----4-:R-:W-:-:S02]  /*24660*/  @P0 IMAD.MOV.U32 R6, RZ, RZ, R25 ;  /* 0x000000ffff060224 */ /* 0x010fc400078e0019 */
[----:B------:R-:W2:Y:S04]  /*24670*/  LDL.LU R25, [R1+0x660] ;  /* 0x0006600001197983 */ /* 0x000ea80000300800 */
[----:B------:R0:W4:Y:S04]  /*24680*/  @P0 LDG.E.U8 R128, desc[UR56][R6.64] ;  /* 0x0000003806800981 */ /* 0x000128000c1e1100 */
[----:B------:R-:W2:Y:S01]  /*24690*/  LDL.LU R26, [R1+0x650] ;  /* 0x00065000011a7983 */ /* 0x000ea20000300800 */
[----:B0-----:R-:W-:Y:S02]  /*246a0*/  @P1 IMAD.MOV.U32 R6, RZ, RZ, R38 ;  /* 0x000000ffff061224 */ /* 0x001fe400078e0026 */
[----:B------:R-:W-:Y:S01]  /*246b0*/  @P1 IMAD.MOV.U32 R7, RZ, RZ, R43 ;  /* 0x000000ffff071224 */ /* 0x000fe200078e002b */
[----:B------:R-:W4:Y:S04]  /*246c0*/  LDL.LU R38, [R1+0x64c] ;  /* 0x00064c0001267983 */ /* 0x000f280000300800 */
[----:B------:R-:W4:Y:S04]  /*246d0*/  LDL.LU R43, [R1+0x640] ;  /* 0x00064000012b7983 */ /* 0x000f280000300800 */
[----:B------:R-:W2:Y:S04]  /*246e0*/  LDL R138, [R1+0x1400] ;  /* 0x00140000018a7983 */ /* 0x000ea80000100800 */
[----:B-1----:R-:W4:Y:S01]  /*246f0*/  LDL R133, [R1+0x1404] ;  /* 0x0014040001857983 */ /* 0x002f220000100800 */
[----:B------:R-:W-:-:S02]  /*24700*/  PRMT R143, RZ, 0x7610, R143 ;  /* 0x00007610ff8f7816 */ /* 0x000fc4000000008f */
[----:B------:R-:W-:Y:S02]  /*24710*/  ISETP.GT.AND P0, PT, R2, 0x7d, PT ;  /* 0x0000007d0200780c */ /* 0x000fe40003f04270 */
[----:B------:R-:W-:Y:S02]  /*24720*/  PRMT R127, RZ, 0x7610, R127 ;  /* 0x00007610ff7f7816 */ /* 0x000fe4000000007f */
[----:B------:R0:W4:Y:S02]  /*24730*/  @P1 LDG.E.U8 R143, desc[UR56][R6.64] ;  /* 0x00000038068f1981 */ /* 0x000124000c1e1100 */
[----:B0-----:R-:W-:Y:S02]  /*24740*/  @P1 IMAD.MOV.U32 R6, RZ, RZ, R46 ;  /* 0x000000ffff061224 */ /* 0x001fe400078e002e */
[----:B------:R-:W-:Y:S01]  /*24750*/  @P1 IMAD.MOV.U32 R7, RZ, RZ, R47 ;  /* 0x000000ffff071224 */ /* 0x000fe200078e002f */
[----:B------:R-:W4:Y:S04]  /*24760*/  LDL.LU R46, [R1+0x634] ;  /* 0x00063400012e7983 */ /* 0x000f280000300800 */
[----:B------:R0:W4:Y:S04]  /*24770*/  @P1 LDG.E.U8 R127, desc[UR56][R6.64] ;  /* 0x00000038067f1981 */ /* 0x000128000c1e1100 */
[----:B------:R-:W4:Y:S01]  /*24780*/  LDL.LU R47, [R1+0x61c] ;  /* 0x00061c00012f7983 */ /* 0x000f220000300800 */
[----:B------:R-:W-:-:S03]  /*24790*/  PRMT R142, RZ, 0x7610, R142 ;  /* 0x00007610ff8e7816 */ /* 0x000fc6000000008e */
[----:B------:R-:W4:Y:S01]  /*247a0*/  LDL R134, [R1+0x13f8] ;  /* 0x0013f80001867983 */ /* 0x000f220000100800 */
[----:B0-----:R-:W-:-:S03]  /*247b0*/  @P0 IMAD.MOV.U32 R7, RZ, RZ, R122 ;  /* 0x000000ffff070224 */ /* 0x001fc600078e007a */
[----:B------:R-:W4:Y:S01]  /*247c0*/  LDL R122, [R1+0x13fc] ;  /* 0x0013fc00017a7983 */ /* 0x000f220000100800 */
[----:B---3--:R-:W-:-:S03]  /*247d0*/  @P0 IMAD.MOV.U32 R6, RZ, RZ, R35 ;  /* 0x000000ffff060224 */ /* 0x008fc600078e0023 */
[----:B------:R-:W3:Y:S04]  /*247e0*/  LDL R35, [R1+0x13f4] ;  /* 0x0013f40001237983 */ /* 0x000ee80000100800 */
[----:B------:R0:W3:Y:S02]  /*247f0*/  @P0 LDG.E.U8 R142, desc[UR56][R6.64] ;  /* 0x00000038068e0981 */ /* 0x0000e4000c1e1100 */
[----:B0-----:R-:W-:Y:S02]  /*24800*/  LOP3.LUT R7, R37, 0xffff, RZ, 0xc0, !PT ;  /* 0x0000ffff25077812 */ /* 0x001fe400078ec0ff */
[----:B------:R-:W3:Y:S01]  /*24810*/  LDL R37, [R1+0x13f0] ;  /* 0x0013f00001257983 */ /* 0x000ee20000100800 */
[----:B------:R-:W-:Y:S02]  /*24820*/  LOP3.LUT R6, R144, 0xffff, RZ, 0xc0, !PT ;  /* 0x0000ffff90067812 */ /* 0x000fe400078ec0ff */
[----:B------:R-:W-:Y:S01]  /*24830*/  PRMT R126, RZ, 0x7610, R126 ;  /* 0x00007610ff7e7816 */ /* 0x000fe2000000007e */
[----:B------:R-:W3:Y:S01]  /*24840*/  LDL.LU R144, [R1+0x600] ;  /* 0x0006000001907983 */ /* 0x000ee20000300800 */
[----:B------:R-:W-:Y:S01]  /*24850*/  PRMT R123, R7, 0x3340, R6 ;  /* 0x00003340077b7816 */ /* 0x000fe20000000006 */
[----:B--2---:R-:W-:-:S02]  /*24860*/  @P0 IMAD.MOV.U32 R7, RZ, RZ, R138 ;  /* 0x000000ffff070224 */ /* 0x004fc400078e008a */
[----:B----4-:R-:W-:-:S05]  /*24870*/  @P0 IMAD.MOV.U32 R6, RZ, RZ, R133 ;  /* 0x000000ffff060224 */ /* 0x010fca00078e0085 */
[----:B------:R0:W2:Y:S02]  /*24880*/  @P0 LDG.E.U8 R126, desc[UR56][R6.64] ;  /* 0x00000038067e0981 */ /* 0x0000a4000c1e1100 */
[----:B0-----:R-:W-:Y:S02]  /*24890*/  LOP3.LUT R6, R26, 0xffff, RZ, 0xc0, !PT ;  /* 0x0000ffff1a067812 */ /* 0x001fe400078ec0ff */
[----:B------:R-:W4:Y:S01]  /*248a0*/  LDL R26, [R1+0x13e8] ;  /* 0x0013e800011a7983 */ /* 0x000f220000100800 */
[----:B------:R-:W-:-:S03]  /*248b0*/  LOP3.LUT R7, R25, 0xffff, RZ, 0xc0, !PT ;  /* 0x0000ffff19077812 */ /* 0x000fc600078ec0ff */
[----:B------:R-:W2:Y:S01]  /*248c0*/  LDL R25, [R1+0x13ec] ;  /* 0x0013ec0001197983 */ /* 0x000ea20000100800 */
[----:B------:R-:W-:Y:S02]  /*248d0*/  ISETP.GT.AND P0, PT, R2, 0x7e, PT ;  /* 0x0000007e0200780c */ /* 0x000fe40003f04270 */
[----:B------:R-:W-:Y:S02]  /*248e0*/  PRMT R133, R7, 0x3340, R6 ;  /* 0x0000334007857816 */ /* 0x000fe40000000006 */
[----:B------:R-:W-:-:S09]  /*248f0*/  PRMT R141, RZ, 0x7610, R141 ;  /* 0x00007610ff8d7816 */ /* 0x000fd2000000008d */
[----:B------:R-:W-:Y:S02]  /*24900*/  @P0 IMAD.MOV.U32 R7, RZ, RZ, R134 ;  /* 0x000000ffff070224 */ /* 0x000fe400078e0086 */
[----:B------:R-:W-:-:S05]  /*24910*/  @P0 IMAD.MOV.U32 R6, RZ, RZ, R122 ;  /* 0x000000ffff060224 */ /* 0x000fca00078e007a */
[----:B------:R0:W2:Y:S01]  /*24920*/  @P0 LDG.E.U8 R141, desc[UR56][R6.64] ;  /* 0x00000038068d0981 */ /* 0x0000a2000c1e1100 */
[----:B------:R-:W-:Y:S02]  /*24930*/  PRMT R125, RZ, 0x7610, R125 ;  /* 0x00007610ff7d7816 */ /* 0x000fe4000000007d */
[----:B0-----:R-:W-:Y:S02]  /*24940*/  LOP3.LUT R7, R38, 0xffff, RZ, 0xc0, !PT ;  /* 0x0000ffff26077812 */ /* 0x001fe400078ec0ff */
[----:B------:R-:W-:Y:S02]  /*24950*/  LOP3.LUT R6, R43, 0xffff, RZ, 0xc0, !PT ;  /* 0x0000ffff2b067812 */ /* 0x000fe400078ec0ff */
[----:B------:R-:W2:Y:S02]  /*24960*/  LDL.LU R43, [R1+0x13e0] ;  /* 0x0013e000012b7983 */ /* 0x000ea40000300800 */
[----:B------:R-:W-:Y:S01]  /*24970*/  PRMT R38, R7, 0x3340, R6 ;  /* 0x0000334007267816 */ /* 0x000fe20000000006 */
[----:B---3--:R-:W-:-:S02]  /*24980*/  @P0 IMAD.MOV.U32 R6, RZ, RZ, R35 ;  /* 0x000000ffff060224 */ /* 0x008fc400078e0023 */
[----:B------:R-:W-:-:S05]  /*24990*/  @P0 IMAD.MOV.U32 R7, RZ, RZ, R37 ;  /* 0x000000ffff070224 */ /* 0x000fca00078e0025 */
[----:B------:R0:W3:Y:S01]  /*249a0*/  @P0 LDG.E.U8 R125, desc[UR56][R6.64] ;  /* 0x00000038067d0981 */ /* 0x0000e2000c1e1100 */
[----:B------:R-:W-:Y:S02]  /*249b0*/  ISETP.GT.AND P0, PT, R2, 0x7f, PT ;  /* 0x0000007f0200780c */ /* 0x000fe40003f04270 */
[----:B0-----:R-:W-:Y:S02]  /*249c0*/  LOP3.LUT R7, R46, 0xffff, RZ, 0xc0, !PT ;  /* 0x0000ffff2e077812 */ /* 0x001fe400078ec0ff */
[----:B------:R-:W-:-:S04]  /*249d0*/  LOP3.LUT R6, R47, 0xffff, RZ, 0xc0, !PT ;  /* 0x0000ffff2f067812 */ /* 0x000fc800078ec0ff */
[----:B------:R-:W-:Y:S02]  /*249e0*/  PRMT R122, R7, 0x3340, R6 ;  /* 0x00003340077a7816 */ /* 0x000fe40000000006 */
[----:B------:R-:W-:-:S03]  /*249f0*/  PRMT R140, RZ, 0x7610, R140 ;  /* 0x00007610ff8c7816 */ /* 0x000fc6000000008c */
[----:B----4-:R-:W-:Y:S02]  /*24a00*/  @P0 IMAD.MOV.U32 R7, RZ, RZ, R26 ;  /* 0x000000ffff070224 */ /* 0x010fe400078e001a */
[----:B------:R-:W4:Y:S01]  /*24a10*/  LDL R26, [R1+0x13e4] ;  /* 0x0013e400011a7983 */ /* 0x000f220000100800 */
[----:B--2---:R-:W-:-:S03]  /*24a20*/  @P0 IMAD.MOV.U32 R6, RZ, RZ, R25 ;  /* 0x000000ffff060224 */ /* 0x004fc600078e0019 */
[----:B------:R-:W2:Y:S04]  /*24a30*/  LDL.LU R35, [R1+0x6ac] ;  /* 0x0006ac0001237983 */ /* 0x000ea80000300800 */
[----:B------:R0:W3:Y:S04]  /*24a40*/  @P0 LDG.E.U8 R140, desc[UR56][R6.64] ;  /* 0x00000038068c0981 */ /* 0x0000e8000c1e1100 */
[----:B------:R-:W2:Y:S04]  /*24a50*/  LDL.LU R46, [R1+0x6a8] ;  /* 0x0006a800012e7983 */ /* 0x000ea80000300800 */
[----:B------:R-:W3:Y:S01]  /*24a60*/  LDL.LU R47, [R1+0x6a4] ;  /* 0x0006a400012f7983 */ /* 0x000ee20000300800 */
[----:B0-----:R-:W-:-:S03]  /*24a70*/  LOP3.LUT R7, R144, 0xffff, RZ, 0xc0, !PT ;  /* 0x0000ffff90077812 */ /* 0x001fc600078ec0ff */
[----:B------:R-:W3:Y:S04]  /*24a80*/  LDL.LU R144, [R1+0x6a0] ;  /* 0x0006a00001907983 */ /* 0x000ee80000300800 */
[----:B------:R-:W2:Y:S01]  /*24a90*/  LDL R25, [R1+0x18b8] ;  /* 0x0018b80001197983 */ /* 0x000ea20000100800 */
[----:B------:R-:W-:Y:S02]  /*24aa0*/  LOP3.LUT R9, R9, 0xffff, RZ, 0xc0, !PT ;  /* 0x0000ffff09097812 */ /* 0x000fe400078ec0ff */
[----:B------:R-:W-:Y:S02]  /*24ab0*/  LOP3.LUT R8, R8, 0xffff, RZ, 0xc0, !PT ;  /* 0x0000ffff08087812 */ /* 0x000fe400078ec0ff */
[----:B------:R-:W-:Y:S02]  /*24ac0*/  LOP3.LUT R6, R249, 0xffff, RZ, 0xc0, !PT ;  /* 0x0000fffff9067812 */ /* 0x000fe400078ec0ff */
[----:B------:R-:W-:-:S02]  /*24ad0*/  PRMT R37, R9, 0x3340, R8 ;  /* 0x0000334009257816 */ /* 0x000fc40000000008 */
[----:B------:R-:W-:Y:S02]  /*24ae0*/  PRMT R249, R7, 0x3340, R6 ;  /* 0x0000334007f97816 */ /* 0x000fe40000000006 */
[----:B------:R-:W-:Y:S02]  /*24af0*/  LOP3.LUT R9, R243, 0xffff, RZ, 0xc0, !PT ;  /* 0x0000fffff3097812 */ /* 0x000fe400078ec0ff */
[----:B------:R-:W-:Y:S02]  /*24b00*/  LOP3.LUT R8, R237, 0xffff, RZ, 0xc0, !PT ;  /* 0x0000ffffed087812 */ /* 0x000fe400078ec0ff */
[----:B------:R-:W-:Y:S02]  /*24b10*/  LOP3.LUT R7, R11, 0xffff, RZ, 0xc0, !PT ;  /* 0x0000ffff0b077812 */ /* 0x000fe400078ec0ff */
[----:B------:R-:W-:Y:S02]  /*24b20*/  LOP3.LUT R6, R10, 0xffff, RZ, 0xc0, !PT ;  /* 0x0000ffff0a067812 */ /* 0x000fe400078ec0ff */
[----:B------:R-:W-:-:S02]  /*24b30*/  PRMT R11, R9, 0x3340, R8 ;  /* 0x00003340090b7816 */ /* 0x000fc40000000008 */
[----:B------:R-:W-:Y:S01]  /*24b40*/  PRMT R6, R7, 0x3340, R6 ;  /* 0x0000334007067816 */ /* 0x000fe20000000006 */
[----:B------:R-:W-:Y:S01]  /*24b50*/  @P0 IMAD.MOV.U32 R7, RZ, RZ, R43 ;  /* 0x000000ffff070224 */ /* 0x000fe200078e002b */
[----:B------:R-:W-:Y:S02]  /*24b60*/  PRMT R124, RZ, 0x7610, R124 ;  /* 0x00007610ff7c7816 */ /* 0x000fe4000000007c */
[----:B------:R-:W-:Y:S02]  /*24b70*/  PRMT R11, R11, 0x5410, R6 ;  /* 0x000054100b0b7816 */ /* 0x000fe40000000006 */
[----:B------:R-:W-:Y:S02]  /*24b80*/  PRMT R10, R37, 0x5410, R249 ;  /* 0x00005410250a7816 */ /* 0x000fe400000000f9 */
[----:B------:R-:W3:Y:S01]  /*24b90*/  LDL.LU R249, [R1+0x698] ;  /* 0x0006980001f97983 */ /* 0x000ee20000300800 */
[----:B------:R-:W-:-:S03]  /*24ba0*/  PRMT R8, R123, 0x5410, R133 ;  /* 0x000054107b087816 */ /* 0x000fc60000000085 */
[----:B------:R-:W3:Y:S01]  /*24bb0*/  LDL.LU R237, [R1+0x694] ;  /* 0x0006940001ed7983 */ /* 0x000ee20000300800 */
[----:B------:R-:W-:-:S03]  /*24bc0*/  PRMT R9, R38, 0x5410, R122 ;  /* 0x0000541026097816 */ /* 0x000fc6000000007a */
[----:B------:R-:W3:Y:S04]  /*24bd0*/  LDL.LU R243, [R1+0x690] ;  /* 0x0006900001f37983 */ /* 0x000ee80000300800 */
[----:B------:R-:W3:Y:S04]  /*24be0*/  LDL.LU R134, [R1+0x68c] ;  /* 0x00068c0001867983 */ /* 0x000ee80000300800 */
[----:B------:R-:W3:Y:S04]  /*24bf0*/  LDL.LU R133, [R1+0x680] ;  /* 0x0006800001857983 */ /* 0x000ee80000300800 */
[----:B------:R-:W3:Y:S04]  /*24c00*/  LDL.LU R123, [R1+0x670] ;  /* 0x00067000017b7983 */ /* 0x000ee80000300800 */
[----:B------:R-:W3:Y:S04]  /*24c10*/  LDL.LU R122, [R1+0x65c] ;  /* 0x00065c00017a7983 */ /* 0x000ee80000300800 */
[----:B------:R-:W3:Y:S04]  /*24c20*/  LDL.LU R138, [R1+0x648] ;  /* 0x00064800018a7983 */ /* 0x000ee80000300800 */
[----:B------:R-:W3:Y:S04]  /*24c30*/  LDL.LU R139, [R1+0x63c] ;  /* 0x00063c00018b7983 */ /* 0x000ee80000300800 */
[----:B------:R-:W3:Y:S04]  /*24c40*/  LDL.LU R37, [R1+0x630] ;  /* 0x0006300001257983 */ /* 0x000ee80000300800 */
[----:B------:R-:W3:Y:S01]  /*24c50*/  LDL.LU R38, [R1+0x618] ;  /* 0x0006180001267983 */ /* 0x000ee20000300800 */
[----:B----4-:R-:W-:-:S05]  /*24c60*/  @P0 IMAD.MOV.U32 R6, RZ, RZ, R26 ;  /* 0x000000ffff060224 */ /* 0x010fca00078e001a */
[----:B------:R3:W4:Y:S01]  /*24c70*/  @P0 LDG.E.U8 R124, desc[UR56][R6.64] ;  /* 0x00000038067c0981 */ /* 0x000722000c1e1100 */
[----:B------:R-:W-:Y:S06]  /*24c80*/  BAR.SYNC.DEFER_BLOCKING 0x0 ;  /* 0x0000000000007b1d */ /* 0x000fec0000010000 */
[----:B--2---:R0:W-:Y:S04]  /*24c90*/  STS.128 [R25+UR58], R8 ;  /* 0x0000000819007988 */ /* 0x0041e80008000c3a */
[----:B0-----:R-:W2:Y:S01]  /*24ca0*/  LDL.LU R11, [R1+0x69c] ;  /* 0x00069c00010b7983 */ /* 0x001ea20000300800 */
[----:B------:R-:W-:-:S02]  /*24cb0*/  LOP3.LUT R8, R46, 0xffff, RZ, 0xc0, !PT ;  /* 0x0000ffff2e087812 */ /* 0x000fc400078ec0ff */
[----:B---3--:R-:W-:Y:S01]  /*24cc0*/  LOP3.LUT R7, R47, 0xffff, RZ, 0xc0, !PT ;  /* 0x0000ffff2f077812 */ /* 0x008fe200078ec0ff */
[----:B------:R-:W3:Y:S01]  /*24cd0*/  LDL.LU R46, [R1+0x62c] ;  /* 0x00062c00012e7983 */ /* 0x000ee20000300800 */
[----:B------:R-:W-:-:S03]  /*24ce0*/  LOP3.LUT R6, R144, 0xffff, RZ, 0xc0, !PT ;  /* 0x0000ffff90067812 */ /* 0x000fc600078ec0ff */
[----:B------:R-:W4:Y:S04]  /*24cf0*/  LDL.LU R47, [R1+0x614] ;  /* 0x00061400012f7983 */ /* 0x000f280000300800 */
[----:B------:R-:W3:Y:S01]  /*24d00*/  LDL.LU R144, [R1+0x60c] ;  /* 0x00060c0001907983 */ /* 0x000ee20000300800 */
[----:B------:R-:W-:Y:S02]  /*24d10*/  LOP3.LUT R9, R35, 0xffff, RZ, 0xc0, !PT ;  /* 0x0000ffff23097812 */ /* 0x000fe400078ec0ff */
[----:B------:R-:W-:Y:S02]  /*24d20*/  PRMT R35, R7, 0x3340, R6 ;  /* 0x0000334007237816 */ /* 0x000fe40000000006 */
[----:B------:R-:W-:Y:S02]  /*24d30*/  PRMT R26, R9, 0x3340, R8 ;  /* 0x00003340091a7816 */ /* 0x000fe40000000008 */
[----:B------:R-:W-:-:S02]  /*24d40*/  LOP3.LUT R8, R249, 0xffff, RZ, 0xc0, !PT ;  /* 0x0000fffff9087812 */ /* 0x000fc400078ec0ff */
[----:B------:R-:W-:Y:S02]  /*24d50*/  LOP3.LUT R7, R237, 0xffff, RZ, 0xc0, !PT ;  /* 0x0000ffffed077812 */ /* 0x000fe400078ec0ff */
[----:B------:R-:W-:-:S04]  /*24d60*/  LOP3.LUT R6, R243, 0xffff, RZ, 0xc0, !PT ;  /* 0x0000fffff3067812 */ /* 0x000fc800078ec0ff */
[----:B------:R-:W-:Y:S02]  /*24d70*/  PRMT R243, R7, 0x3340, R6 ;  /* 0x0000334007f37816 */ /* 0x000fe40000000006 */
[----:B------:R-:W-:Y:S02]  /*24d80*/  LOP3.LUT R7, R123, 0xffff, RZ, 0xc0, !PT ;  /* 0x0000ffff7b077812 */ /* 0x000fe400078ec0ff */
[----:B------:R-:W-:-:S04]  /*24d90*/  LOP3.LUT R6, R122, 0xffff, RZ, 0xc0, !PT ;  /* 0x0000ffff7a067812 */ /* 0x000fc800078ec0ff */
[----:B------:R-:W-:Y:S02]  /*24da0*/  PRMT R10, R7, 0x3340, R6 ;  /* 0x00003340070a7816 */ /* 0x000fe40000000006 */
[----:B------:R-:W-:Y:S02]  /*24db0*/  LOP3.LUT R7, R37, 0xffff, RZ, 0xc0, !PT ;  /* 0x0000ffff25077812 */ /* 0x000fe400078ec0ff */
[----:B------:R-:W-:-:S04]  /*24dc0*/  LOP3.LUT R6, R38, 0xffff, RZ, 0xc0, !PT ;  /* 0x0000ffff26067812 */ /* 0x000fc800078ec0ff */
[----:B------:R-:W-:Y:S02]  /*24dd0*/  PRMT R6, R7, 0x3340, R6 ;  /* 0x0000334007067816 */ /* 0x000fe40000000006 */
[----:B--2---:R-:W-:-:S04]  /*24de0*/  LOP3.LUT R9, R11, 0xffff, RZ, 0xc0, !PT ;  /* 0x0000ffff0b097812 */ /* 0x004fc800078ec0ff */
[----:B------:R-:W-:Y:S02]  /*24df0*/  PRMT R249, R9, 0x3340, R8 ;  /* 0x0000334009f97816 */ /* 0x000fe40000000008 */
[----:B------:R-:W-:Y:S02]  /*24e00*/  LOP3.LUT R9, R134, 0xffff, RZ, 0xc0, !PT ;  /* 0x0000ffff86097812 */ /* 0x000fe400078ec0ff */
[----:B------:R-:W-:-:S04]  /*24e10*/  LOP3.LUT R8, R133, 0xffff, RZ, 0xc0, !PT ;  /* 0x0000ffff85087812 */ /* 0x000fc800078ec0ff */
[----:B------:R-:W-:Y:S02]  /*24e20*/  PRMT R237, R9, 0x3340, R8 ;  /* 0x0000334009ed7816 */ /* 0x000fe40000000008 */
[----:B------:R-:W-:Y:S02]  /*24e30*/  LOP3.LUT R9, R138, 0xffff, RZ, 0xc0, !PT ;  /* 0x0000ffff8a097812 */ /* 0x000fe400078ec0ff */
[----:B------:R-:W-:Y:S01]  /*24e40*/  LOP3.LUT R8, R139, 0xffff, RZ, 0xc0, !PT ;  /* 0x0000ffff8b087812 */ /* 0x000fe200078ec0ff */
[----:B------:R-:W2:Y:S03]  /*24e50*/  LDL.LU R138, [R1+0x688] ;  /* 0x00068800018a7983 */ /* 0x000ea60000300800 */
[----:B------:R-:W-:Y:S01]  /*24e60*/  PRMT R11, R9, 0x3340, R8 ;  /* 0x00003340090b7816 */ /* 0x000fe20000000008 */
[----:B------:R-:W2:Y:S01]  /*24e70*/  LDL.LU R139, [R1+0x67c] ;  /* 0x00067c00018b7983 */ /* 0x000ea20000300800 */
[----:B------:R-:W-:-:S02]  /*24e80*/  PRMT R8, R26, 0x5410, R35 ;  /* 0x000054101a087816 */ /* 0x000fc40000000023 */
[----:B------:R-:W-:Y:S02]  /*24e90*/  PRMT R9, R249, 0x5410, R243 ;  /* 0x00005410f9097816 */ /* 0x000fe400000000f3 */
[----:B------:R-:W-:Y:S02]  /*24ea0*/  PRMT R10, R237, 0x5410, R10 ;  /* 0x00005410ed0a7816 */ /* 0x000fe4000000000a */
[----:B------:R-:W-:-:S05]  /*24eb0*/  PRMT R11, R11, 0x5410, R6 ;  /* 0x000054100b0b7816 */ /* 0x000fca0000000006 */
[----:B------:R0:W-:Y:S01]  /*24ec0*/  STS.128 [R25+UR58+0x4000], R8 ;  /* 0x0040000819007988 */ /* 0x0001e20008000c3a */
[----:B---3--:R-:W-:-:S03]  /*24ed0*/  LOP3.LUT R7, R144, 0xffff, RZ, 0xc0, !PT ;  /* 0x0000ffff90077812 */ /* 0x008fc600078ec0ff */
[----:B0-----:R-:W3:Y:S01]  /*24ee0*/  LDL.LU R25, [R1+0x66c] ;  /* 0x00066c0001197983 */ /* 0x001ee20000300800 */
[----:B------:R-:W-:-:S03]  /*24ef0*/  LOP3.LUT R9, R46, 0xffff, RZ, 0xc0, !PT ;  /* 0x0000ffff2e097812 */ /* 0x000fc600078ec0ff */
[----:B------:R-:W2:Y:S01]  /*24f00*/  LDL.LU R35, [R1+0x658] ;  /* 0x0006580001237983 */ /* 0x000ea20000300800 */
[----:B----4-:R-:W-:-:S03]  /*24f10*/  LOP3.LUT R8, R47, 0xffff, RZ, 0xc0, !PT ;  /* 0x0000ffff2f087812 */ /* 0x010fc600078ec0ff */
[----:B------:R-:W4:Y:S04]  /*24f20*/  LDL.LU R37, [R1+0x644] ;  /* 0x0006440001257983 */ /* 0x000f280000300800 */
[----:B------:R-:W4:Y:S04]  /*24f30*/  LDL.LU R38, [R1+0x638] ;  /* 0x0006380001267983 */ /* 0x000f280000300800 */
[----:B------:R-:W4:Y:S04]  /*24f40*/  LDL.LU R46, [R1+0x628] ;  /* 0x00062800012e7983 */ /* 0x000f280000300800 */
[----:B------:R-:W4:Y:S04]  /*24f50*/  LDL.LU R47, [R1+0x610] ;  /* 0x00061000012f7983 */ /* 0x000f280000300800 */
[----:B------:R-:W4:Y:S04]  /*24f60*/  LDL.LU R144, [R1+0x608] ;  /* 0x0006080001907983 */ /* 0x000f280000300800 */
[----:B------:R-:W2:Y:S01]  /*24f70*/  LDL R26, [R1+0x18d8] ;  /* 0x0018d800011a7983 */ /* 0x000ea20000100800 */
[----:B------:R-:W-:-:S02]  /*24f80*/  LOP3.LUT R6, R252, 0xffff, RZ, 0xc0, !PT ;  /* 0x0000fffffc067812 */ /* 0x000fc400078ec0ff */
[----:B------:R-:W-:Y:S02]  /*24f90*/  PRMT R243, R9, 0x3340, R8 ;  /* 0x0000334009f37816 */ /* 0x000fe40000000008 */
[----:B------:R-:W-:Y:S02]  /*24fa0*/  PRMT R237, R7, 0x3340, R6 ;  /* 0x0000334007ed7816 */ /* 0x000fe40000000006 */
[----:B------:R-:W-:Y:S02]  /*24fb0*/  LOP3.LUT R9, R248, 0xffff, RZ, 0xc0, !PT ;  /* 0x0000fffff8097812 */ /* 0x000fe400078ec0ff */
[----:B------:R-:W-:Y:S02]  /*24fc0*/  LOP3.LUT R8, R242, 0xffff, RZ, 0xc0, !PT ;  /* 0x0000fffff2087812 */ /* 0x000fe400078ec0ff */
[----:B------:R-:W-:Y:S02]  /*24fd0*/  LOP3.LUT R7, R236, 0xffff, RZ, 0xc0, !PT ;  /* 0x0000ffffec077812 */ /* 0x000fe400078ec0ff */
        /* <DEDUP_REMOVED lines=15> */
[----:B------:R-:W-:Y:S02]  /*250d0*/  PRMT R8, R243, 0x5410, R237 ;  /* 0x00005410f3087816 */ /* 0x000fe400000000ed */
[----:B------:R-:W-:Y:S02]  /*250e0*/  PRMT R9, R236, 0x5410, R230 ;  /* 0x00005410ec097816 */ /* 0x000fe400000000e6 */
[----:B------:R-:W-:Y:S02]  /*250f0*/  PRMT R10, R208, 0x5410, R10 ;  /* 0x00005410d00a7816 */ /* 0x000fe4000000000a */
[----:B------:R-:W-:-:S02]  /*25100*/  PRMT R11, R11, 0x5410, R6 ;  /* 0x000054100b0b7816 */ /* 0x000fc40000000006 */
[----:B---3--:R-:W-:Y:S02]  /*25110*/  LOP3.LUT R7, R25, 0xffff, RZ, 0xc0, !PT ;  /* 0x0000ffff19077812 */ /* 0x008fe400078ec0ff */
[----:B------:R-:W3:Y:S04]  /*25120*/  LDL R25, [R1+0x18d4] ;  /* 0x0018d40001197983 */ /* 0x000ee80000100800 */
[----:B--2---:R0:W-:Y:S02]  /*25130*/  STS.128 [R26+UR58], R8 ;  /* 0x000000081a007988 */ /* 0x0041e40008000c3a */
[----:B0-----:R-:W-:Y:S02]  /*25140*/  LOP3.LUT R9, R138, 0xffff, RZ, 0xc0, !PT ;  /* 0x0000ffff8a097812 */ /* 0x001fe400078ec0ff */
[----:B------:R-:W-:-:S04]  /*25150*/  LOP3.LUT R8, R139, 0xffff, RZ, 0xc0, !PT ;  /* 0x0000ffff8b087812 */ /* 0x000fc800078ec0ff */
[----:B------:R-:W-:Y:S02]  /*25160*/  PRMT R208, R9, 0x3340, R8 ;  /* 0x0000334009d07816 */ /* 0x000fe40000000008 */
[----:B----4-:R-:W-:Y:S02]  /*25170*/  LOP3.LUT R9, R37, 0xffff, RZ, 0xc0, !PT ;  /* 0x0000ffff25097812 */ /* 0x010fe400078ec0ff */
[----:B------:R-:W-:-:S04]  /*25180*/  LOP3.LUT R8, R38, 0xffff, RZ, 0xc0, !PT ;  /* 0x0000ffff26087812 */ /* 0x000fc800078ec0ff */
[----:B------:R-:W-:Y:S02]  /*25190*/  PRMT R198, R9, 0x3340, R8 ;  /* 0x0000334009c67816 */ /* 0x000fe40000000008 */
[----:B------:R-:W-:Y:S02]  /*251a0*/  LOP3.LUT R9, R144, 0xffff, RZ, 0xc0, !PT ;  /* 0x0000ffff90097812 */ /* 0x000fe400078ec0ff */
[----:B------:R-:W2:Y:S01]  /*251b0*/  LDL.LU R144, [R1+0x604] ;  /* 0x0006040001907983 */ /* 0x000ea20000300800 */
[----:B------:R-:W-:Y:S02]  /*251c0*/  LOP3.LUT R6, R35, 0xffff, RZ, 0xc0, !PT ;  /* 0x0000ffff23067812 */ /* 0x000fe400078ec0ff */
[----:B------:R-:W-:Y:S01]  /*251d0*/  LOP3.LUT R8, R251, 0xffff, RZ, 0xc0, !PT ;  /* 0x0000fffffb087812 */ /* 0x000fe200078ec0ff */
[----:B------:R-:W4:Y:S01]  /*251e0*/  LDL R139, [R1+0x13dc] ;  /* 0x0013dc00018b7983 */ /* 0x000f220000100800 */
[----:B------:R-:W-:Y:S02]  /*251f0*/  PRMT R203, R7, 0x3340, R6 ;  /* 0x0000334007cb7816 */ /* 0x000fe40000000006 */
[----:B------:R-:W-:Y:S01]  /*25200*/  LOP3.LUT R7, R46, 0xffff, RZ, 0xc0, !PT ;  /* 0x0000ffff2e077812 */ /* 0x000fe200078ec0ff */
[----:B------:R-:W4:Y:S01]  /*25210*/  LDL R138, [R1+0x13ac] ;  /* 0x0013ac00018a7983 */ /* 0x000f220000100800 */
[----:B------:R-:W-:-:S02]  /*25220*/  LOP3.LUT R6, R47, 0xffff, RZ, 0xc0, !PT ;  /* 0x0000ffff2f067812 */ /* 0x000fc400078ec0ff */
[----:B------:R-:W-:Y:S01]  /*25230*/  PRMT R188, R9, 0x3340, R8 ;  /* 0x0000334009bc7816 */ /* 0x000fe20000000008 */
[----:B------:R-:W4:Y:S01]  /*25240*/  LDL R134, [R1+0x13b0] ;  /* 0x0013b00001867983 */ /* 0x000f220000100800 */
[----:B------:R-:W-:Y:S02]  /*25250*/  PRMT R193, R7, 0x3340, R6 ;  /* 0x0000334007c17816 */ /* 0x000fe40000000006 */
[----:B------:R-:W-:Y:S01]  /*25260*/  LOP3.LUT R7, R247, 0xffff, RZ, 0xc0, !PT ;  /* 0x0000fffff7077812 */ /* 0x000fe200078ec0ff */
[----:B------:R-:W4:Y:S01]  /*25270*/  LDL R133, [R1+0x136c] ;  /* 0x00136c0001857983 */ /* 0x000f220000100800 */
[----:B------:R-:W-:Y:S02]  /*25280*/  LOP3.LUT R6, R241, 0xffff, RZ, 0xc0, !PT ;  /* 0x0000fffff1067812 */ /* 0x000fe400078ec0ff */
[----:B------:R-:W-:Y:S01]  /*25290*/  LOP3.LUT R9, R235, 0xffff, RZ, 0xc0, !PT ;  /* 0x0000ffffeb097812 */ /* 0x000fe200078ec0ff */
[----:B------:R-:W4:Y:S01]  /*252a0*/  LDL R122, [R1+0x1370] ;  /* 0x00137000017a7983 */ /* 0x000f220000100800 */
[----:B------:R-:W-:-:S02]  /*252b0*/  PRMT R10, R7, 0x3340, R6 ;  /* 0x00003340070a7816 */ /* 0x000fc40000000006 */
[----:B------:R-:W-:Y:S01]  /*252c0*/  LOP3.LUT R8, R229, 0xffff, RZ, 0xc0, !PT ;  /* 0x0000ffffe5087812 */ /* 0x000fe200078ec0ff */
[----:B------:R-:W4:Y:S01]  /*252d0*/  LDL R46, [R1+0x132c] ;  /* 0x00132c00012e7983 */ /* 0x000f220000100800 */
[----:B------:R-:W-:Y:S02]  /*252e0*/  LOP3.LUT R7, R224, 0xffff, RZ, 0xc0, !PT ;  /* 0x0000ffffe0077812 */ /* 0x000fe400078ec0ff */
[----:B------:R-:W-:Y:S01]  /*252f0*/  LOP3.LUT R6, R218, 0xffff, RZ, 0xc0, !PT ;  /* 0x0000ffffda067812 */ /* 0x000fe200078ec0ff */
[----:B------:R-:W4:Y:S01]  /*25300*/  LDL R38, [R1+0x1330] ;  /* 0x0013300001267983 */ /* 0x000f220000100800 */
[----:B------:R-:W-:Y:S02]  /*25310*/  PRMT R11, R9, 0x3340, R8 ;  /* 0x00003340090b7816 */ /* 0x000fe40000000008 */
[----:B------:R-:W-:Y:S01]  /*25320*/  PRMT R6, R7, 0x3340, R6 ;  /* 0x0000334007067816 */ /* 0x000fe20000000006 */
[----:B------:R-:W4:Y:S01]  /*25330*/  LDL R37, [R1+0x12ec] ;  /* 0x0012ec0001257983 */ /* 0x000f220000100800 */
[----:B------:R-:W-:-:S02]  /*25340*/  PRMT R8, R208, 0x5410, R203 ;  /* 0x00005410d0087816 */ /* 0x000fc400000000cb */
[----:B------:R-:W-:Y:S01]  /*25350*/  PRMT R9, R198, 0x5410, R193 ;  /* 0x00005410c6097816 */ /* 0x000fe200000000c1 */
[----:B------:R-:W4:Y:S01]  /*25360*/  LDL R35, [R1+0x12f0] ;  /* 0x0012f00001237983 */ /* 0x000f220000100800 */
[----:B------:R-:W-:Y:S02]  /*25370*/  PRMT R10, R188, 0x5410, R10 ;  /* 0x00005410bc0a7816 */ /* 0x000fe4000000000a */
[----:B------:R-:W-:Y:S01]  /*25380*/  PRMT R11, R11, 0x5410, R6 ;  /* 0x000054100b0b7816 */ /* 0x000fe20000000006 */
[----:B------:R-:W4:Y:S01]  /*25390*/  LDL R123, [R1+0x18d0] ;  /* 0x0018d000017b7983 */ /* 0x000f220000100800 */
[----:B------:R-:W-:Y:S02]  /*253a0*/  LOP3.LUT R7, R212, 0xffff, RZ, 0xc0, !PT ;  /* 0x0000ffffd4077812 */ /* 0x000fe400078ec0ff */
[----:B------:R-:W-:Y:S01]  /*253b0*/  LOP3.LUT R6, R207, 0xffff, RZ, 0xc0, !PT ;  /* 0x0000ffffcf067812 */ /* 0x000fe200078ec0ff */
[----:B------:R0:W-:Y:S03]  /*253c0*/  STS.128 [R26+UR58+0x4000], R8 ;  /* 0x004000081a007988 */ /* 0x0001e60008000c3a */
[----:B------:R-:W-:-:S02]  /*253d0*/  PRMT R193, R7, 0x3340, R6 ;  /* 0x0000334007c17816 */ /* 0x000fc40000000006 */
[----:B------:R-:W-:Y:S02]  /*253e0*/  LOP3.LUT R7, R192, 0xffff, RZ, 0xc0, !PT ;  /* 0x0000ffffc0077812 */ /* 0x000fe400078ec0ff */
[----:B------:R-:W-:Y:S02]  /*253f0*/  LOP3.LUT R6, R187, 0xffff, RZ, 0xc0, !PT ;  /* 0x0000ffffbb067812 */ /* 0x000fe400078ec0ff */
[----:B0-----:R-:W-:Y:S01]  /*25400*/  LOP3.LUT R9, R223, 0xffff, RZ, 0xc0, !PT ;  /* 0x0000ffffdf097812 */ /* 0x001fe200078ec0ff */
[----:B------:R-:W4:Y:S01]  /*25410*/  LDL R26, [R1+0x12ac] ;  /* 0x0012ac00011a7983 */ /* 0x000f220000100800 */
[----:B------:R-:W-:-:S04]  /*25420*/  LOP3.LUT R8, R217, 0xffff, RZ, 0xc0, !PT ;  /* 0x0000ffffd9087812 */ /* 0x000fc800078ec0ff */
[----:B------:R-:W-:Y:S02]  /*25430*/  PRMT R198, R9, 0x3340, R8 ;  /* 0x0000334009c67816 */ /* 0x000fe40000000008 */
[----:B------:R-:W-:Y:S02]  /*25440*/  LOP3.LUT R9, R202, 0xffff, RZ, 0xc0, !PT ;  /* 0x0000ffffca097812 */ /* 0x000fe400078ec0ff */
[----:B------:R-:W-:Y:S02]  /*25450*/  LOP3.LUT R8, R197, 0xffff, RZ, 0xc0, !PT ;  /* 0x0000ffffc5087812 */ /* 0x000fe400078ec0ff */
[----:B------:R-:W-:Y:S02]  /*25460*/  PRMT R187, R7, 0x3340, R6 ;  /* 0x0000334007bb7816 */ /* 0x000fe40000000006 */
[----:B------:R-:W-:Y:S02]  /*25470*/  PRMT R188, R9, 0x3340, R8 ;  /* 0x0000334009bc7816 */ /* 0x000fe40000000008 */
[----:B------:R-:W-:-:S02]  /*25480*/  LOP3.LUT R9, R184, 0xffff, RZ, 0xc0, !PT ;  /* 0x0000ffffb8097812 */ /* 0x000fc400078ec0ff */
[----:B------:R-:W-:Y:S02]  /*25490*/  LOP3.LUT R8, R179, 0xffff, RZ, 0xc0, !PT ;  /* 0x0000ffffb3087812 */ /* 0x000fe400078ec0ff */
        /* <DEDUP_REMOVED lines=10> */
[----:B------:R-:W-:-:S02]  /*25540*/  PRMT R8, R198, 0x5410, R193 ;  /* 0x00005410c6087816 */ /* 0x000fc400000000c1 */
[----:B------:R-:W-:Y:S02]  /*25550*/  PRMT R9, R188, 0x5410, R187 ;  /* 0x00005410bc097816 */ /* 0x000fe400000000bb */
[----:B------:R-:W-:Y:S02]  /*25560*/  PRMT R10, R170, 0x5410, R10 ;  /* 0x00005410aa0a7816 */ /* 0x000fe4000000000a */
[----:B------:R-:W-:Y:S02]  /*25570*/  PRMT R11, R11, 0x5410, R6 ;  /* 0x000054100b0b7816 */ /* 0x000fe40000000006 */
[----:B------:R-:W-:Y:S02]  /*25580*/  LOP3.LUT R7, R246, 0xffff, RZ, 0xc0, !PT ;  /* 0x0000fffff6077812 */ /* 0x000fe400078ec0ff */
[----:B------:R-:W-:-:S04]  /*25590*/  LOP3.LUT R6, R240, 0xffff, RZ, 0xc0, !PT ;  /* 0x0000fffff0067812 */ /* 0x000fc800078ec0ff */
[----:B------:R-:W-:Y:S02]  /*255a0*/  PRMT R166, R7, 0x3340, R6 ;  /* 0x0000334007a67816 */ /* 0x000fe40000000006 */
[----:B------:R-:W-:Y:S02]  /*255b0*/  LOP3.LUT R7, R222, 0xffff, RZ, 0xc0, !PT ;  /* 0x0000ffffde077812 */ /* 0x000fe400078ec0ff */
[----:B------:R-:W-:-:S04]  /*255c0*/  LOP3.LUT R6, R216, 0xffff, RZ, 0xc0, !PT ;  /* 0x0000ffffd8067812 */ /* 0x000fc800078ec0ff */
[----:B------:R-:W-:Y:S02]  /*255d0*/  PRMT R158, R7, 0x3340, R6 ;  /* 0x00003340079e7816 */ /* 0x000fe40000000006 */
[----:B------:R-:W-:Y:S02]  /*255e0*/  LOP3.LUT R7, R201, 0xffff, RZ, 0xc0, !PT ;  /* 0x0000ffffc9077812 */ /* 0x000fe400078ec0ff */
[----:B------:R-:W-:Y:S01]  /*255f0*/  LOP3.LUT R6, R196, 0xffff, RZ, 0xc0, !PT ;  /* 0x0000ffffc4067812 */ /* 0x000fe200078ec0ff */
[----:B---3--:R0:W-:Y:S02]  /*25600*/  STS.128 [R25+UR58], R8 ;  /* 0x0000000819007988 */ /* 0x0081e40008000c3a */
[----:B0-----:R-:W-:Y:S02]  /*25610*/  LOP3.LUT R8, R250, 0xffff, RZ, 0xc0, !PT ;  /* 0x0000fffffa087812 */ /* 0x001fe400078ec0ff */
[----:B------:R-:W-:Y:S02]  /*25620*/  PRMT R10, R7, 0x3340, R6 ;  /* 0x00003340070a7816 */ /* 0x000fe40000000006 */
[----:B------:R-:W-:-:S02]  /*25630*/  LOP3.LUT R7, R183, 0xffff, RZ, 0xc0, !PT ;  /* 0x0000ffffb7077812 */ /* 0x000fc400078ec0ff */
[----:B------:R-:W-:-:S04]  /*25640*/  LOP3.LUT R6, R178, 0xffff, RZ, 0xc0, !PT ;  /* 0x0000ffffb2067812 */ /* 0x000fc800078ec0ff */
[----:B------:R-:W-:Y:S02]  /*25650*/  PRMT R6, R7, 0x3340, R6 ;  /* 0x0000334007067816 */ /* 0x000fe40000000006 */
[----:B--2---:R-:W-:Y:S02]  /*25660*/  LOP3.LUT R9, R144, 0xffff, RZ, 0xc0, !PT ;  /* 0x0000ffff90097812 */ /* 0x004fe400078ec0ff */
[----:B------:R-:W0:Y:S02]  /*25670*/  S2R R144, SR_TID.X ;  /* 0x0000000000907919 */ /* 0x000e240000002100 */
        /* <DEDUP_REMOVED lines=10> */
[----:B------:R-:W-:Y:S02]  /*25720*/  PRMT R8, R170, 0x5410, R166 ;  /* 0x00005410aa087816 */ /* 0x000fe400000000a6 */
[----:B------:R-:W-:Y:S02]  /*25730*/  PRMT R9, R162, 0x5410, R158 ;  /* 0x00005410a2097816 */ /* 0x000fe4000000009e */
[----:B------:R-:W-:Y:S02]  /*25740*/  PRMT R10, R155, 0x5410, R10 ;  /* 0x000054109b0a7816 */ /* 0x000fe4000000000a */
[----:B------:R-:W-:Y:S02]  /*25750*/  PRMT R11, R11, 0x5410, R6 ;  /* 0x000054100b0b7816 */ /* 0x000fe40000000006 */
[----:B0-----:R-:W-:-:S02]  /*25760*/  LOP3.LUT R47, R144, 0x7f, RZ, 0xc0, !PT ;  /* 0x0000007f902f7812 */ /* 0x001fc400078ec0ff */
[----:B------:R-:W-:Y:S01]  /*25770*/  LOP3.LUT R7, R177, 0xffff, RZ, 0xc0, !PT ;  /* 0x0000ffffb1077812 */ /* 0x000fe200078ec0ff */
[----:B------:R0:W-:Y:S01]  /*25780*/  STS.128 [R25+UR58+0x4000], R8 ;  /* 0x0040000819007988 */ /* 0x0001e20008000c3a */
[----:B------:R-:W-:Y:S02]  /*25790*/  ISETP.GE.AND P0, PT, R47, R2, PT ;  /* 0x000000022f00720c */ /* 0x000fe40003f06270 */
[----:B------:R-:W-:Y:S02]  /*257a0*/  LOP3.LUT R6, R173, 0xffff, RZ, 0xc0, !PT ;  /* 0x0000ffffad067812 */ /* 0x000fe400078ec0ff */
[----:B------:R-:W-:-:S04]  /*257b0*/  LOP3.LUT R2, R169, 0xffff, RZ, 0xc0, !PT ;  /* 0x0000ffffa9027812 */ /* 0x000fc800078ec0ff */
[----:B------:R-:W-:Y:S02]  /*257c0*/  PRMT R155, R6, 0x3340, R2 ;  /* 0x00003340069b7816 */ /* 0x000fe40000000002 */
[----:B0-----:R-:W-:Y:S01]  /*257d0*/  LOP3.LUT R8, R182, 0xffff, RZ, 0xc0, !PT ;  /* 0x0000ffffb6087812 */ /* 0x001fe200078ec0ff */
[----:B------:R-:W2:Y:S03]  /*257e0*/  LDL R25, [R1+0x12b0] ;  /* 0x0012b00001197983 */ /* 0x000ea60000100800 */
[----:B------:R-:W-:Y:S02]  /*257f0*/  PRMT R158, R8, 0x3340, R7 ;  /* 0x00003340089e7816 */ /* 0x000fe40000000007 */
[----:B------:R-:W-:Y:S02]  /*25800*/  LOP3.LUT R8, R165, 0xffff, RZ, 0xc0, !PT ;  /* 0x0000ffffa5087812 */ /* 0x000fe400078ec0ff */
[----:B------:R-:W-:-:S02]  /*25810*/  LOP3.LUT R7, R161, 0xffff, RZ, 0xc0, !PT ;  /* 0x0000ffffa1077812 */ /* 0x000fc400078ec0ff */
[----:B------:R-:W-:Y:S02]  /*25820*/  LOP3.LUT R2, R154, 0xffff, RZ, 0xc0, !PT ;  /* 0x0000ffff9a027812 */ /* 0x000fe400078ec0ff */
[----:B------:R-:W-:Y:S02]  /*25830*/  PRMT R154, R8, 0x3340, R7 ;  /* 0x00003340089a7816 */ /* 0x000fe40000000007 */
[----:B------:R-:W-:Y:S02]  /*25840*/  LOP3.LUT R8, R152, 0xffff, RZ, 0xc0, !PT ;  /* 0x0000ffff98087812 */ /* 0x000fe400078ec0ff */
[----:B------:R-:W-:-:S04]  /*25850*/  LOP3.LUT R7, R22, 0xffff, RZ, 0xc0, !PT ;  /* 0x0000ffff16077812 */ /* 0x000fc800078ec0ff */
[----:B------:R-:W-:Y:S02]  /*25860*/  PRMT R11, R8, 0x3340, R7 ;  /* 0x00003340080b7816 */ /* 0x000fe40000000007 */
[----:B------:R-:W-:Y:S02]  /*25870*/  LOP3.LUT R7, R17, 0xffff, RZ, 0xc0, !PT ;  /* 0x0000ffff11077812 */ /* 0x000fe400078ec0ff */
[----:B------:R-:W3:Y:S01]  /*25880*/  LDL R17, [R1+0x13d8] ;  /* 0x0013d80001117983 */ /* 0x000ee20000100800 */
[----:B------:R-:W-:-:S04]  /*25890*/  LOP3.LUT R6, R157, 0xffff, RZ, 0xc0, !PT ;  /* 0x0000ffff9d067812 */ /* 0x000fc800078ec0ff */
[----:B------:R-:W-:Y:S02]  /*258a0*/  PRMT R9, R6, 0x3340, R2 ;  /* 0x0000334006097816 */ /* 0x000fe40000000002 */
[----:B------:R-:W-:Y:S02]  /*258b0*/  LOP3.LUT R6, R20, 0xffff, RZ, 0xc0, !PT ;  /* 0x0000ffff14067812 */ /* 0x000fe400078ec0ff */
[----:B------:R-:W-:Y:S02]  /*258c0*/  LOP3.LUT R2, R19, 0xffff, RZ, 0xc0, !PT ;  /* 0x0000ffff13027812 */ /* 0x000fe400078ec0ff */
[----:B------:R-:W-:Y:S02]  /*258d0*/  LOP3.LUT R8, R18, 0xffff, RZ, 0xc0, !PT ;  /* 0x0000ffff12087812 */ /* 0x000fe400078ec0ff */
[----:B------:R-:W-:Y:S02]  /*258e0*/  PRMT R10, R6, 0x3340, R2 ;  /* 0x00003340060a7816 */ /* 0x000fe40000000002 */
[----:B------:R-:W-:-:S02]  /*258f0*/  LOP3.LUT R6, R16, 0xffff, RZ, 0xc0, !PT ;  /* 0x0000ffff10067812 */ /* 0x000fc400078ec0ff */
[----:B------:R-:W-:Y:S02]  /*25900*/  LOP3.LUT R2, R15, 0xffff, RZ, 0xc0, !PT ;  /* 0x0000ffff0f027812 */ /* 0x000fe400078ec0ff */
[----:B------:R-:W-:Y:S02]  /*25910*/  PRMT R7, R8, 0x3340, R7 ;  /* 0x0000334008077816 */ /* 0x000fe40000000007 */
[----:B------:R-:W-:Y:S02]  /*25920*/  PRMT R2, R6, 0x3340, R2 ;  /* 0x0000334006027816 */ /* 0x000fe40000000002 */
[----:B------:R-:W-:Y:S01]  /*25930*/  PRMT R10, R11, 0x5410, R10 ;  /* 0x000054100b0a7816 */ /* 0x000fe2000000000a */
[----:B----4-:R-:W-:Y:S01]  /*25940*/  @!P0 IMAD.MOV.U32 R6, RZ, RZ, R139 ;  /* 0x000000ffff068224 */ /* 0x010fe200078e008b */
[----:B------:R-:W-:Y:S02]  /*25950*/  PRMT R11, R7, 0x5410, R2 ;  /* 0x00005410070b7816 */ /* 0x000fe40000000002 */
[----:B------:R-:W-:-:S02]  /*25960*/  PRMT R119, RZ, 0x7610, R119 ;  /* 0x00007610ff777816 */ /* 0x000fc40000000077 */
[----:B------:R-:W-:Y:S02]  /*25970*/  PRMT R118, RZ, 0x7610, R118 ;  /* 0x00007610ff767816 */ /* 0x000fe40000000076 */
[----:B------:R-:W-:Y:S02]  /*25980*/  PRMT R117, RZ, 0x7610, R117 ;  /* 0x00007610ff757816 */ /* 0x000fe40000000075 */
[----:B------:R-:W-:Y:S02]  /*25990*/  PRMT R116, RZ, 0x7610, R116 ;  /* 0x00007610ff747816 */ /* 0x000fe40000000074 */
[----:B------:R-:W-:Y:S01]  /*259a0*/  PRMT R115, RZ, 0x7610, R115 ;  /* 0x00007610ff737816 */ /* 0x000fe20000000073 */
[----:B---3--:R-:W-:-:S05]  /*259b0*/  @!P0 IMAD.MOV.U32 R7, RZ, RZ, R17 ;  /* 0x000000ffff078224 */ /* 0x008fca00078e0011 */
[----:B------:R0:W3:Y:S02]  /*259c0*/  @!P0 LDG.E.U8 R119, desc[UR56][R6.64] ;  /* 0x0000003806778981 */ /* 0x0000e4000c1e1100 */
[----:B0-----:R-:W-:Y:S02]  /*259d0*/  @!P0 IMAD.MOV.U32 R6, RZ, RZ, R134 ;  /* 0x000000ffff068224 */ /* 0x001fe400078e0086 */
[----:B------:R-:W-:-:S05]  /*259e0*/  @!P0 IMAD.MOV.U32 R7, RZ, RZ, R138 ;  /* 0x000000ffff078224 */ /* 0x000fca00078e008a */
[----:B------:R0:W4:Y:S02]  /*259f0*/  @!P0 LDG.E.U8 R118, desc[UR56][R6.64] ;  /* 0x0000003806768981 */ /* 0x000124000c1e1100 */
[----:B0-----:R-:W-:Y:S02]  /*25a00*/  @!P0 IMAD.MOV.U32 R6, RZ, RZ, R122 ;  /* 0x000000ffff068224 */ /* 0x001fe400078e007a */
[----:B------:R-:W-:Y:S01]  /*25a10*/  @!P0 IMAD.MOV.U32 R7, RZ, RZ, R133 ;  /* 0x000000ffff078224 */ /* 0x000fe200078e0085 */
[----:B------:R-:W-:Y:S01]  /*25a20*/  PRMT R114, RZ, 0x7610, R114 ;  /* 0x00007610ff727816 */ /* 0x000fe20000000072 */
[----:B------:R-:W3:Y:S04]  /*25a30*/  LDL R122, [R1+0x122c] ;  /* 0x00122c00017a7983 */ /* 0x000ee80000100800 */
[----:B------:R0:W4:Y:S01]  /*25a40*/  @!P0 LDG.E.U8 R117, desc[UR56][R6.64] ;  /* 0x0000003806758981 */ /* 0x000122000c1e1100 */
[----:B------:R-:W-:-:S02]  /*25a50*/  PRMT R8, R158, 0x5410, R155 ;  /* 0x000054109e087816 */ /* 0x000fc4000000009b */
[----:B------:R-:W-:Y:S01]  /*25a60*/  PRMT R9, R154, 0x5410, R9 ;  /* 0x000054109a097816 */ /* 0x000fe20000000009 */
[----:B------:R-:W4:Y:S01]  /*25a70*/  LDL R133, [R1+0xb40] ;  /* 0x000b400001857983 */ /* 0x000f220000100800 */
[----:B0-----:R-:W-:Y:S02]  /*25a80*/  @!P0 IMAD.MOV.U32 R6, RZ, RZ, R38 ;  /* 0x000000ffff068224 */ /* 0x001fe400078e0026 */
[----:B------:R-:W-:Y:S01]  /*25a90*/  @!P0 IMAD.MOV.U32 R7, RZ, RZ, R46 ;  /* 0x000000ffff078224 */ /* 0x000fe200078e002e */
[----:B------:R0:W-:Y:S04]  /*25aa0*/  STS.128 [R123+UR58], R8 ;  /* 0x000000087b007988 */ /* 0x0001e80008000c3a */
[----:B------:R1:W4:Y:S01]  /*25ab0*/  @!P0 LDG.E.U8 R116, desc[UR56][R6.64] ;  /* 0x0000003806748981 */ /* 0x000322000c1e1100 */
[----:B------:R-:W-:-:S03]  /*25ac0*/  LOP3.LUT R2, R215, 0xffff, RZ, 0xc0, !PT ;  /* 0x0000ffffd7027812 */ /* 0x000fc600078ec0ff */
[----:B------:R-:W3:Y:S04]  /*25ad0*/  LDL R46, [R1+0x1230] ;  /* 0x00123000012e7983 */ /* 0x000ee80000100800 */
[----:B------:R-:W4:Y:S01]  /*25ae0*/  LDL R38, [R1+0x11ec] ;  /* 0x0011ec0001267983 */ /* 0x000f220000100800 */
[----:B-1----:R-:W-:Y:S02]  /*25af0*/  @!P0 IMAD.MOV.U32 R6, RZ, RZ, R35 ;  /* 0x000000ffff068224 */ /* 0x002fe400078e0023 */
[----:B------:R-:W-:Y:S01]  /*25b00*/  @!P0 IMAD.MOV.U32 R7, RZ, RZ, R37 ;  /* 0x000000ffff078224 */ /* 0x000fe200078e0025 */
[----:B0-----:R-:W-:Y:S01]  /*25b10*/  LOP3.LUT R8, R233, 0xffff, RZ, 0xc0, !PT ;  /* 0x0000ffffe9087812 */ /* 0x001fe200078ec0ff */
[----:B------:R-:W4:Y:S04]  /*25b20*/  LDL R37, [R1+0x11f0] ;  /* 0x0011f00001257983 */ /* 0x000f280000100800 */
[----:B------:R2:W4:Y:S04]  /*25b30*/  @!P0 LDG.E.U8 R115, desc[UR56][R6.64] ;  /* 0x0000003806738981 */ /* 0x000528000c1e1100 */
[----:B------:R-:W4:Y:S01]  /*25b40*/  LDL R35, [R1+0x11ac] ;  /* 0x0011ac0001237983 */ /* 0x000f220000100800 */
[----:B--2---:R-:W-:-:S02]  /*25b50*/  @!P0 IMAD.MOV.U32 R6, RZ, RZ, R25 ;  /* 0x000000ffff068224 */ /* 0x004fc400078e0019 */
[----:B------:R-:W-:Y:S01]  /*25b60*/  @!P0 IMAD.MOV.U32 R7, RZ, RZ, R26 ;  /* 0x000000ffff078224 */ /* 0x000fe200078e001a */
[----:B------:R-:W2:Y:S04]  /*25b70*/  LDL R25, [R1+0x1270] ;  /* 0x0012700001197983 */ /* 0x000ea80000100800 */
[----:B------:R-:W3:Y:S04]  /*25b80*/  LDL R26, [R1+0x126c] ;  /* 0x00126c00011a7983 */ /* 0x000ee80000100800 */
[----:B------:R0:W4:Y:S02]  /*25b90*/  @!P0 LDG.E.U8 R114, desc[UR56][R6.64] ;  /* 0x0000003806728981 */ /* 0x000124000c1e1100 */
[----:B0-----:R-:W-:-:S02]  /*25ba0*/  LOP3.LUT R7, R227, 0xffff, RZ, 0xc0, !PT ;  /* 0x0000ffffe3077812 */ /* 0x001fc400078ec0ff */
[----:B------:R-:W-:Y:S02]  /*25bb0*/  LOP3.LUT R6, R221, 0xffff, RZ, 0xc0, !PT ;  /* 0x0000ffffdd067812 */ /* 0x000fe400078ec0ff */
[----:B------:R-:W-:Y:S02]  /*25bc0*/  PRMT R17, R8, 0x3340, R7 ;  /* 0x0000334008117816 */ /* 0x000fe40000000007 */
[----:B------:R-:W-:Y:S02]  /*25bd0*/  PRMT R16, R6, 0x3340, R2 ;  /* 0x0000334006107816 */ /* 0x000fe40000000002 */
[----:B------:R-:W-:Y:S02]  /*25be0*/  LOP3.LUT R8, R210, 0xffff, RZ, 0xc0, !PT ;  /* 0x0000ffffd2087812 */ /* 0x000fe400078ec0ff */
[----:B------:R-:W-:Y:S02]  /*25bf0*/  LOP3.LUT R7, R205, 0xffff, RZ, 0xc0, !PT ;  /* 0x0000ffffcd077812 */ /* 0x000fe400078ec0ff */
[----:B------:R-:W-:-:S02]  /*25c00*/  LOP3.LUT R6, R200, 0xffff, RZ, 0xc0, !PT ;  /* 0x0000ffffc8067812 */ /* 0x000fc400078ec0ff */
        /* <DEDUP_REMOVED lines=14> */
[----:B------:R-:W-:Y:S01]  /*25cf0*/  PRMT R7, R8, 0x3340, R7 ;  /* 0x0000334008077816 */ /* 0x000fe20000000007 */
[----:B------:R-:W4:Y:S01]  /*25d00*/  LDL R15, [R1+0x11b0] ;  /* 0x0011b000010f7983 */ /* 0x000f220000100800 */
[----:B------:R-:W-:Y:S02]  /*25d10*/  PRMT R2, R6, 0x3340, R2 ;  /* 0x0000334006027816 */ /* 0x000fe40000000002 */
[----:B------:R-:W-:Y:S02]  /*25d20*/  PRMT R10, R11, 0x5410, R10 ;  /* 0x000054100b0a7816 */ /* 0x000fe4000000000a */
[----:B------:R-:W-:-:S02]  /*25d30*/  PRMT R11, R7, 0x5410, R2 ;  /* 0x00005410070b7816 */ /* 0x000fc40000000002 */
[----:B------:R-:W-:Y:S01]  /*25d40*/  PRMT R8, R17, 0x5410, R16 ;  /* 0x0000541011087816 */ /* 0x000fe20000000010 */
[----:B------:R-:W4:Y:S04]  /*25d50*/  LDL R2, [R1+0x10f0] ;  /* 0x0010f00001027983 */ /* 0x000f280000100800 */
[----:B------:R-:W4:Y:S04]  /*25d60*/  LDL R17, [R1+0x112c] ;  /* 0x00112c0001117983 */ /* 0x000f280000100800 */
[----:B------:R-:W4:Y:S04]  /*25d70*/  LDL R16, [R1+0x1130] ;  /* 0x0011300001107983 */ /* 0x000f280000100800 */
[----:B------:R0:W-:Y:S04]  /*25d80*/  STS.128 [R123+UR58+0x4000], R8 ;  /* 0x004000087b007988 */ /* 0x0001e80008000c3a */
[----:B0-----:R-:W4:Y:S01]  /*25d90*/  LDL R8, [R1+0x10ec] ;  /* 0x0010ec0001087983 */ /* 0x001f220000100800 */
[----:B------:R-:W-:-:S02]  /*25da0*/  PRMT R113, RZ, 0x7610, R113 ;  /* 0x00007610ff717816 */ /* 0x000fc40000000071 */
[----:B------:R-:W-:Y:S01]  /*25db0*/  PRMT R112, RZ, 0x7610, R112 ;  /* 0x00007610ff707816 */ /* 0x000fe20000000070 */
[----:B------:R-:W4:Y:S01]  /*25dc0*/  LDL R11, [R1+0x10b0] ;  /* 0x0010b000010b7983 */ /* 0x000f220000100800 */
[----:B------:R-:W-:Y:S02]  /*25dd0*/  PRMT R111, RZ, 0x7610, R111 ;  /* 0x00007610ff6f7816 */ /* 0x000fe4000000006f */
[----:B------:R-:W-:Y:S01]  /*25de0*/  PRMT R110, RZ, 0x7610, R110 ;  /* 0x00007610ff6e7816 */ /* 0x000fe2000000006e */
[----:B------:R-:W4:Y:S01]  /*25df0*/  LDL R10, [R1+0x106c] ;  /* 0x00106c00010a7983 */ /* 0x000f220000100800 */
[----:B------:R-:W-:Y:S02]  /*25e00*/  PRMT R109, RZ, 0x7610, R109 ;  /* 0x00007610ff6d7816 */ /* 0x000fe4000000006d */
[----:B------:R-:W-:Y:S01]  /*25e10*/  PRMT R108, RZ, 0x7610, R108 ;  /* 0x00007610ff6c7816 */ /* 0x000fe2000000006c */
[----:B------:R-:W4:Y:S01]  /*25e20*/  LDL R9, [R1+0x1070] ;  /* 0x0010700001097983 */ /* 0x000f220000100800 */
[----:B------:R-:W-:-:S02]  /*25e30*/  PRMT R107, RZ, 0x7610, R107 ;  /* 0x00007610ff6b7816 */ /* 0x000fc4000000006b */
[----:B------:R-:W-:Y:S01]  /*25e40*/  PRMT R106, RZ, 0x7610, R106 ;  /* 0x00007610ff6a7816 */ /* 0x000fe2000000006a */
[----:B------:R-:W4:Y:S01]  /*25e50*/  LDL R123, [R1+0x18cc] ;  /* 0x0018cc00017b7983 */ /* 0x000f220000100800 */
[----:B--2---:R-:W-:-:S03]  /*25e60*/  @!P0 IMAD.MOV.U32 R6, RZ, RZ, R25 ;  /* 0x000000ffff068224 */ /* 0x004fc600078e0019 */
[----:B------:R-:W2:Y:S01]  /*25e70*/  LDL R25, [R1+0x1170] ;  /* 0x0011700001197983 */ /* 0x000ea20000100800 */
[----:B---3--:R-:W-:-:S03]  /*25e80*/  @!P0 IMAD.MOV.U32 R7, RZ, RZ, R26 ;  /* 0x000000ffff078224 */ /* 0x008fc600078e001a */
[----:B------:R-:W3:Y:S04]  /*25e90*/  LDL R26, [R1+0x116c] ;  /* 0x00116c00011a7983 */ /* 0x000ee80000100800 */
[----:B------:R0:W3:Y:S02]  /*25ea0*/  @!P0 LDG.E.U8 R113, desc[UR56][R6.64] ;  /* 0x0000003806718981 */ /* 0x0000e4000c1e1100 */
[----:B0-----:R-:W-:Y:S02]  /*25eb0*/  @!P0 IMAD.MOV.U32 R6, RZ, RZ, R46 ;  /* 0x000000ffff068224 */ /* 0x001fe400078e002e */
[----:B------:R-:W-:Y:S01]  /*25ec0*/  @!P0 IMAD.MOV.U32 R7, RZ, RZ, R122 ;  /* 0x000000ffff078224 */ /* 0x000fe200078e007a */
[----:B------:R-:W-:Y:S01]  /*25ed0*/  PRMT R105, RZ, 0x7610, R105 ;  /* 0x00007610ff697816 */ /* 0x000fe20000000069 */
[----:B------:R-:W3:Y:S04]  /*25ee0*/  LDL R122, [R1+0xb00] ;  /* 0x000b0000017a7983 */ /* 0x000ee80000100800 */
[----:B------:R4:W3:Y:S02]  /*25ef0*/  @!P0 LDG.E.U8 R112, desc[UR56][R6.64] ;  /* 0x0000003806708981 */ /* 0x0008e4000c1e1100 */
[----:B----4-:R-:W-:-:S02]  /*25f00*/  @!P0 IMAD.MOV.U32 R6, RZ, RZ, R37 ;  /* 0x000000ffff068224 */ /* 0x010fc400078e0025 */
[----:B------:R-:W-:Y:S01]  /*25f10*/  @!P0 IMAD.MOV.U32 R7, RZ, RZ, R38 ;  /* 0x000000ffff078224 */ /* 0x000fe200078e0026 */
[----:B------:R-:W4:Y:S04]  /*25f20*/  LDL R37, [R1+0xfec] ;  /* 0x000fec0001257983 */ /* 0x000f280000100800 */
[----:B------:R0:W4:Y:S01]  /*25f30*/  @!P0 LDG.E.U8 R111, desc[UR56][R6.64] ;  /* 0x00000038066f8981 */ /* 0x000122000c1e1100 */
[----:B------:R-:W-:Y:S02]  /*25f40*/  PRMT R104, RZ, 0x7610, R104 ;  /* 0x00007610ff687816 */ /* 0x000fe40000000068 */
[----:B------:R-:W-:Y:S01]  /*25f50*/  PRMT R103, RZ, 0x7610, R103 ;  /* 0x00007610ff677816 */ /* 0x000fe20000000067 */
[----:B------:R-:W4:Y:S01]  /*25f60*/  LDL R38, [R1+0xb04] ;  /* 0x000b040001267983 */ /* 0x000f220000100800 */
[----:B0-----:R-:W-:-:S03]  /*25f70*/  @!P0 IMAD.MOV.U32 R7, RZ, RZ, R35 ;  /* 0x000000ffff078224 */ /* 0x001fc600078e0023 */
[----:B------:R-:W4:Y:S01]  /*25f80*/  LDL R35, [R1+0xff0] ;  /* 0x000ff00001237983 */ /* 0x000f220000100800 */
[----:B------:R-:W-:-:S03]  /*25f90*/  @!P0 IMAD.MOV.U32 R6, RZ, RZ, R15 ;  /* 0x000000ffff068224 */ /* 0x000fc600078e000f */
[----:B------:R-:W4:Y:S04]  /*25fa0*/  LDL R15, [R1+0x10ac] ;  /* 0x0010ac00010f7983 */ /* 0x000f280000100800 */
[----:B------:R2:W4:Y:S02]  /*25fb0*/  @!P0 LDG.E.U8 R110, desc[UR56][R6.64] ;  /* 0x00000038066e8981 */ /* 0x000524000c1e1100 */
[----:B--2---:R-:W-:Y:S02]  /*25fc0*/  @!P0 IMAD.MOV.U32 R6, RZ, RZ, R25 ;  /* 0x000000ffff068224 */ /* 0x004fe400078e0019 */
[----:B------:R-:W2:Y:S01]  /*25fd0*/  LDL R25, [R1+0xc84] ;  /* 0x000c840001197983 */ /* 0x000ea20000100800 */
[----:B---3--:R-:W-:-:S03]  /*25fe0*/  @!P0 IMAD.MOV.U32 R7, RZ, RZ, R26 ;  /* 0x000000ffff078224 */ /* 0x008fc600078e001a */
[----:B------:R-:W3:Y:S04]  /*25ff0*/  LDL R26, [R1+0xc80] ;  /* 0x000c8000011a7983 */ /* 0x000ee80000100800 */
[----:B------:R0:W3:Y:S02]  /*26000*/  @!P0 LDG.E.U8 R109, desc[UR56][R6.64] ;  /* 0x00000038066d8981 */ /* 0x0000e4000c1e1100 */
[----:B0-----:R-:W-:Y:S02]  /*26010*/  @!P0 IMAD.MOV.U32 R6, RZ, RZ, R16 ;  /* 0x000000ffff068224 */ /* 0x001fe400078e0010 */
[----:B------:R-:W-:Y:S01]  /*26020*/  @!P0 IMAD.MOV.U32 R7, RZ, RZ, R17 ;  /* 0x000000ffff078224 */ /* 0x000fe200078e0011 */
[----:B------:R-:W3:Y:S04]  /*26030*/  LDL R16, [R1+0xc44] ;  /* 0x000c440001107983 */ /* 0x000ee80000100800 */
[----:B------:R0:W3:Y:S04]  /*26040*/  @!P0 LDG.E.U8 R108, desc[UR56][R6.64] ;  /* 0x00000038066c8981 */ /* 0x0000e8000c1e1100 */
[----:B------:R-:W3:Y:S01]  /*26050*/  LDL R17, [R1+0xc40] ;  /* 0x000c400001117983 */ /* 0x000ee20000100800 */
[----:B0-----:R-:W-:-:S02]  /*26060*/  @!P0 IMAD.MOV.U32 R6, RZ, RZ, R2 ;  /* 0x000000ffff068224 */ /* 0x001fc400078e0002 */
[----:B------:R-:W-:Y:S01]  /*26070*/  @!P0 IMAD.MOV.U32 R7, RZ, RZ, R8 ;  /* 0x000000ffff078224 */ /* 0x000fe200078e0008 */
[----:B------:R-:W2:Y:S04]  /*26080*/  LDL R2, [R1+0x1030] ;  /* 0x0010300001027983 */ /* 0x000ea80000100800 */
[----:B------:R-:W3:Y:S04]  /*26090*/  LDL R8, [R1+0x102c] ;  /* 0x00102c0001087983 */ /* 0x000ee80000100800 */
[----:B------:R0:W3:Y:S02]  /*260a0*/  @!P0 LDG.E.U8 R107, desc[UR56][R6.64] ;  /* 0x00000038066b8981 */ /* 0x0000e4000c1e1100 */
[----:B0-----:R-:W-:-:S02]  /*260b0*/  @!P0 IMAD.MOV.U32 R6, RZ, RZ, R11 ;  /* 0x000000ffff068224 */ /* 0x001fc400078e000b */
[----:B------:R-:W3:Y:S01]  /*260c0*/  LDL R11, [R1+0xc04] ;  /* 0x000c0400010b7983 */ /* 0x000ee20000100800 */
[----:B----4-:R-:W-:-:S03]  /*260d0*/  @!P0 IMAD.MOV.U32 R7, RZ, RZ, R15 ;  /* 0x000000ffff078224 */ /* 0x010fc600078e000f */
[----:B------:R-:W4:Y:S04]  /*260e0*/  LDL R15, [R1+0xc00] ;  /* 0x000c0000010f7983 */ /* 0x000f280000100800 */
[----:B------:R0:W4:Y:S02]  /*260f0*/  @!P0 LDG.E.U8 R106, desc[UR56][R6.64] ;  /* 0x00000038066a8981 */ /* 0x000124000c1e1100 */
[----:B0-----:R-:W-:Y:S02]  /*26100*/  @!P0 IMAD.MOV.U32 R6, RZ, RZ, R9 ;  /* 0x000000ffff068224 */ /* 0x001fe400078e0009 */
[----:B------:R-:W-:Y:S01]  /*26110*/  @!P0 IMAD.MOV.U32 R7, RZ, RZ, R10 ;  /* 0x000000ffff078224 */ /* 0x000fe200078e000a */
[----:B------:R-:W4:Y:S04]  /*26120*/  LDL R9, [R1+0xbc4] ;  /* 0x000bc40001097983 */ /* 0x000f280000100800 */
[----:B------:R-:W4:Y:S04]  /*26130*/  LDL R10, [R1+0xbc0] ;  /* 0x000bc000010a7983 */ /* 0x000f280000100800 */
[----:B------:R2:W4:Y:S02]  /*26140*/  @!P0 LDG.E.U8 R105, desc[UR56][R6.64] ;  /* 0x0000003806698981 */ /* 0x000524000c1e1100 */
[----:B--2---:R-:W-:-:S02]  /*26150*/  @!P0 IMAD.MOV.U32 R6, RZ, RZ, R2 ;  /* 0x000000ffff068224 */ /* 0x004fc400078e0002 */
[----:B------:R-:W2:Y:S01]  /*26160*/  LDL R2, [R1+0xb84] ;  /* 0x000b840001027983 */ /* 0x000ea20000100800 */
[----:B---3--:R-:W-:-:S03]  /*26170*/  @!P0 IMAD.MOV.U32 R7, RZ, RZ, R8 ;  /* 0x000000ffff078224 */ /* 0x008fc600078e0008 */
[----:B------:R-:W3:Y:S04]  /*26180*/  LDL R8, [R1+0xb80] ;  /* 0x000b800001087983 */ /* 0x000ee80000100800 */
[----:B------:R0:W3:Y:S01]  /*26190*/  @!P0 LDG.E.U8 R104, desc[UR56][R6.64] ;  /* 0x0000003806688981 */ /* 0x0000e2000c1e1100 */
[----:B------:R-:W-:Y:S01]  /*261a0*/  PRMT R102, RZ, 0x7610, R102 ;  /* 0x00007610ff667816 */ /* 0x000fe20000000066 */
[----:B0-----:R-:W-:Y:S02]  /*261b0*/  @!P0 IMAD.MOV.U32 R6, RZ, RZ, R35 ;  /* 0x000000ffff068224 */ /* 0x001fe400078e0023 */
[----:B------:R-:W-:Y:S01]  /*261c0*/  @!P0 IMAD.MOV.U32 R7, RZ, RZ, R37 ;  /* 0x000000ffff078224 */ /* 0x000fe200078e0025 */
[----:B------:R-:W-:Y:S01]  /*261d0*/  PRMT R101, RZ, 0x7610, R101 ;  /* 0x00007610ff657816 */ /* 0x000fe20000000065 */
[----:B------:R-:W3:Y:S04]  /*261e0*/  LDL R37, [R1+0xac0] ;  /* 0x000ac00001257983 */ /* 0x000ee80000100800 */
[----:B------:R0:W3:Y:S01]  /*261f0*/  @!P0 LDG.E.U8 R103, desc[UR56][R6.64] ;  /* 0x0000003806678981 */ /* 0x0000e2000c1e1100 */
[----:B------:R-:W-:-:S03]  /*26200*/  PRMT R100, RZ, 0x7610, R100 ;  /* 0x00007610ff647816 */ /* 0x000fc60000000064 */
[----:B------:R-:W3:Y:S01]  /*26210*/  LDL R35, [R1+0xa80] ;  /* 0x000a800001237983 */ /* 0x000ee20000100800 */
[----:B0-----:R-:W-:Y:S02]  /*26220*/  @!P0 IMAD.MOV.U32 R6, RZ, RZ, R25 ;  /* 0x000000ffff068224 */ /* 0x001fe400078e0019 */
[----:B------:R-:W-:Y:S01]  /*26230*/  @!P0 IMAD.MOV.U32 R7, RZ, RZ, R26 ;  /* 0x000000ffff078224 */ /* 0x000fe200078e001a */
[----:B------:R-:W3:Y:S04]  /*26240*/  LDL R25, [R1+0xac4] ;  /* 0x000ac40001197983 */ /* 0x000ee80000100800 */
[----:B------:R0:W3:Y:S04]  /*26250*/  @!P0 LDG.E.U8 R102, desc[UR56][R6.64] ;  /* 0x0000003806668981 */ /* 0x0000e8000c1e1100 */
[----:B------:R-:W3:Y:S01]  /*26260*/  LDL R26, [R1+0xa84] ;  /* 0x000a8400011a7983 */ /* 0x000ee20000100800 */
[----:B------:R-:W-:-:S03]  /*26270*/  PRMT R99, RZ, 0x7610, R99 ;  /* 0x00007610ff637816 */ /* 0x000fc60000000063 */
[----:B------:R-:W3:Y:S01]  /*26280*/  LDL.LU R46, [R1+0xb44] ;  /* 0x000b4400012e7983 */ /* 0x000ee20000300800 */
[----:B0-----:R-:W-:Y:S02]  /*26290*/  @!P0 IMAD.MOV.U32 R6, RZ, RZ, R16 ;  /* 0x000000ffff068224 */ /* 0x001fe400078e0010 */
[----:B------:R-:W-:-:S05]  /*262a0*/  @!P0 IMAD.MOV.U32 R7, RZ, RZ, R17 ;  /* 0x000000ffff078224 */ /* 0x000fca00078e0011 */
[----:B------:R0:W3:Y:S02]  /*262b0*/  @!P0 LDG.E.U8 R101, desc[UR56][R6.64] ;  /* 0x0000003806658981 */ /* 0x0000e4000c1e1100 */
[----:B0-----:R-:W-:Y:S02]  /*262c0*/  @!P0 IMAD.MOV.U32 R6, RZ, RZ, R11 ;  /* 0x000000ffff068224 */ /* 0x001fe400078e000b */
[----:B----4-:R-:W-:-:S05]  /*262d0*/  @!P0 IMAD.MOV.U32 R7, RZ, RZ, R15 ;  /* 0x000000ffff078224 */ /* 0x010fca00078e000f */
[----:B------:R0:W4:Y:S01]  /*262e0*/  @!P0 LDG.E.U8 R100, desc[UR56][R6.64] ;  /* 0x0000003806648981 */ /* 0x000122000c1e1100 */
[----:B------:R-:W-:Y:S01]  /*262f0*/  PRMT R98, RZ, 0x7610, R98 ;  /* 0x00007610ff627816 */ /* 0x000fe20000000062 */
[----:B0-----:R-:W-:Y:S02]  /*26300*/  @!P0 IMAD.MOV.U32 R6, RZ, RZ, R9 ;  /* 0x000000ffff068224 */ /* 0x001fe400078e0009 */
[----:B------:R-:W-:-:S05]  /*26310*/  @!P0 IMAD.MOV.U32 R7, RZ, RZ, R10 ;  /* 0x000000ffff078224 */ /* 0x000fca00078e000a */
[----:B------:R2:W4:Y:S02]  /*26320*/  @!P0 LDG.E.U8 R99, desc[UR56][R6.64] ;  /* 0x0000003806638981 */ /* 0x000524000c1e1100 */
[----:B--2---:R-:W-:Y:S02]  /*26330*/  @!P0 IMAD.MOV.U32 R6, RZ, RZ, R2 ;  /* 0x000000ffff068224 */ /* 0x004fe400078e0002 */
[----:B---3--:R-:W-:Y:S01]  /*26340*/  @!P0 IMAD.MOV.U32 R7, RZ, RZ, R8 ;  /* 0x000000ffff078224 */ /* 0x008fe200078e0008 */
[----:B------:R-:W-:Y:S02]  /*26350*/  LOP3.LUT R8, R214, 0xffff, RZ, 0xc0, !PT ;  /* 0x0000ffffd6087812 */ /* 0x000fe400078ec0ff */
[----:B------:R-:W-:Y:S02]  /*26360*/  LOP3.LUT R2, R199, 0xffff, RZ, 0xc0, !PT ;  /* 0x0000ffffc7027812 */ /* 0x000fe400078ec0ff */
[----:B------:R0:W2:Y:S02]  /*26370*/  @!P0 LDG.E.U8 R98, desc[UR56][R6.64] ;  /* 0x0000003806628981 */ /* 0x0000a4000c1e1100 */
        /* <DEDUP_REMOVED lines=22> */
[----:B------:R-:W-:Y:S02]  /*264e0*/  PRMT R10, R11, 0x5410, R10 ;  /* 0x000054100b0a7816 */ /* 0x000fe4000000000a */
[----:B------:R-:W-:Y:S02]  /*264f0*/  PRMT R8, R17, 0x5410, R16 ;  /* 0x0000541011087816 */ /* 0x000fe40000000010 */
[----:B------:R-:W-:-:S02]  /*26500*/  PRMT R9, R15, 0x5410, R9 ;  /* 0x000054100f097816 */ /* 0x000fc40000000009 */
[----:B------:R-:W-:Y:S02]  /*26510*/  PRMT R11, R7, 0x5410, R2 ;  /* 0x00005410070b7816 */ /* 0x000fe40000000002 */
[----:B------:R-:W3:Y:S04]  /*26520*/  LDL R2, [R1+0xa44] ;  /* 0x000a440001027983 */ /* 0x000ee80000100800 */
[----:B------:R0:W-:Y:S04]  /*26530*/  STS.128 [R123+UR58], R8 ;  /* 0x000000087b007988 */ /* 0x0001e80008000c3a */
[----:B0-----:R-:W4:Y:S01]  /*26540*/  LDL R8, [R1+0xa40] ;  /* 0x000a400001087983 */ /* 0x001f220000100800 */
[----:B------:R-:W-:Y:S01]  /*26550*/  PRMT R97, RZ, 0x7610, R97 ;  /* 0x00007610ff617816 */ /* 0x000fe20000000061 */
[----:B------:R-:W-:-:S02]  /*26560*/  @!P0 IMAD.MOV.U32 R6, RZ, RZ, R46 ;  /* 0x000000ffff068224 */ /* 0x000fc400078e002e */
[----:B------:R-:W-:Y:S01]  /*26570*/  @!P0 IMAD.MOV.U32 R7, RZ, RZ, R133 ;  /* 0x000000ffff078224 */ /* 0x000fe200078e0085 */
[----:B------:R-:W-:-:S04]  /*26580*/  PRMT R96, RZ, 0x7610, R96 ;  /* 0x00007610ff607816 */ /* 0x000fc80000000060 */
[----:B------:R0:W2:Y:S02]  /*26590*/  @!P0 LDG.E.U8 R97, desc[UR56][R6.64] ;  /* 0x0000003806618981 */ /* 0x0000a4000c1e1100 */
[----:B0-----:R-:W-:Y:S02]  /*265a0*/  @!P0 IMAD.MOV.U32 R6, RZ, RZ, R38 ;  /* 0x000000ffff068224 */ /* 0x001fe400078e0026 */
[----:B------:R-:W-:-:S05]  /*265b0*/  @!P0 IMAD.MOV.U32 R7, RZ, RZ, R122 ;  /* 0x000000ffff078224 */ /* 0x000fca00078e007a */
[----:B------:R0:W2:Y:S02]  /*265c0*/  @!P0 LDG.E.U8 R96, desc[UR56][R6.64] ;  /* 0x0000003806608981 */ /* 0x0000a4000c1e1100 */
[----:B0-----:R-:W-:Y:S02]  /*265d0*/  @!P0 IMAD.MOV.U32 R6, RZ, RZ, R25 ;  /* 0x000000ffff068224 */ /* 0x001fe400078e0019 */
[----:B------:R-:W2:Y:S04]  /*265e0*/  LDL.LU R25, [R1+0x940] ;  /* 0x0009400001197983 */ /* 0x000ea80000300800 */
[----:B------:R-:W2:Y:S04]  /*265f0*/  LDL R17, [R1+0xa00] ;  /* 0x000a000001117983 */ /* 0x000ea80000100800 */
[----:B------:R-:W2:Y:S04]  /*26600*/  LDL R16, [R1+0xa04] ;  /* 0x000a040001107983 */ /* 0x000ea80000100800 */
[----:B------:R-:W2:Y:S04]  /*26610*/  LDL R15, [R1+0x9c0] ;  /* 0x0009c000010f7983 */ /* 0x000ea80000100800 */
[----:B------:R-:W2:Y:S04]  /*26620*/  LDL R11, [R1+0x9c4] ;  /* 0x0009c400010b7983 */ /* 0x000ea80000100800 */
[----:B------:R-:W2:Y:S04]  /*26630*/  LDL R10, [R1+0x980] ;  /* 0x00098000010a7983 */ /* 0x000ea80000100800 */
[----:B------:R-:W2:Y:S01]  /*26640*/  LDL R9, [R1+0x984] ;  /* 0x0009840001097983 */ /* 0x000ea20000100800 */
[----:B------:R-:W-:Y:S01]  /*26650*/  PRMT R95, RZ, 0x7610, R95 ;  /* 0x00007610ff5f7816 */ /* 0x000fe2000000005f */
[----:B------:R-:W-:-:S02]  /*26660*/  @!P0 IMAD.MOV.U32 R7, RZ, RZ, R37 ;  /* 0x000000ffff078224 */ /* 0x000fc400078e0025 */
[----:B------:R-:W2:Y:S01]  /*26670*/  LDL.LU R38, [R1+0x944] ;  /* 0x0009440001267983 */ /* 0x000ea20000300800 */
[----:B------:R-:W-:-:S03]  /*26680*/  PRMT R94, RZ, 0x7610, R94 ;  /* 0x00007610ff5e7816 */ /* 0x000fc6000000005e */
[----:B------:R0:W2:Y:S04]  /*26690*/  @!P0 LDG.E.U8 R95, desc[UR56][R6.64] ;  /* 0x00000038065f8981 */ /* 0x0000a8000c1e1100 */
[----:B------:R-:W2:Y:S01]  /*266a0*/  LDL.LU R37, [R1+0x900] ;  /* 0x0009000001257983 */ /* 0x000ea20000300800 */
[----:B0-----:R-:W-:Y:S02]  /*266b0*/  @!P0 IMAD.MOV.U32 R6, RZ, RZ, R26 ;  /* 0x000000ffff068224 */ /* 0x001fe400078e001a */
[----:B------:R-:W-:Y:S02]  /*266c0*/  @!P0 IMAD.MOV.U32 R7, RZ, RZ, R35 ;  /* 0x000000ffff078224 */ /* 0x000fe400078e0023 */
[----:B------:R-:W2:Y:S04]  /*266d0*/  LDL.LU R35, [R1+0x904] ;  /* 0x0009040001237983 */ /* 0x000ea80000300800 */
[----:B------:R3:W2:Y:S01]  /*266e0*/  @!P0 LDG.E.U8 R94, desc[UR56][R6.64] ;  /* 0x00000038065e8981 */ /* 0x0006a2000c1e1100 */
[----:B------:R-:W-:-:S02]  /*266f0*/  PRMT R93, RZ, 0x7610, R93 ;  /* 0x00007610ff5d7816 */ /* 0x000fc4000000005d */
[----:B------:R-:W-:Y:S01]  /*26700*/  PRMT R92, RZ, 0x7610, R92 ;  /* 0x00007610ff5c7816 */ /* 0x000fe2000000005c */
[----:B------:R-:W2:Y:S01]  /*26710*/  LDL R26, [R1+0x13a8] ;  /* 0x0013a800011a7983 */ /* 0x000ea20000100800 */
[----:B------:R-:W-:Y:S02]  /*26720*/  PRMT R91, RZ, 0x7610, R91 ;  /* 0x00007610ff5b7816 */ /* 0x000fe4000000005b */
[----:B------:R-:W-:Y:S01]  /*26730*/  PRMT R90, RZ, 0x7610, R90 ;  /* 0x00007610ff5a7816 */ /* 0x000fe2000000005a */
[----:B------:R-:W2:Y:S01]  /*26740*/  LDL R139, [R1+0x1364] ;  /* 0x00136400018b7983 */ /* 0x000ea20000100800 */
[----:B------:R-:W-:Y:S02]  /*26750*/  PRMT R89, RZ, 0x7610, R89 ;  /* 0x00007610ff597816 */ /* 0x000fe40000000059 */
[----:B------:R-:W-:Y:S01]  /*26760*/  PRMT R88, RZ, 0x7610, R88 ;  /* 0x00007610ff587816 */ /* 0x000fe20000000058 */
[----:B------:R-:W2:Y:S01]  /*26770*/  LDL R138, [R1+0x1368] ;  /* 0x00136800018a7983 */ /* 0x000ea20000100800 */
[----:B---3--:R-:W-:-:S03]  /*26780*/  @!P0 IMAD.MOV.U32 R6, RZ, RZ, R2 ;  /* 0x000000ffff068224 */ /* 0x008fc600078e0002 */
[----:B------:R-:W3:Y:S01]  /*26790*/  LDL R2, [R1+0xfbc] ;  /* 0x000fbc0001027983 */ /* 0x000ee20000100800 */
[----:B----4-:R-:W-:-:S03]  /*267a0*/  @!P0 IMAD.MOV.U32 R7, RZ, RZ, R8 ;  /* 0x000000ffff078224 */ /* 0x010fc600078e0008 */
[----:B------:R-:W4:Y:S04]  /*267b0*/  LDL R8, [R1+0xc98] ;  /* 0x000c980001087983 */ /* 0x000f280000100800 */
[----:B------:R2:W4:Y:S01]  /*267c0*/  @!P0 LDG.E.U8 R93, desc[UR56][R6.64] ;  /* 0x00000038065d8981 */ /* 0x000522000c1e1100 */
[----:B------:R-:W-:Y:S01]  /*267d0*/  PRMT R87, RZ, 0x7610, R87 ;  /* 0x00007610ff577816 */ /* 0x000fe20000000057 */
[----:B--2---:R-:W-:Y:S02]  /*267e0*/  @!P0 IMAD.MOV.U32 R7, RZ, RZ, R17 ;  /* 0x000000ffff078224 */ /* 0x004fe400078e0011 */
[----:B------:R-:W-:-:S05]  /*267f0*/  @!P0 IMAD.MOV.U32 R6, RZ, RZ, R16 ;  /* 0x000000ffff068224 */ /* 0x000fca00078e0010 */
[----:B------:R0:W2:Y:S02]  /*26800*/  @!P0 LDG.E.U8 R92, desc[UR56][R6.64] ;  /* 0x00000038065c8981 */ /* 0x0000a4000c1e1100 */
[----:B0-----:R-:W-:Y:S02]  /*26810*/  @!P0 IMAD.MOV.U32 R6, RZ, RZ, R11 ;  /* 0x000000ffff068224 */ /* 0x001fe400078e000b */
[----:B------:R-:W-:Y:S01]  /*26820*/  @!P0 IMAD.MOV.U32 R7, RZ, RZ, R15 ;  /* 0x000000ffff078224 */ /* 0x000fe200078e000f */
[----:B------:R-:W2:Y:S04]  /*26830*/  LDL.LU R11, [R1+0x720] ;  /* 0x00072000010b7983 */ /* 0x000ea80000300800 */
[----:B------:R0:W2:Y:S02]  /*26840*/  @!P0 LDG.E.U8 R91, desc[UR56][R6.64] ;  /* 0x00000038065b8981 */ /* 0x0000a4000c1e1100 */
[----:B0-----:R-:W-:-:S02]  /*26850*/  @!P0 IMAD.MOV.U32 R6, RZ, RZ, R9 ;  /* 0x000000ffff068224 */ /* 0x001fc400078e0009 */
[----:B------:R-:W-:-:S05]  /*26860*/  @!P0 IMAD.MOV.U32 R7, RZ, RZ, R10 ;  /* 0x000000ffff078224 */ /* 0x000fca00078e000a */
[----:B------:R0:W2:Y:S02]  /*26870*/  @!P0 LDG.E.U8 R90, desc[UR56][R6.64] ;  /* 0x00000038065a8981 */ /* 0x0000a4000c1e1100 */
[----:B0-----:R-:W-:Y:S02]  /*26880*/  @!P0 IMAD.MOV.U32 R6, RZ, RZ, R38 ;  /* 0x000000ffff068224 */ /* 0x001fe400078e0026 */
[----:B------:R-:W-:-:S05]  /*26890*/  @!P0 IMAD.MOV.U32 R7, RZ, RZ, R25 ;  /* 0x000000ffff078224 */ /* 0x000fca00078e0019 */
[----:B------:R0:W2:Y:S02]  /*268a0*/  @!P0 LDG.E.U8 R89, desc[UR56][R6.64] ;  /* 0x0000003806598981 */ /* 0x0000a4000c1e1100 */
[----:B0-----:R-:W-:Y:S02]  /*268b0*/  @!P0 IMAD.MOV.U32 R6, RZ, RZ, R35 ;  /* 0x000000ffff068224 */ /* 0x001fe400078e0023 */
[----:B------:R-:W-:-:S05]  /*268c0*/  @!P0 IMAD.MOV.U32 R7, RZ, RZ, R37 ;  /* 0x000000ffff078224 */ /* 0x000fca00078e0025 */
[----:B------:R3:W2:Y:S02]  /*268d0*/  @!P0 LDG.E.U8 R88, desc[UR56][R6.64] ;  /* 0x0000003806588981 */ /* 0x0006a4000c1e1100 */
[----:B---3--:R-:W-:Y:S02]  /*268e0*/  @!P0 IMAD.MOV.U32 R6, RZ, RZ, R2 ;  /* 0x000000ffff068224 */ /* 0x008fe400078e0002 */
[----:B------:R-:W3:Y:S04]  /*268f0*/  LDL.LU R2, [R1+0x710] ;  /* 0x0007100001027983 */ /* 0x000ee80000300800 */
[----:B------:R-:W3:Y:S04]  /*26900*/  LDL.LU R17, [R1+0x6fc] ;  /* 0x0006fc0001117983 */ /* 0x000ee80000300800 */
[----:B------:R-:W3:Y:S04]  /*26910*/  LDL.LU R16, [R1+0x6ec] ;  /* 0x0006ec0001107983 */ /* 0x000ee80000300800 */
[----:B------:R-:W3:Y:S04]  /*26920*/  LDL.LU R15, [R1+0x6e4] ;  /* 0x0006e400010f7983 */ /* 0x000ee80000300800 */
[----:B------:R-:W3:Y:S01]  /*26930*/  LDL.LU R134, [R1+0x6dc] ;  /* 0x0006dc0001867983 */ /* 0x000ee20000300800 */
[----:B----4-:R-:W-:-:S03]  /*26940*/  @!P0 IMAD.MOV.U32 R7, RZ, RZ, R8 ;  /* 0x000000ffff078224 */ /* 0x010fc600078e0008 */
[----:B------:R-:W4:Y:S04]  /*26950*/  LDL.LU R133, [R1+0x684] ;  /* 0x0006840001857983 */ /* 0x000f280000300800 */
[----:B------:R-:W4:Y:S04]  /*26960*/  LDL.LU R122, [R1+0x678] ;  /* 0x00067800017a7983 */ /* 0x000f280000300800 */
[----:B------:R0:W4:Y:S01]  /*26970*/  @!P0 LDG.E.U8 R87, desc[UR56][R6.64] ;  /* 0x0000003806578981 */ /* 0x000122000c1e1100 */
[----:B------:R-:W-:Y:S02]  /*26980*/  PRMT R86, RZ, 0x7610, R86 ;  /* 0x00007610ff567816 */ /* 0x000fe40000000056 */
[----:B------:R-:W-:Y:S01]  /*26990*/  PRMT R85, RZ, 0x7610, R85 ;  /* 0x00007610ff557816 */ /* 0x000fe20000000055 */
[----:B------:R-:W2:Y:S04]  /*269a0*/  LDL R10, [R1+0x12e8] ;  /* 0x0012e800010a7983 */ /* 0x000ea80000100800 */
[----:B------:R-:W3:Y:S04]  /*269b0*/  LDL R9, [R1+0x12a4] ;  /* 0x0012a40001097983 */ /* 0x000ee80000100800 */
[----:B------:R-:W4:Y:S01]  /*269c0*/  LDL R7, [R1+0x13a4] ;  /* 0x0013a40001077983 */ /* 0x000f220000100800 */
[----:B0-----:R-:W-:-:S03]  /*269d0*/  @!P0 IMAD.MOV.U32 R6, RZ, RZ, R26 ;  /* 0x000000ffff068224 */ /* 0x001fc600078e001a */
[----:B------:R-:W3:Y:S04]  /*269e0*/  LDL R8, [R1+0x12a8] ;  /* 0x0012a80001087983 */ /* 0x000ee80000100800 */
[----:B------:R-:W3:Y:S04]  /*269f0*/  LDL.LU R26, [R1+0x668] ;  /* 0x00066800011a7983 */ /* 0x000ee80000300800 */
[----:B----4-:R0:W4:Y:S02]  /*26a00*/  @!P0 LDG.E.U8 R86, desc[UR56][R6.64] ;  /* 0x0000003806568981 */ /* 0x010124000c1e1100 */
[----:B0-----:R-:W-:-:S02]  /*26a10*/  @!P0 IMAD.MOV.U32 R6, RZ, RZ, R138 ;  /* 0x000000ffff068224 */ /* 0x001fc400078e008a */
[----:B------:R-:W-:Y:S01]  /*26a20*/  @!P0 IMAD.MOV.U32 R7, RZ, RZ, R139 ;  /* 0x000000ffff078224 */ /* 0x000fe200078e008b */
[----:B------:R-:W4:Y:S04]  /*26a30*/  LDL.LU R138, [R1+0x654] ;  /* 0x00065400018a7983 */ /* 0x000f280000300800 */
[----:B------:R-:W4:Y:S04]  /*26a40*/  LDL.LU R139, [R1+0x624] ;  /* 0x00062400018b7983 */ /* 0x000f280000300800 */
[----:B------:R0:W4:Y:S04]  /*26a50*/  @!P0 LDG.E.U8 R85, desc[UR56][R6.64] ;  /* 0x0000003806558981 */ /* 0x000128000c1e1100 */
[----:B------:R-:W0:Y:S04]  /*26a60*/  LDL R6, [R1+0x1324] ;  /* 0x0013240001067983 */ /* 0x000e280000100800 */
[----:B------:R-:W0:Y:S01]  /*26a70*/  LDL R7, [R1+0x1328] ;  /* 0x0013280001077983 */ /* 0x000e220000100800 */
[----:B------:R-:W-:-:S02]  /*26a80*/  PRMT R84, RZ, 0x7610, R84 ;  /* 0x00007610ff547816 */ /* 0x000fc40000000054 */
[----:B0-----:R-:W-:-:S04]  /*26a90*/  @!P0 LOP3.LUT R7, R7, R6, RZ, 0x3c, !PT ;  /* 0x0000000607078212 */ /* 0x001fc800078e3cff */
[----:B------:R-:W-:-:S04]  /*26aa0*/  @!P0 LOP3.LUT R6, R7, R6, RZ, 0x3c, !PT ;  /* 0x0000000607068212 */ /* 0x000fc800078e3cff */
[----:B------:R-:W-:-:S05]  /*26ab0*/  @!P0 LOP3.LUT R7, R7, R6, RZ, 0x3c, !PT ;  /* 0x0000000607078212 */ /* 0x000fca00078e3cff */
[----:B------:R2:W4:Y:S04]  /*26ac0*/  @!P0 LDG.E.U8 R84, desc[UR56][R6.64] ;  /* 0x0000003806548981 */ /* 0x000528000c1e1100 */
[----:B------:R-:W3:Y:S01]  /*26ad0*/  LDL R7, [R1+0x12e4] ;  /* 0x0012e40001077983 */ /* 0x000ee20000100800 */
[----:B------:R-:W-:Y:S01]  /*26ae0*/  PRMT R83, RZ, 0x7610, R83 ;  /* 0x00007610ff537816 */ /* 0x000fe20000000053 */
[----:B--2---:R-:W-:Y:S01]  /*26af0*/  @!P0 IMAD.MOV.U32 R6, RZ, RZ, R10 ;  /* 0x000000ffff068224 */ /* 0x004fe200078e000a */
[----:B------:R-:W-:-:S04]  /*26b00*/  PRMT R82, RZ, 0x7610, R82 ;  /* 0x00007610ff527816 */ /* 0x000fc80000000052 */
[----:B---3--:R0:W2:Y:S02]  /*26b10*/  @!P0 LDG.E.U8 R83, desc[UR56][R6.64] ;  /* 0x0000003806538981 */ /* 0x0080a4000c1e1100 */
[----:B0-----:R-:W-:Y:S02]  /*26b20*/  @!P0 IMAD.MOV.U32 R6, RZ, RZ, R8 ;  /* 0x000000ffff068224 */ /* 0x001fe400078e0008 */
[----:B------:R-:W-:Y:S01]  /*26b30*/  @!P0 IMAD.MOV.U32 R7, RZ, RZ, R9 ;  /* 0x000000ffff078224 */ /* 0x000fe200078e0009 */
[----:B------:R-:W-:-:S04]  /*26b40*/  LOP3.LUT R8, R11, 0xffff, RZ, 0xc0, !PT ;  /* 0x0000ffff0b087812 */ /* 0x000fc800078ec0ff */
[----:B------:R0:W3:Y:S02]  /*26b50*/  @!P0 LDG.E.U8 R82, desc[UR56][R6.64] ;  /* 0x0000003806528981 */ /* 0x0000e4000c1e1100 */
[----:B0-----:R-:W-:Y:S02]  /*26b60*/  LOP3.LUT R7, R2, 0xffff, RZ, 0xc0, !PT ;  /* 0x0000ffff02077812 */ /* 0x001fe400078ec0ff */
[----:B------:R-:W-:Y:S02]  /*26b70*/  LOP3.LUT R6, R17, 0xffff, RZ, 0xc0, !PT ;  /* 0x0000ffff11067812 */ /* 0x000fe400078ec0ff */
[----:B------:R-:W-:Y:S02]  /*26b80*/  LOP3.LUT R2, R16, 0xffff, RZ, 0xc0, !PT ;  /* 0x0000ffff10027812 */ /* 0x000fe400078ec0ff */
[----:B------:R-:W-:Y:S02]  /*26b90*/  PRMT R17, R8, 0x3340, R7 ;  /* 0x0000334008117816 */ /* 0x000fe40000000007 */
[----:B------:R-:W-:-:S02]  /*26ba0*/  LOP3.LUT R8, R15, 0xffff, RZ, 0xc0, !PT ;  /* 0x0000ffff0f087812 */ /* 0x000fc400078ec0ff */
[----:B------:R-:W-:Y:S02]  /*26bb0*/  LOP3.LUT R7, R134, 0xffff, RZ, 0xc0, !PT ;  /* 0x0000ffff86077812 */ /* 0x000fe400078ec0ff */
[----:B------:R-:W-:Y:S01]  /*26bc0*/  PRMT R16, R6, 0x3340, R2 ;  /* 0x0000334006107816 */ /* 0x000fe20000000002 */
[----:B------:R-:W2:Y:S01]  /*26bd0*/  LDL R134, [R1+0x1264] ;  /* 0x0012640001867983 */ /* 0x000ea20000100800 */
[----:B------:R-:W-:Y:S02]  /*26be0*/  LOP3.LUT R6, R133, 0xffff, RZ, 0xc0, !PT ;  /* 0x0000ffff85067812 */ /* 0x000fe400078ec0ff */
[----:B------:R-:W-:Y:S01]  /*26bf0*/  PRMT R15, R8, 0x3340, R7 ;  /* 0x00003340080f7816 */ /* 0x000fe20000000007 */
[----:B------:R-:W3:Y:S01]  /*26c00*/  LDL R133, [R1+0x1268] ;  /* 0x0012680001857983 */ /* 0x000ee20000100800 */
[----:B------:R-:W-:Y:S02]  /*26c10*/  LOP3.LUT R8, R26, 0xffff, RZ, 0xc0, !PT ;  /* 0x0000ffff1a087812 */ /* 0x000fe400078ec0ff */
[----:B----4-:R-:W-:Y:S01]  /*26c20*/  LOP3.LUT R7, R138, 0xffff, RZ, 0xc0, !PT ;  /* 0x0000ffff8a077812 */ /* 0x010fe200078ec0ff */
[----:B------:R-:W4:Y:S01]  /*26c30*/  LDL R26, [R1+0x1228] ;  /* 0x00122800011a7983 */ /* 0x000f220000100800 */
[----:B------:R-:W-:-:S02]  /*26c40*/  LOP3.LUT R2, R122, 0xffff, RZ, 0xc0, !PT ;  /* 0x0000ffff7a027812 */ /* 0x000fc400078ec0ff */
[----:B------:R-:W-:Y:S01]  /*26c50*/  PRMT R11, R8, 0x3340, R7 ;  /* 0x00003340080b7816 */ /* 0x000fe20000000007 */
[----:B------:R-:W4:Y:S01]  /*26c60*/  LDL R122, [R1+0x1224] ;  /* 0x00122400017a7983 */ /* 0x000f220000100800 */
[----:B------:R-:W-:Y:S02]  /*26c70*/  LOP3.LUT R8, R239, 0xffff, RZ, 0xc0, !PT ;  /* 0x0000ffffef087812 */ /* 0x000fe400078ec0ff */
[----:B------:R-:W-:Y:S02]  /*26c80*/  LOP3.LUT R7, R232, 0xffff, RZ, 0xc0, !PT ;  /* 0x0000ffffe8077812 */ /* 0x000fe400078ec0ff */
[----:B------:R-:W-:Y:S02]  /*26c90*/  PRMT R9, R6, 0x3340, R2 ;  /* 0x0000334006097816 */ /* 0x000fe40000000002 */
[----:B------:R-:W-:Y:S02]  /*26ca0*/  PRMT R7, R8, 0x3340, R7 ;  /* 0x0000334008077816 */ /* 0x000fe40000000007 */
[----:B------:R-:W-:-:S02]  /*26cb0*/  LOP3.LUT R6, R139, 0xffff, RZ, 0xc0, !PT ;  /* 0x0000ffff8b067812 */ /* 0x000fc400078ec0ff */
[----:B------:R-:W-:Y:S02]  /*26cc0*/  LOP3.LUT R2, R245, 0xffff, RZ, 0xc0, !PT ;  /* 0x0000fffff5027812 */ /* 0x000fe400078ec0ff */
[----:B------:R-:W-:Y:S02]  /*26cd0*/  PRMT R8, R17, 0x5410, R16 ;  /* 0x0000541011087816 */ /* 0x000fe40000000010 */
[----:B------:R-:W4:Y:S01]  /*26ce0*/  LDL R16, [R1+0x11e4] ;  /* 0x0011e40001107983 */ /* 0x000f220000100800 */
[----:B------:R-:W-:Y:S02]  /*26cf0*/  PRMT R10, R6, 0x3340, R2 ;  /* 0x00003340060a7816 */ /* 0x000fe40000000002 */
[----:B------:R-:W-:Y:S01]  /*26d00*/  LOP3.LUT R6, R226, 0xffff, RZ, 0xc0, !PT ;  /* 0x0000ffffe2067812 */ /* 0x000fe200078ec0ff */
[----:B------:R-:W4:Y:S01]  /*26d10*/  LDL R17, [R1+0x10e4] ;  /* 0x0010e40001117983 */ /* 0x000f220000100800 */
[----:B------:R-:W-:Y:S02]  /*26d20*/  LOP3.LUT R2, R220, 0xffff, RZ, 0xc0, !PT ;  /* 0x0000ffffdc027812 */ /* 0x000fe400078ec0ff */
[----:B------:R-:W-:-:S02]  /*26d30*/  PRMT R9, R15, 0x5410, R9 ;  /* 0x000054100f097816 */ /* 0x000fc40000000009 */
[----:B------:R-:W4:Y:S01]  /*26d40*/  LDL R15, [R1+0x11e8] ;  /* 0x0011e800010f7983 */ /* 0x000f220000100800 */
[----:B------:R-:W-:Y:S02]  /*26d50*/  PRMT R2, R6, 0x3340, R2 ;  /* 0x0000334006027816 */ /* 0x000fe40000000002 */
[----:B------:R-:W-:Y:S02]  /*26d60*/  PRMT R10, R11, 0x5410, R10 ;  /* 0x000054100b0a7816 */ /* 0x000fe4000000000a */
[----:B------:R-:W-:Y:S02]  /*26d70*/  PRMT R11, R7, 0x5410, R2 ;  /* 0x00005410070b7816 */ /* 0x000fe40000000002 */
[----:B------:R-:W4:Y:S04]  /*26d80*/  LDL R2, [R1+0x11a8] ;  /* 0x0011a80001027983 */ /* 0x000f280000100800 */
[----:B------:R0:W-:Y:S04]  /*26d90*/  STS.128 [R123+UR58+0x4000], R8 ;  /* 0x004000087b007988 */ /* 0x0001e80008000c3a */
[----:B0-----:R-:W4:Y:S01]  /*26da0*/  LDL R8, [R1+0x11a4] ;  /* 0x0011a40001087983 */ /* 0x001f220000100800 */
[----:B------:R-:W-:-:S03]  /*26db0*/  PRMT R81, RZ, 0x7610, R81 ;  /* 0x00007610ff517816 */ /* 0x000fc60000000051 */
[----:B------:R-:W4:Y:S01]  /*26dc0*/  LDL R123, [R1+0x1168] ;  /* 0x00116800017b7983 */ /* 0x000f220000100800 */
[----:B------:R-:W-:-:S03]  /*26dd0*/  PRMT R80, RZ, 0x7610, R80 ;  /* 0x00007610ff507816 */ /* 0x000fc60000000050 */
[----:B------:R-:W4:Y:S01]  /*26de0*/  LDL R11, [R1+0x10a8] ;  /* 0x0010a800010b7983 */ /* 0x000f220000100800 */
[----:B------:R-:W-:-:S03]  /*26df0*/  PRMT R79, RZ, 0x7610, R79 ;  /* 0x00007610ff4f7816 */ /* 0x000fc6000000004f */
[----:B------:R-:W4:Y:S04]  /*26e00*/  LDL R10, [R1+0x1064] ;  /* 0x00106400010a7983 */ /* 0x000f280000100800 */
[----:B------:R-:W4:Y:S01]  /*26e10*/  LDL R9, [R1+0x1068] ;  /* 0x0010680001097983 */ /* 0x000f220000100800 */
[----:B--2---:R-:W-:Y:S02]  /*26e20*/  @!P0 IMAD.MOV.U32 R7, RZ, RZ, R134 ;  /* 0x000000ffff078224 */ /* 0x004fe400078e0086 */
[----:B---3--:R-:W-:Y:S02]  /*26e30*/  @!P0 IMAD.MOV.U32 R6, RZ, RZ, R133 ;  /* 0x000000ffff068224 */ /* 0x008fe400078e0085 */
[----:B------:R-:W2:Y:S04]  /*26e40*/  LDL R133, [R1+0x1164] ;  /* 0x0011640001857983 */ /* 0x000ea80000100800 */
[----:B------:R4:W3:Y:S02]  /*26e50*/  @!P0 LDG.E.U8 R81, desc[UR56][R6.64] ;  /* 0x0000003806518981 */ /* 0x0008e4000c1e1100 */
[----:B----4-:R-:W-:-:S02]  /*26e60*/  @!P0 IMAD.MOV.U32 R6, RZ, RZ, R26 ;  /* 0x000000ffff068224 */ /* 0x010fc400078e001a */
[----:B------:R-:W-:Y:S01]  /*26e70*/  @!P0 IMAD.MOV.U32 R7, RZ, RZ, R122 ;  /* 0x000000ffff078224 */ /* 0x000fe200078e007a */
[----:B------:R-:W4:Y:S04]  /*26e80*/  LDL R26, [R1+0x1128] ;  /* 0x00112800011a7983 */ /* 0x000f280000100800 */
[----:B------:R-:W3:Y:S04]  /*26e90*/  LDL R122, [R1+0x1124] ;  /* 0x00112400017a7983 */ /* 0x000ee80000100800 */
[----:B------:R0:W3:Y:S02]  /*26ea0*/  @!P0 LDG.E.U8 R80, desc[UR56][R6.64] ;  /* 0x0000003806508981 */ /* 0x0000e4000c1e1100 */
[----:B0-----:R-:W-:-:S02]  /*26eb0*/  @!P0 IMAD.MOV.U32 R7, RZ, RZ, R16 ;  /* 0x000000ffff078224 */ /* 0x001fc400078e0010 */
[----:B------:R-:W3:Y:S01]  /*26ec0*/  LDL R16, [R1+0x10e8] ;  /* 0x0010e80001107983 */ /* 0x000ee20000100800 */
[----:B------:R-:W-:-:S03]  /*26ed0*/  @!P0 IMAD.MOV.U32 R6, RZ, RZ, R15 ;  /* 0x000000ffff068224 */ /* 0x000fc600078e000f */
[----:B------:R-:W3:Y:S04]  /*26ee0*/  LDL R15, [R1+0x10a4] ;  /* 0x0010a400010f7983 */ /* 0x000ee80000100800 */
[----:B------:R0:W3:Y:S02]  /*26ef0*/  @!P0 LDG.E.U8 R79, desc[UR56][R6.64] ;  /* 0x00000038064f8981 */ /* 0x0000e4000c1e1100 */
[----:B0-----:R-:W-:Y:S02]  /*26f00*/  @!P0 IMAD.MOV.U32 R6, RZ, RZ, R2 ;  /* 0x000000ffff068224 */ /* 0x001fe400078e0002 */
[----:B------:R-:W-:Y:S01]  /*26f10*/  @!P0 IMAD.MOV.U32 R7, RZ, RZ, R8 ;  /* 0x000000ffff078224 */ /* 0x000fe200078e0008 */
[----:B------:R-:W3:Y:S04]  /*26f20*/  LDL R2, [R1+0x1028] ;  /* 0x0010280001027983 */ /* 0x000ee80000100800 */
[----:B------:R-:W3:Y:S01]  /*26f30*/  LDL R8, [R1+0x1024] ;  /* 0x0010240001087983 */ /* 0x000ee20000100800 */
[----:B------:R-:W-:-:S02]  /*26f40*/  PRMT R78, RZ, 0x7610, R78 ;  /* 0x00007610ff4e7816 */ /* 0x000fc4000000004e */
[----:B------:R-:W-:-:S04]  /*26f50*/  PRMT R77, RZ, 0x7610, R77 ;  /* 0x00007610ff4d7816 */ /* 0x000fc8000000004d */
[----:B------:R0:W3:Y:S01]  /*26f60*/  @!P0 LDG.E.U8 R78, desc[UR56][R6.64] ;  /* 0x00000038064e8981 */ /* 0x0000e2000c1e1100 */
[----:B------:R-:W-:Y:S01]  /*26f70*/  PRMT R76, RZ, 0x7610, R76 ;  /* 0x00007610ff4c7816 */ /* 0x000fe2000000004c */
[----:B0-----:R-:W-:Y:S01]  /*26f80*/  @!P0 IMAD.MOV.U32 R6, RZ, RZ, R123 ;  /* 0x000000ffff068224 */ /* 0x001fe200078e007b */
[----:B------:R-:W-:Y:S02]  /*26f90*/  PRMT R75, RZ, 0x7610, R75 ;  /* 0x00007610ff4b7816 */ /* 0x000fe4000000004b */
[----:B------:R-:W-:Y:S02]  /*26fa0*/  PRMT R74, RZ, 0x7610, R74 ;  /* 0x00007610ff4a7816 */ /* 0x000fe4000000004a */
[----:B------:R-:W-:Y:S02]  /*26fb0*/  PRMT R73, RZ, 0x7610, R73 ;  /* 0x00007610ff497816 */ /* 0x000fe40000000049 */
[----:B------:R-:W-:Y:S01]  /*26fc0*/  PRMT R72, RZ, 0x7610, R72 ;  /* 0x00007610ff487816 */ /* 0x000fe20000000048 */
[----:B--2---:R-:W-:-:S05]  /*26fd0*/  @!P0 IMAD.MOV.U32 R7, RZ, RZ, R133 ;  /* 0x000000ffff078224 */ /* 0x004fca00078e0085 */
[----:B------:R4:W2:Y:S02]  /*26fe0*/  @!P0 LDG.E.U8 R77, desc[UR56][R6.64] ;  /* 0x00000038064d8981 */ /* 0x0008a4000c1e1100 */
[----:B----4-:R-:W-:Y:S02]  /*26ff0*/  @!P0 IMAD.MOV.U32 R6, RZ, RZ, R26 ;  /* 0x000000ffff068224 */ /* 0x010fe400078e001a */
[----:B---3--:R-:W-:-:S05]  /*27000*/  @!P0 IMAD.MOV.U32 R7, RZ, RZ, R122 ;  /* 0x000000ffff078224 */ /* 0x008fca00078e007a */
[----:B------:R0:W3:Y:S02]  /*27010*/  @!P0 LDG.E.U8 R76, desc[UR56][R6.64] ;  /* 0x00000038064c8981 */ /* 0x0000e4000c1e1100 */
[----:B0-----:R-:W-:Y:S02]  /*27020*/  @!P0 IMAD.MOV.U32 R7, RZ, RZ, R17 ;  /* 0x000000ffff078224 */ /* 0x001fe400078e0011 */
[----:B------:R-:W-:Y:S02]  /*27030*/  @!P0 IMAD.MOV.U32 R6, RZ, RZ, R16 ;  /* 0x000000ffff068224 */ /* 0x000fe400078e0010 */
[----:B------:R-:W4:Y:S04]  /*27040*/  LDL.LU R16, [R1+0x730] ;  /* 0x0007300001107983 */ /* 0x000f280000300800 */
[----:B------:R0:W3:Y:S04]  /*27050*/  @!P0 LDG.E.U8 R75, desc[UR56][R6.64] ;  /* 0x00000038064b8981 */ /* 0x0000e8000c1e1100 */
[----:B------:R-:W2:Y:S04]  /*27060*/  LDL.LU R134, [R1+0x724] ;  /* 0x0007240001867983 */ /* 0x000ea80000300800 */
[----:B------:R-:W3:Y:S01]  /*27070*/  LDL.LU R133, [R1+0x714] ;  /* 0x0007140001857983 */ /* 0x000ee20000300800 */
[----:B0-----:R-:W-:-:S02]  /*27080*/  @!P0 IMAD.MOV.U32 R6, RZ, RZ, R11 ;  /* 0x000000ffff068224 */ /* 0x001fc400078e000b */
[----:B------:R-:W-:Y:S01]  /*27090*/  @!P0 IMAD.MOV.U32 R7, RZ, RZ, R15 ;  /* 0x000000ffff078224 */ /* 0x000fe200078e000f */
[----:B------:R-:W4:Y:S04]  /*270a0*/  LDL.LU R123, [R1+0x704] ;  /* 0x00070400017b7983 */ /* 0x000f280000300800 */
[----:B------:R0:W2:Y:S04]  /*270b0*/  @!P0 LDG.E.U8 R74, desc[UR56][R6.64] ;  /* 0x00000038064a8981 */ /* 0x0000a8000c1e1100 */
[----:B------:R-:W2:Y:S04]  /*270c0*/  LDL.LU R122, [R1+0x6f4] ;  /* 0x0006f400017a7983 */ /* 0x000ea80000300800 */
[----:B------:R-:W3:Y:S01]  /*270d0*/  LDL R17, [R1+0xc3c] ;  /* 0x000c3c0001117983 */ /* 0x000ee20000100800 */
[----:B0-----:R-:W-:-:S02]  /*270e0*/  @!P0 IMAD.MOV.U32 R6, RZ, RZ, R9 ;  /* 0x000000ffff068224 */ /* 0x001fc400078e0009 */
[----:B------:R-:W-:Y:S01]  /*270f0*/  @!P0 IMAD.MOV.U32 R7, RZ, RZ, R10 ;  /* 0x000000ffff078224 */ /* 0x000fe200078e000a */
[----:B------:R-:W4:Y:S04]  /*27100*/  LDL R15, [R1+0xbf8] ;  /* 0x000bf800010f7983 */ /* 0x000f280000100800 */
[----:B------:R0:W2:Y:S04]  /*27110*/  @!P0 LDG.E.U8 R73, desc[UR56][R6.64] ;  /* 0x0000003806498981 */ /* 0x0000a8000c1e1100 */
[----:B------:R-:W4:Y:S04]  /*27120*/  LDL R11, [R1+0xbfc] ;  /* 0x000bfc00010b7983 */ /* 0x000f280000100800 */
[----:B------:R-:W2:Y:S01]  /*27130*/  LDL R10, [R1+0xbb8] ;  /* 0x000bb800010a7983 */ /* 0x000ea20000100800 */
[----:B0-----:R-:W-:-:S02]  /*27140*/  @!P0 IMAD.MOV.U32 R6, RZ, RZ, R2 ;  /* 0x000000ffff068224 */ /* 0x001fc400078e0002 */
[----:B------:R-:W-:Y:S01]  /*27150*/  @!P0 IMAD.MOV.U32 R7, RZ, RZ, R8 ;  /* 0x000000ffff078224 */ /* 0x000fe200078e0008 */
[----:B------:R-:W2:Y:S04]  /*27160*/  LDL R9, [R1+0xbbc] ;  /* 0x000bbc0001097983 */ /* 0x000ea80000100800 */
[----:B------:R-:W2:Y:S04]  /*27170*/  LDL R8, [R1+0xb78] ;  /* 0x000b780001087983 */ /* 0x000ea80000100800 */
[----:B------:R-:W2:Y:S04]  /*27180*/  LDL R2, [R1+0xb7c] ;  /* 0x000b7c0001027983 */ /* 0x000ea80000100800 */
[----:B------:R-:W2:Y:S04]  /*27190*/  LDL.LU R138, [R1+0x6e8] ;  /* 0x0006e800018a7983 */ /* 0x000ea80000300800 */
[----:B------:R-:W2:Y:S04]  /*271a0*/  LDL.LU R139, [R1+0x6e0] ;  /* 0x0006e000018b7983 */ /* 0x000ea80000300800 */
[----:B------:R-:W2:Y:S04]  /*271b0*/  LDL.LU R26, [R1+0x6d8] ;  /* 0x0006d800011a7983 */ /* 0x000ea80000300800 */
[----:B------:R0:W2:Y:S04]  /*271c0*/  @!P0 LDG.E.U8 R72, desc[UR56][R6.64] ;  /* 0x0000003806488981 */ /* 0x0000a8000c1e1100 */
[----:B------:R-:W0:Y:S04]  /*271d0*/  LDL R6, [R1+0xfe4] ;  /* 0x000fe40001067983 */ /* 0x000e280000100800 */
[----:B------:R-:W0:Y:S01]  /*271e0*/  LDL R7, [R1+0xfe8] ;  /* 0x000fe80001077983 */ /* 0x000e220000100800 */
[----:B------:R-:W-:-:S02]  /*271f0*/  PRMT R71, RZ, 0x7610, R71 ;  /* 0x00007610ff477816 */ /* 0x000fc40000000047 */
[----:B0-----:R-:W-:-:S04]  /*27200*/  @!P0 LOP3.LUT R7, R7, R6, RZ, 0x3c, !PT ;  /* 0x0000000607078212 */ /* 0x001fc800078e3cff */
[----:B------:R-:W-:-:S04]  /*27210*/  @!P0 LOP3.LUT R6, R7, R6, RZ, 0x3c, !PT ;  /* 0x0000000607068212 */ /* 0x000fc800078e3cff */
[----:B------:R-:W-:-:S05]  /*27220*/  @!P0 LOP3.LUT R7, R7, R6, RZ, 0x3c, !PT ;  /* 0x0000000607078212 */ /* 0x000fca00078e3cff */
[----:B------:R0:W2:Y:S04]  /*27230*/  @!P0 LDG.E.U8 R71, desc[UR56][R6.64] ;  /* 0x0000003806478981 */ /* 0x0000a8000c1e1100 */
[----:B------:R-:W0:Y:S04]  /*27240*/  LDL R6, [R1+0xc78] ;  /* 0x000c780001067983 */ /* 0x000e280000100800 */
[----:B------:R-:W0:Y:S01]  /*27250*/  LDL R7, [R1+0xc7c] ;  /* 0x000c7c0001077983 */ /* 0x000e220000100800 */
[----:B------:R-:W-:Y:S02]  /*27260*/  PRMT R70, RZ, 0x7610, R70 ;  /* 0x00007610ff467816 */ /* 0x000fe40000000046 */
[----:B0-----:R-:W-:-:S04]  /*27270*/  @!P0 LOP3.LUT R7, R7, R6, RZ, 0x3c, !PT ;  /* 0x0000000607078212 */ /* 0x001fc800078e3cff */
[----:B------:R-:W-:-:S04]  /*27280*/  @!P0 LOP3.LUT R6, R7, R6, RZ, 0x3c, !PT ;  /* 0x0000000607068212 */ /* 0x000fc800078e3cff */
[----:B------:R-:W-:-:S05]  /*27290*/  @!P0 LOP3.LUT R7, R7, R6, RZ, 0x3c, !PT ;  /* 0x0000000607078212 */ /* 0x000fca00078e3cff */
[----:B------:R3:W2:Y:S04]  /*272a0*/  @!P0 LDG.E.U8 R70, desc[UR56][R6.64] ;  /* 0x0000003806468981 */ /* 0x0006a8000c1e1100 */
[----:B------:R-:W4:Y:S01]  /*272b0*/  LDL R7, [R1+0xc38] ;  /* 0x000c380001077983 */ /* 0x000f220000100800 */
[----:B------:R-:W-:Y:S01]  /*272c0*/  PRMT R69, RZ, 0x7610, R69 ;  /* 0x00007610ff457816 */ /* 0x000fe20000000045 */
[----:B---3--:R-:W-:Y:S01]  /*272d0*/  @!P0 IMAD.MOV.U32 R6, RZ, RZ, R17 ;  /* 0x000000ffff068224 */ /* 0x008fe200078e0011 */
[----:B------:R-:W-:Y:S02]  /*272e0*/  PRMT R68, RZ, 0x7610, R68 ;  /* 0x00007610ff447816 */ /* 0x000fe40000000044 */
[----:B------:R-:W-:Y:S02]  /*272f0*/  PRMT R67, RZ, 0x7610, R67 ;  /* 0x00007610ff437816 */ /* 0x000fe40000000043 */
[----:B------:R-:W-:Y:S01]  /*27300*/  PRMT R66, RZ, 0x7610, R66 ;  /* 0x00007610ff427816 */ /* 0x000fe20000000042 */
[----:B----4-:R0:W3:Y:S02]  /*27310*/  @!P0 LDG.E.U8 R69, desc[UR56][R6.64] ;  /* 0x0000003806458981 */ /* 0x0100e4000c1e1100 */
[----:B0-----:R-:W-:-:S02]  /*27320*/  @!P0 IMAD.MOV.U32 R6, RZ, RZ, R11 ;  /* 0x000000ffff068224 */ /* 0x001fc400078e000b */
[----:B------:R-:W-:-:S05]  /*27330*/  @!P0 IMAD.MOV.U32 R7, RZ, RZ, R15 ;  /* 0x000000ffff078224 */ /* 0x000fca00078e000f */
[----:B------:R2:W4:Y:S02]  /*27340*/  @!P0 LDG.E.U8 R68, desc[UR56][R6.64] ;  /* 0x0000003806448981 */ /* 0x000524000c1e1100 */
[----:B--2---:R-:W-:Y:S02]  /*27350*/  @!P0 IMAD.MOV.U32 R6, RZ, RZ, R9 ;  /* 0x000000ffff068224 */ /* 0x004fe400078e0009 */
[----:B------:R-:W-:-:S05]  /*27360*/  @!P0 IMAD.MOV.U32 R7, RZ, RZ, R10 ;  /* 0x000000ffff078224 */ /* 0x000fca00078e000a */
[----:B------:R0:W2:Y:S02]  /*27370*/  @!P0 LDG.E.U8 R67, desc[UR56][R6.64] ;  /* 0x0000003806438981 */ /* 0x0000a4000c1e1100 */
[----:B0-----:R-:W-:Y:S02]  /*27380*/  @!P0 IMAD.MOV.U32 R6, RZ, RZ, R2 ;  /* 0x000000ffff068224 */ /* 0x001fe400078e0002 */
[----:B------:R-:W-:Y:S01]  /*27390*/  @!P0 IMAD.MOV.U32 R7, RZ, RZ, R8 ;  /* 0x000000ffff078224 */ /* 0x000fe200078e0008 */
        /* <DEDUP_REMOVED lines=8> */
[----:B------:R-:W-:Y:S01]  /*27420*/  LOP3.LUT R8, R122, 0xffff, RZ, 0xc0, !PT ;  /* 0x0000ffff7a087812 */ /* 0x000fe200078ec0ff */
[----:B------:R-:W3:Y:S01]  /*27430*/  LDL R26, [R1+0xb3c] ;  /* 0x000b3c00011a7983 */ /* 0x000ee20000100800 */
[----:B------:R-:W-:-:S04]  /*27440*/  LOP3.LUT R7, R138, 0xffff, RZ, 0xc0, !PT ;  /* 0x0000ffff8a077812 */ /* 0x000fc800078ec0ff */
[----:B------:R-:W-:Y:S02]  /*27450*/  PRMT R15, R8, 0x3340, R7 ;  /* 0x00003340080f7816 */ /* 0x000fe40000000007 */
[----:B------:R-:W-:Y:S02]  /*27460*/  LOP3.LUT R8, R33, 0xffff, RZ, 0xc0, !PT ;  /* 0x0000ffff21087812 */ /* 0x000fe400078ec0ff */
[----:B------:R-:W4:Y:S01]  /*27470*/  LDL R33, [R1+0xb38] ;  /* 0x000b380001217983 */ /* 0x000f220000100800 */
[----:B------:R-:W-:Y:S02]  /*27480*/  LOP3.LUT R6, R139, 0xffff, RZ, 0xc0, !PT ;  /* 0x0000ffff8b067812 */ /* 0x000fe400078ec0ff */
[----:B------:R-:W-:Y:S02]  /*27490*/  LOP3.LUT R7, R64, 0xffff, RZ, 0xc0, !PT ;  /* 0x0000ffff40077812 */ /* 0x000fe400078ec0ff */
[----:B------:R-:W-:Y:S01]  /*274a0*/  PRMT R9, R6, 0x3340, R2 ;  /* 0x0000334006097816 */ /* 0x000fe20000000002 */
[----:B------:R-:W2:Y:S01]  /*274b0*/  LDL.LU R64, [R1+0x1e98] ;  /* 0x001e980001407983 */ /* 0x000ea20000300800 */
[----:B------:R-:W-:-:S03]  /*274c0*/  LOP3.LUT R6, R65, 0xffff, RZ, 0xc0, !PT ;  /* 0x0000ffff41067812 */ /* 0x000fc600078ec0ff */
[----:B------:R-:W2:Y:S04]  /*274d0*/  LDL.LU R65, [R1+0x1e94] ;  /* 0x001e940001417983 */ /* 0x000ea80000300800 */
[----:B------:R-:W2:Y:S01]  /*274e0*/  LDL R139, [R1+0x18c8] ;  /* 0x0018c800018b7983 */ /* 0x000ea20000100800 */
[----:B------:R-:W-:Y:S02]  /*274f0*/  PRMT R11, R8, 0x3340, R7 ;  /* 0x00003340080b7816 */ /* 0x000fe40000000007 */
[----:B------:R-:W-:Y:S01]  /*27500*/  LOP3.LUT R8, R30, 0xffff, RZ, 0xc0, !PT ;  /* 0x0000ffff1e087812 */ /* 0x000fe200078ec0ff */
[----:B------:R-:W2:Y:S04]  /*27510*/  LDL R122, [R1+0xaf8] ;  /* 0x000af800017a7983 */ /* 0x000ea80000100800 */
[----:B------:R-:W2:Y:S01]  /*27520*/  LDL R30, [R1+0xafc] ;  /* 0x000afc00011e7983 */ /* 0x000ea20000100800 */
[----:B------:R-:W-:-:S02]  /*27530*/  LOP3.LUT R2, R39, 0xffff, RZ, 0xc0, !PT ;  /* 0x0000ffff27027812 */ /* 0x000fc400078ec0ff */
[----:B------:R-:W-:Y:S01]  /*27540*/  LOP3.LUT R7, R244, 0xffff, RZ, 0xc0, !PT ;  /* 0x0000fffff4077812 */ /* 0x000fe200078ec0ff */
[----:B------:R-:W2:Y:S01]  /*27550*/  LDL R39, [R1+0xab8] ;  /* 0x000ab80001277983 */ /* 0x000ea20000100800 */
[----:B------:R-:W-:Y:S02]  /*27560*/  PRMT R10, R6, 0x3340, R2 ;  /* 0x00003340060a7816 */ /* 0x000fe40000000002 */
[----:B------:R-:W-:Y:S02]  /*27570*/  LOP3.LUT R6, R238, 0xffff, RZ, 0xc0, !PT ;  /* 0x0000ffffee067812 */ /* 0x000fe400078ec0ff */
[----:B------:R-:W-:Y:S02]  /*27580*/  LOP3.LUT R2, R231, 0xffff, RZ, 0xc0, !PT ;  /* 0x0000ffffe7027812 */ /* 0x000fe400078ec0ff */
[----:B------:R-:W-:Y:S02]  /*27590*/  PRMT R7, R8, 0x3340, R7 ;  /* 0x0000334008077816 */ /* 0x000fe40000000007 */
[----:B------:R-:W-:-:S02]  /*275a0*/  PRMT R2, R6, 0x3340, R2 ;  /* 0x0000334006027816 */ /* 0x000fc40000000002 */
[----:B------:R-:W-:Y:S02]  /*275b0*/  PRMT R10, R11, 0x5410, R10 ;  /* 0x000054100b0a7816 */ /* 0x000fe4000000000a */
[----:B------:R-:W-:Y:S02]  /*275c0*/  PRMT R11, R7, 0x5410, R2 ;  /* 0x00005410070b7816 */ /* 0x000fe40000000002 */
[----:B------:R-:W2:Y:S01]  /*275d0*/  LDL R2, [R1+0xa7c] ;  /* 0x000a7c0001027983 */ /* 0x000ea20000100800 */
[----:B------:R-:W-:Y:S02]  /*275e0*/  PRMT R8, R17, 0x5410, R16 ;  /* 0x0000541011087816 */ /* 0x000fe40000000010 */
[----:B------:R-:W-:Y:S01]  /*275f0*/  PRMT R9, R15, 0x5410, R9 ;  /* 0x000054100f097816 */ /* 0x000fe20000000009 */
[----:B------:R-:W2:Y:S04]  /*27600*/  LDL R17, [R1+0xa38] ;  /* 0x000a380001117983 */ /* 0x000ea80000100800 */
[----:B------:R-:W2:Y:S04]  /*27610*/  LDL R16, [R1+0xa3c] ;  /* 0x000a3c0001107983 */ /* 0x000ea80000100800 */
[----:B------:R-:W2:Y:S01]  /*27620*/  LDL R15, [R1+0x9f8] ;  /* 0x0009f800010f7983 */ /* 0x000ea20000100800 */
[----:B---3--:R-:W-:-:S03]  /*27630*/  @!P0 IMAD.MOV.U32 R6, RZ, RZ, R26 ;  /* 0x000000ffff068224 */ /* 0x008fc600078e001a */
[----:B------:R-:W3:Y:S01]  /*27640*/  LDL R26, [R1+0xabc] ;  /* 0x000abc00011a7983 */ /* 0x000ee20000100800 */
[----:B----4-:R-:W-:-:S03]  /*27650*/  @!P0 IMAD.MOV.U32 R7, RZ, RZ, R33 ;  /* 0x000000ffff078224 */ /* 0x010fc600078e0021 */
[----:B------:R-:W4:Y:S01]  /*27660*/  LDL R33, [R1+0xa78] ;  /* 0x000a780001217983 */ /* 0x000f220000100800 */
[----:B--2---:R-:W-:-:S03]  /*27670*/  PRMT R65, RZ, 0x7610, R65 ;  /* 0x00007610ff417816 */ /* 0x004fc60000000041 */
[----:B------:R0:W-:Y:S04]  /*27680*/  STS.128 [R139+UR58], R8 ;  /* 0x000000088b007988 */ /* 0x0001e80008000c3a */
[----:B------:R1:W2:Y:S04]  /*27690*/  @!P0 LDG.E.U8 R65, desc[UR56][R6.64] ;  /* 0x0000003806418981 */ /* 0x0002a8000c1e1100 */
[----:B0-----:R-:W2:Y:S04]  /*276a0*/  LDL R11, [R1+0x9fc] ;  /* 0x0009fc00010b7983 */ /* 0x001ea80000100800 */
[----:B------:R-:W2:Y:S04]  /*276b0*/  LDL R10, [R1+0x9b8] ;  /* 0x0009b800010a7983 */ /* 0x000ea80000100800 */
[----:B------:R-:W2:Y:S01]  /*276c0*/  LDL R9, [R1+0x9bc] ;  /* 0x0009bc0001097983 */ /* 0x000ea20000100800 */
[----:B-1----:R-:W-:-:S03]  /*276d0*/  @!P0 IMAD.MOV.U32 R6, RZ, RZ, R30 ;  /* 0x000000ffff068224 */ /* 0x002fc600078e001e */
[----:B------:R-:W2:Y:S04]  /*276e0*/  LDL.LU R30, [R1+0x978] ;  /* 0x00097800011e7983 */ /* 0x000ea80000300800 */
[----:B------:R-:W2:Y:S01]  /*276f0*/  LDL R8, [R1+0x97c] ;  /* 0x00097c0001087983 */ /* 0x000ea20000100800 */
[----:B------:R-:W-:Y:S01]  /*27700*/  PRMT R64, RZ, 0x7610, R64 ;  /* 0x00007610ff407816 */ /* 0x000fe20000000040 */
[----:B------:R-:W-:Y:S01]  /*27710*/  @!P0 IMAD.MOV.U32 R7, RZ, RZ, R122 ;  /* 0x000000ffff078224 */ /* 0x000fe200078e007a */
[----:B------:R-:W-:-:S04]  /*27720*/  PRMT R63, RZ, 0x7610, R63 ;  /* 0x00007610ff3f7816 */ /* 0x000fc8000000003f */
[----:B------:R0:W2:Y:S01]  /*27730*/  @!P0 LDG.E.U8 R64, desc[UR56][R6.64] ;  /* 0x0000003806408981 */ /* 0x0000a2000c1e1100 */
[----:B------:R-:W-:Y:S01]  /*27740*/  PRMT R62, RZ, 0x7610, R62 ;  /* 0x00007610ff3e7816 */ /* 0x000fe2000000003e */
[----:B0-----:R-:W-:Y:S01]  /*27750*/  @!P0 IMAD.MOV.U32 R7, RZ, RZ, R39 ;  /* 0x000000ffff078224 */ /* 0x001fe200078e0027 */
[----:B------:R-:W-:Y:S02]  /*27760*/  PRMT R61, RZ, 0x7610, R61 ;  /* 0x00007610ff3d7816 */ /* 0x000fe4000000003d */
[----:B------:R-:W-:Y:S02]  /*27770*/  PRMT R60, RZ, 0x7610, R60 ;  /* 0x00007610ff3c7816 */ /* 0x000fe4000000003c */
[----:B------:R-:W-:Y:S01]  /*27780*/  PRMT R59, RZ, 0x7610, R59 ;  /* 0x00007610ff3b7816 */ /* 0x000fe2000000003b */
[----:B---3--:R-:W-:Y:S02]  /*27790*/  @!P0 IMAD.MOV.U32 R6, RZ, RZ, R26 ;  /* 0x000000ffff068224 */ /* 0x008fe400078e001a */
[----:B------:R-:W3:Y:S04]  /*277a0*/  LDL.LU R26, [R1+0x938] ;  /* 0x00093800011a7983 */ /* 0x000ee80000300800 */
[----:B------:R0:W3:Y:S02]  /*277b0*/  @!P0 LDG.E.U8 R63, desc[UR56][R6.64] ;  /* 0x00000038063f8981 */ /* 0x0000e4000c1e1100 */
[----:B0-----:R-:W-:-:S02]  /*277c0*/  @!P0 IMAD.MOV.U32 R6, RZ, RZ, R2 ;  /* 0x000000ffff068224 */ /* 0x001fc400078e0002 */
[----:B----4-:R-:W-:Y:S01]  /*277d0*/  @!P0 IMAD.MOV.U32 R7, RZ, RZ, R33 ;  /* 0x000000ffff078224 */ /* 0x010fe200078e0021 */
[----:B------:R-:W4:Y:S04]  /*277e0*/  LDL R2, [R1+0x93c] ;  /* 0x00093c0001027983 */ /* 0x000f280000100800 */
[----:B------:R-:W4:Y:S04]  /*277f0*/  LDL.LU R39, [R1+0x8f8] ;  /* 0x0008f80001277983 */ /* 0x000f280000300800 */
[----:B------:R-:W4:Y:S04]  /*27800*/  LDL.LU R33, [R1+0x8fc] ;  /* 0x0008fc0001217983 */ /* 0x000f280000300800 */
[----:B------:R0:W4:Y:S02]  /*27810*/  @!P0 LDG.E.U8 R62, desc[UR56][R6.64] ;  /* 0x00000038063e8981 */ /* 0x000124000c1e1100 */
[----:B0-----:R-:W-:-:S02]  /*27820*/  @!P0 IMAD.MOV.U32 R6, RZ, RZ, R16 ;  /* 0x000000ffff068224 */ /* 0x001fc400078e0010 */
[----:B------:R-:W-:-:S05]  /*27830*/  @!P0 IMAD.MOV.U32 R7, RZ, RZ, R17 ;  /* 0x000000ffff078224 */ /* 0x000fca00078e0011 */
[----:B------:R2:W4:Y:S02]  /*27840*/  @!P0 LDG.E.U8 R61, desc[UR56][R6.64] ;  /* 0x00000038063d8981 */ /* 0x000524000c1e1100 */
[----:B--2---:R-:W-:Y:S02]  /*27850*/  @!P0 IMAD.MOV.U32 R6, RZ, RZ, R11 ;  /* 0x000000ffff068224 */ /* 0x004fe400078e000b */
[----:B------:R-:W-:Y:S02]  /*27860*/  @!P0 IMAD.MOV.U32 R7, RZ, RZ, R15 ;  /* 0x000000ffff078224 */ /* 0x000fe400078e000f */
[----:B------:R-:W2:Y:S04]  /*27870*/  LDL R15, [R1+0xfb8] ;  /* 0x000fb800010f7983 */ /* 0x000ea80000100800 */
[----:B------:R0:W2:Y:S02]  /*27880*/  @!P0 LDG.E.U8 R60, desc[UR56][R6.64] ;  /* 0x00000038063c8981 */ /* 0x0000a4000c1e1100 */
[----:B0-----:R-:W-:-:S02]  /*27890*/  @!P0 IMAD.MOV.U32 R6, RZ, RZ, R9 ;  /* 0x000000ffff068224 */ /* 0x001fc400078e0009 */
[----:B------:R-:W-:Y:S01]  /*278a0*/  @!P0 IMAD.MOV.U32 R7, RZ, RZ, R10 ;  /* 0x000000ffff078224 */ /* 0x000fe200078e000a */
[----:B------:R-:W2:Y:S04]  /*278b0*/  LDL R9, [R1+0x139c] ;  /* 0x00139c0001097983 */ /* 0x000ea80000100800 */
[----:B------:R-:W2:Y:S04]  /*278c0*/  LDL R10, [R1+0x13d4] ;  /* 0x0013d400010a7983 */ /* 0x000ea80000100800 */
[----:B------:R0:W2:Y:S02]  /*278d0*/  @!P0 LDG.E.U8 R59, desc[UR56][R6.64] ;  /* 0x00000038063b8981 */ /* 0x0000a4000c1e1100 */
[----:B0-----:R-:W-:-:S02]  /*278e0*/  @!P0 IMAD.MOV.U32 R6, RZ, RZ, R8 ;  /* 0x000000ffff068224 */ /* 0x001fc400078e0008 */
[----:B------:R-:W2:Y:S01]  /*278f0*/  LDL R8, [R1+0x13a0] ;  /* 0x0013a00001087983 */ /* 0x000ea20000100800 */
[----:B------:R-:W-:Y:S01]  /*27900*/  PRMT R58, RZ, 0x7610, R58 ;  /* 0x00007610ff3a7816 */ /* 0x000fe2000000003a */
[----:B------:R-:W-:Y:S01]  /*27910*/  @!P0 IMAD.MOV.U32 R7, RZ, RZ, R30 ;  /* 0x000000ffff078224 */ /* 0x000fe200078e001e */
[----:B------:R-:W-:Y:S02]  /*27920*/  PRMT R57, RZ, 0x7610, R57 ;  /* 0x00007610ff397816 */ /* 0x000fe40000000039 */
[----:B------:R-:W-:Y:S02]  /*27930*/  PRMT R56, RZ, 0x7610, R56 ;  /* 0x00007610ff387816 */ /* 0x000fe40000000038 */
[----:B------:R-:W-:Y:S01]  /*27940*/  PRMT R55, RZ, 0x7610, R55 ;  /* 0x00007610ff377816 */ /* 0x000fe20000000037 */
[----:B------:R-:W2:Y:S04]  /*27950*/  LDL.LU R11, [R1+0x7dc] ;  /* 0x0007dc00010b7983 */ /* 0x000ea80000300800 */
[----:B------:R3:W2:Y:S01]  /*27960*/  @!P0 LDG.E.U8 R58, desc[UR56][R6.64] ;  /* 0x00000038063a8981 */ /* 0x0006a2000c1e1100 */
[----:B------:R-:W-:Y:S01]  /*27970*/  PRMT R54, RZ, 0x7610, R54 ;  /* 0x00007610ff367816 */ /* 0x000fe20000000036 */
[----:B---3--:R-:W-:-:S02]  /*27980*/  @!P0 IMAD.MOV.U32 R7, RZ, RZ, R26 ;  /* 0x000000ffff078224 */ /* 0x008fc400078e001a */
[----:B----4-:R-:W-:Y:S02]  /*27990*/  @!P0 IMAD.MOV.U32 R6, RZ, RZ, R2 ;  /* 0x000000ffff068224 */ /* 0x010fe400078e0002 */
[----:B------:R-:W3:Y:S04]  /*279a0*/  LDL.LU R2, [R1+0x7d4] ;  /* 0x0007d40001027983 */ /* 0x000ee80000300800 */
[----:B------:R0:W4:Y:S04]  /*279b0*/  @!P0 LDG.E.U8 R57, desc[UR56][R6.64] ;  /* 0x0000003806398981 */ /* 0x000128000c1e1100 */
[----:B------:R-:W4:Y:S04]  /*279c0*/  LDL.LU R17, [R1+0x7c8] ;  /* 0x0007c80001117983 */ /* 0x000f280000300800 */
[----:B------:R-:W4:Y:S01]  /*279d0*/  LDL.LU R16, [R1+0x7b8] ;  /* 0x0007b80001107983 */ /* 0x000f220000300800 */
[----:B0-----:R-:W-:-:S02]  /*279e0*/  @!P0 IMAD.MOV.U32 R6, RZ, RZ, R33 ;  /* 0x000000ffff068224 */ /* 0x001fc400078e0021 */
[----:B------:R-:W-:-:S05]  /*279f0*/  @!P0 IMAD.MOV.U32 R7, RZ, RZ, R39 ;  /* 0x000000ffff078224 */ /* 0x000fca00078e0027 */
[----:B------:R2:W4:Y:S02]  /*27a00*/  @!P0 LDG.E.U8 R56, desc[UR56][R6.64] ;  /* 0x0000003806388981 */ /* 0x000524000c1e1100 */
[----:B--2---:R-:W-:Y:S02]  /*27a10*/  @!P0 IMAD.MOV.U32 R7, RZ, RZ, R15 ;  /* 0x000000ffff078224 */ /* 0x004fe400078e000f */
[----:B------:R-:W-:Y:S02]  /*27a20*/  @!P0 IMAD.MOV.U32 R6, RZ, RZ, R10 ;  /* 0x000000ffff068224 */ /* 0x000fe400078e000a */
[----:B------:R-:W2:Y:S04]  /*27a30*/  LDL R10, [R1+0x12e0] ;  /* 0x0012e000010a7983 */ /* 0x000ea80000100800 */
[----:B------:R-:W4:Y:S04]  /*27a40*/  LDL.LU R15, [R1+0x7ac] ;  /* 0x0007ac00010f7983 */ /* 0x000f280000300800 */
[----:B------:R0:W4:Y:S04]  /*27a50*/  @!P0 LDG.E.U8 R55, desc[UR56][R6.64] ;  /* 0x0000003806378981 */ /* 0x000128000c1e1100 */
[----:B------:R-:W4:Y:S04]  /*27a60*/  LDL.LU R134, [R1+0x79c] ;  /* 0x00079c0001867983 */ /* 0x000f280000300800 */
[----:B------:R-:W4:Y:S04]  /*27a70*/  LDL.LU R133, [R1+0x794] ;  /* 0x0007940001857983 */ /* 0x000f280000300800 */
[----:B------:R-:W4:Y:S01]  /*27a80*/  LDL.LU R123, [R1+0x78c] ;  /* 0x00078c00017b7983 */ /* 0x000f220000300800 */
[----:B0-----:R-:W-:-:S02]  /*27a90*/  @!P0 IMAD.MOV.U32 R6, RZ, RZ, R8 ;  /* 0x000000ffff068224 */ /* 0x001fc400078e0008 */
[----:B------:R-:W-:Y:S01]  /*27aa0*/  @!P0 IMAD.MOV.U32 R7, RZ, RZ, R9 ;  /* 0x000000ffff078224 */ /* 0x000fe200078e0009 */
[----:B------:R-:W3:Y:S04]  /*27ab0*/  LDL R8, [R1+0x12a0] ;  /* 0x0012a00001087983 */ /* 0x000ee80000100800 */
[----:B------:R-:W4:Y:S04]  /*27ac0*/  LDL R9, [R1+0x129c] ;  /* 0x00129c0001097983 */ /* 0x000f280000100800 */
        /* <DEDUP_REMOVED lines=10> */
[----:B------:R-:W0:Y:S04]  /*27b70*/  LDL R6, [R1+0x131c] ;  /* 0x00131c0001067983 */ /* 0x000e280000100800 */
[----:B------:R-:W0:Y:S01]  /*27b80*/  LDL R7, [R1+0x1320] ;  /* 0x0013200001077983 */ /* 0x000e220000100800 */
[----:B------:R-:W-:Y:S02]  /*27b90*/  PRMT R52, RZ, 0x7610, R52 ;  /* 0x00007610ff347816 */ /* 0x000fe40000000034 */
        /* <DEDUP_REMOVED lines=10> */
[----:B----4-:R-:W-:Y:S01]  /*27c40*/  @!P0 IMAD.MOV.U32 R7, RZ, RZ, R9 ;  /* 0x000000ffff078224 */ /* 0x010fe200078e0009 */
        /* <DEDUP_REMOVED lines=8> */
[----:B------:R-:W-:Y:S02]  /*27cd0*/  PRMT R16, R6, 0x3340, R2 ;  /* 0x0000334006107816 */ /* 0x000fe40000000002 */
[----:B------:R-:W-:Y:S02]  /*27ce0*/  LOP3.LUT R6, R133, 0xffff, RZ, 0xc0, !PT ;  /* 0x0000ffff85067812 */ /* 0x000fe400078ec0ff */
[----:B------:R-:W-:Y:S02]  /*27cf0*/  LOP3.LUT R2, R123, 0xffff, RZ, 0xc0, !PT ;  /* 0x0000ffff7b027812 */ /* 0x000fe400078ec0ff */
[----:B------:R-:W-:Y:S02]  /*27d00*/  PRMT R15, R8, 0x3340, R7 ;  /* 0x00003340080f7816 */ /* 0x000fe40000000007 */
[----:B------:R-:W-:-:S02]  /*27d10*/  LOP3.LUT R8, R122, 0xffff, RZ, 0xc0, !PT ;  /* 0x0000ffff7a087812 */ /* 0x000fc400078ec0ff */
[----:B------:R-:W-:Y:S02]  /*27d20*/  LOP3.LUT R7, R138, 0xffff, RZ, 0xc0, !PT ;  /* 0x0000ffff8a077812 */ /* 0x000fe400078ec0ff */
[----:B------:R-:W-:Y:S02]  /*27d30*/  PRMT R9, R6, 0x3340, R2 ;  /* 0x0000334006097816 */ /* 0x000fe40000000002 */
[----:B------:R-:W-:Y:S02]  /*27d40*/  LOP3.LUT R6, R48, 0xffff, RZ, 0xc0, !PT ;  /* 0x0000ffff30067812 */ /* 0x000fe400078ec0ff */
[----:B------:R-:W-:Y:S01]  /*27d50*/  LOP3.LUT R2, R49, 0xffff, RZ, 0xc0, !PT ;  /* 0x0000ffff31027812 */ /* 0x000fe200078ec0ff */
[----:B------:R-:W4:Y:S01]  /*27d60*/  LDL.LU R48, [R1+0x1e90] ;  /* 0x001e900001307983 */ /* 0x000f220000300800 */
[----:B------:R-:W-:-:S03]  /*27d70*/  PRMT R11, R8, 0x3340, R7 ;  /* 0x00003340080b7816 */ /* 0x000fc60000000007 */
[----:B------:R-:W2:Y:S01]  /*27d80*/  LDL.LU R49, [R1+0x1e8c] ;  /* 0x001e8c0001317983 */ /* 0x000ea20000300800 */
[----:B------:R-:W-:Y:S02]  /*27d90*/  LOP3.LUT R8, R13, 0xffff, RZ, 0xc0, !PT ;  /* 0x0000ffff0d087812 */ /* 0x000fe400078ec0ff */
[----:B------:R-:W-:Y:S01]  /*27da0*/  PRMT R10, R6, 0x3340, R2 ;  /* 0x00003340060a7816 */ /* 0x000fe20000000002 */
[----:B------:R-:W3:Y:S01]  /*27db0*/  LDL.LU R13, [R1+0x1e88] ;  /* 0x001e8800010d7983 */ /* 0x000ee20000300800 */
[----:B------:R-:W-:-:S03]  /*27dc0*/  LOP3.LUT R7, R12, 0xffff, RZ, 0xc0, !PT ;  /* 0x0000ffff0c077812 */ /* 0x000fc600078ec0ff */
[----:B------:R-:W3:Y:S01]  /*27dd0*/  LDL.LU R12, [R1+0x1e84] ;  /* 0x001e8400010c7983 */ /* 0x000ee20000300800 */
[----:B------:R-:W-:-:S03]  /*27de0*/  LOP3.LUT R6, R24, 0xffff, RZ, 0xc0, !PT ;  /* 0x0000ffff18067812 */ /* 0x000fc600078ec0ff */
[----:B------:R-:W3:Y:S04]  /*27df0*/  LDL R122, [R1+0x125c] ;  /* 0x00125c00017a7983 */ /* 0x000ee80000100800 */
[----:B------:R-:W3:Y:S04]  /*27e00*/  LDL R24, [R1+0x1260] ;  /* 0x0012600001187983 */ /* 0x000ee80000100800 */
[----:B------:R-:W3:Y:S04]  /*27e10*/  LDL R138, [R1+0x121c] ;  /* 0x00121c00018a7983 */ /* 0x000ee80000100800 */
[----:B------:R-:W3:Y:S01]  /*27e20*/  LDL R134, [R1+0x1220] ;  /* 0x0012200001867983 */ /* 0x000ee20000100800 */
[----:B------:R-:W-:-:S03]  /*27e30*/  LOP3.LUT R2, R148, 0xffff, RZ, 0xc0, !PT ;  /* 0x0000ffff94027812 */ /* 0x000fc600078ec0ff */
[----:B------:R-:W3:Y:S04]  /*27e40*/  LDL R133, [R1+0x11dc] ;  /* 0x0011dc0001857983 */ /* 0x000ee80000100800 */
[----:B------:R-:W3:Y:S01]  /*27e50*/  LDL R123, [R1+0x11e0] ;  /* 0x0011e000017b7983 */ /* 0x000ee20000100800 */
[----:B------:R-:W-:Y:S02]  /*27e60*/  PRMT R7, R8, 0x3340, R7 ;  /* 0x0000334008077816 */ /* 0x000fe40000000007 */
[----:B------:R-:W-:Y:S02]  /*27e70*/  PRMT R2, R6, 0x3340, R2 ;  /* 0x0000334006027816 */ /* 0x000fe40000000002 */
[----:B------:R-:W-:Y:S02]  /*27e80*/  PRMT R10, R11, 0x5410, R10 ;  /* 0x000054100b0a7816 */ /* 0x000fe4000000000a */
[----:B------:R-:W-:-:S02]  /*27e90*/  PRMT R11, R7, 0x5410, R2 ;  /* 0x00005410070b7816 */ /* 0x000fc40000000002 */
[----:B------:R-:W3:Y:S01]  /*27ea0*/  LDL R2, [R1+0x11a0] ;  /* 0x0011a00001027983 */ /* 0x000ee20000100800 */
[----:B------:R-:W-:-:S03]  /*27eb0*/  PRMT R9, R15, 0x5410, R9 ;  /* 0x000054100f097816 */ /* 0x000fc60000000009 */
[----:B------:R-:W3:Y:S01]  /*27ec0*/  LDL R15, [R1+0x119c] ;  /* 0x00119c00010f7983 */ /* 0x000ee20000100800 */
[----:B------:R-:W-:-:S03]  /*27ed0*/  PRMT R8, R17, 0x5410, R16 ;  /* 0x0000541011087816 */ /* 0x000fc60000000010 */
[----:B------:R-:W3:Y:S04]  /*27ee0*/  LDL R16, [R1+0x1120] ;  /* 0x0011200001107983 */ /* 0x000ee80000100800 */
[----:B------:R-:W3:Y:S01]  /*27ef0*/  LDL R17, [R1+0x111c] ;  /* 0x00111c0001117983 */ /* 0x000ee20000100800 */
[----:B------:R-:W-:-:S03]  /*27f00*/  PRMT R252, RZ, 0x7610, R252 ;  /* 0x00007610fffc7816 */ /* 0x000fc600000000fc */
[----:B------:R0:W-:Y:S04]  /*27f10*/  STS.128 [R139+UR58+0x4000], R8 ;  /* 0x004000088b007988 */ /* 0x0001e80008000c3a */
[----:B0-----:R-:W3:Y:S04]  /*27f20*/  LDL R9, [R1+0x10dc] ;  /* 0x0010dc0001097983 */ /* 0x001ee80000100800 */
[----:B------:R-:W3:Y:S01]  /*27f30*/  LDL R8, [R1+0x10e0] ;  /* 0x0010e00001087983 */ /* 0x000ee20000100800 */
[----:B------:R-:W-:Y:S02]  /*27f40*/  PRMT R251, RZ, 0x7610, R251 ;  /* 0x00007610fffb7816 */ /* 0x000fe400000000fb */
[----:B------:R-:W-:-:S02]  /*27f50*/  PRMT R250, RZ, 0x7610, R250 ;  /* 0x00007610fffa7816 */ /* 0x000fc400000000fa */
[----:B------:R-:W-:Y:S01]  /*27f60*/  PRMT R249, RZ, 0x7610, R249 ;  /* 0x00007610fff97816 */ /* 0x000fe200000000f9 */
[----:B------:R-:W3:Y:S04]  /*27f70*/  LDL R11, [R1+0x105c] ;  /* 0x00105c00010b7983 */ /* 0x000ee80000100800 */
[----:B------:R-:W3:Y:S01]  /*27f80*/  LDL R10, [R1+0x1060] ;  /* 0x00106000010a7983 */ /* 0x000ee20000100800 */
[----:B--2---:R-:W-:Y:S02]  /*27f90*/  PRMT R49, RZ, 0x7610, R49 ;  /* 0x00007610ff317816 */ /* 0x004fe40000000031 */
[----:B----4-:R-:W-:Y:S01]  /*27fa0*/  PRMT R48, RZ, 0x7610, R48 ;  /* 0x00007610ff307816 */ /* 0x010fe20000000030 */
[----:B---3--:R-:W-:Y:S02]  /*27fb0*/  @!P0 IMAD.MOV.U32 R7, RZ, RZ, R122 ;  /* 0x000000ffff078224 */ /* 0x008fe400078e007a */
[----:B------:R-:W-:Y:S01]  /*27fc0*/  @!P0 IMAD.MOV.U32 R6, RZ, RZ, R24 ;  /* 0x000000ffff068224 */ /* 0x000fe200078e0018 */
[----:B------:R-:W2:Y:S04]  /*27fd0*/  LDL R122, [R1+0x115c] ;  /* 0x00115c00017a7983 */ /* 0x000ea80000100800 */
[----:B------:R-:W3:Y:S04]  /*27fe0*/  LDL R24, [R1+0x1160] ;  /* 0x0011600001187983 */ /* 0x000ee80000100800 */
[----:B------:R0:W4:Y:S02]  /*27ff0*/  @!P0 LDG.E.U8 R49, desc[UR56][R6.64] ;  /* 0x0000003806318981 */ /* 0x000124000c1e1100 */
[----:B0-----:R-:W-:-:S02]  /*28000*/  @!P0 IMAD.MOV.U32 R6, RZ, RZ, R134 ;  /* 0x000000ffff068224 */ /* 0x001fc400078e0086 */
[----:B------:R-:W-:-:S05]  /*28010*/  @!P0 IMAD.MOV.U32 R7, RZ, RZ, R138 ;  /* 0x000000ffff078224 */ /* 0x000fca00078e008a */
[----:B------:R0:W4:Y:S02]  /*28020*/  @!P0 LDG.E.U8 R48, desc[UR56][R6.64] ;  /* 0x0000003806308981 */ /* 0x000124000c1e1100 */
[----:B0-----:R-:W-:Y:S02]  /*28030*/  @!P0 IMAD.MOV.U32 R6, RZ, RZ, R123 ;  /* 0x000000ffff068224 */ /* 0x001fe400078e007b */
[----:B------:R-:W-:Y:S01]  /*28040*/  @!P0 IMAD.MOV.U32 R7, RZ, RZ, R133 ;  /* 0x000000ffff078224 */ /* 0x000fe200078e0085 */
[----:B------:R-:W-:Y:S01]  /*28050*/  PRMT R248, RZ, 0x7610, R248 ;  /* 0x00007610fff87816 */ /* 0x000fe200000000f8 */
[----:B------:R-:W4:Y:S04]  /*28060*/  LDL R123, [R1+0xfdc] ;  /* 0x000fdc00017b7983 */ /* 0x000f280000100800 */
[----:B------:R0:W4:Y:S02]  /*28070*/  @!P0 LDG.E.U8 R252, desc[UR56][R6.64] ;  /* 0x0000003806fc8981 */ /* 0x000124000c1e1100 */
[----:B0-----:R-:W-:-:S02]  /*28080*/  @!P0 IMAD.MOV.U32 R6, RZ, RZ, R2 ;  /* 0x000000ffff068224 */ /* 0x001fc400078e0002 */
[----:B------:R-:W4:Y:S01]  /*28090*/  LDL R2, [R1+0x10a0] ;  /* 0x0010a00001027983 */ /* 0x000f220000100800 */
[----:B------:R-:W-:-:S03]  /*280a0*/  @!P0 IMAD.MOV.U32 R7, RZ, RZ, R15 ;  /* 0x000000ffff078224 */ /* 0x000fc600078e000f */
[----:B------:R-:W4:Y:S04]  /*280b0*/  LDL R15, [R1+0x109c] ;  /* 0x00109c00010f7983 */ /* 0x000f280000100800 */
[----:B------:R2:W4:Y:S02]  /*280c0*/  @!P0 LDG.E.U8 R251, desc[UR56][R6.64] ;  /* 0x0000003806fb8981 */ /* 0x000524000c1e1100 */
[----:B--2---:R-:W-:Y:S02]  /*280d0*/  @!P0 IMAD.MOV.U32 R7, RZ, RZ, R122 ;  /* 0x000000ffff078224 */ /* 0x004fe400078e007a */
[----:B---3--:R-:W-:Y:S01]  /*280e0*/  @!P0 IMAD.MOV.U32 R6, RZ, RZ, R24 ;  /* 0x000000ffff068224 */ /* 0x008fe200078e0018 */
[----:B------:R-:W2:Y:S04]  /*280f0*/  LDL R122, [R1+0xc70] ;  /* 0x000c7000017a7983 */ /* 0x000ea80000100800 */
[----:B------:R0:W3:Y:S02]  /*28100*/  @!P0 LDG.E.U8 R250, desc[UR56][R6.64] ;  /* 0x0000003806fa8981 */ /* 0x0000e4000c1e1100 */
[----:B0-----:R-:W-:-:S02]  /*28110*/  @!P0 IMAD.MOV.U32 R6, RZ, RZ, R16 ;  /* 0x000000ffff068224 */ /* 0x001fc400078e0010 */
[----:B------:R-:W-:Y:S01]  /*28120*/  @!P0 IMAD.MOV.U32 R7, RZ, RZ, R17 ;  /* 0x000000ffff078224 */ /* 0x000fe200078e0011 */
[----:B------:R-:W-:Y:S01]  /*28130*/  PRMT R247, RZ, 0x7610, R247 ;  /* 0x00007610fff77816 */ /* 0x000fe200000000f7 */
[----:B------:R-:W2:Y:S04]  /*28140*/  LDL R17, [R1+0xc74] ;  /* 0x000c740001117983 */ /* 0x000ea80000100800 */
[----:B------:R0:W3:Y:S04]  /*28150*/  @!P0 LDG.E.U8 R249, desc[UR56][R6.64] ;  /* 0x0000003806f98981 */ /* 0x0000e8000c1e1100 */
[----:B------:R-:W3:Y:S01]  /*28160*/  LDL R16, [R1+0xc30] ;  /* 0x000c300001107983 */ /* 0x000ee20000100800 */
[----:B0-----:R-:W-:-:S02]  /*28170*/  @!P0 IMAD.MOV.U32 R6, RZ, RZ, R8 ;  /* 0x000000ffff068224 */ /* 0x001fc400078e0008 */
[----:B------:R-:W-:Y:S01]  /*28180*/  @!P0 IMAD.MOV.U32 R7, RZ, RZ, R9 ;  /* 0x000000ffff078224 */ /* 0x000fe200078e0009 */
[----:B------:R-:W2:Y:S04]  /*28190*/  LDL R8, [R1+0x1020] ;  /* 0x0010200001087983 */ /* 0x000ea80000100800 */
[----:B------:R-:W3:Y:S04]  /*281a0*/  LDL R9, [R1+0x101c] ;  /* 0x00101c0001097983 */ /* 0x000ee80000100800 */
[----:B------:R4:W3:Y:S02]  /*281b0*/  @!P0 LDG.E.U8 R248, desc[UR56][R6.64] ;  /* 0x0000003806f88981 */ /* 0x0008e4000c1e1100 */
[----:B----4-:R-:W-:-:S02]  /*281c0*/  @!P0 IMAD.MOV.U32 R6, RZ, RZ, R2 ;  /* 0x000000ffff068224 */ /* 0x010fc400078e0002 */
[----:B------:R-:W4:Y:S01]  /*281d0*/  LDL R2, [R1+0xfe0] ;  /* 0x000fe00001027983 */ /* 0x000f220000100800 */
[----:B------:R-:W-:-:S03]  /*281e0*/  @!P0 IMAD.MOV.U32 R7, RZ, RZ, R15 ;  /* 0x000000ffff078224 */ /* 0x000fc600078e000f */
[----:B------:R-:W4:Y:S01]  /*281f0*/  LDL R15, [R1+0xc34] ;  /* 0x000c3400010f7983 */ /* 0x000f220000100800 */
[----:B------:R-:W-:-:S03]  /*28200*/  PRMT R246, RZ, 0x7610, R246 ;  /* 0x00007610fff67816 */ /* 0x000fc600000000f6 */
[----:B------:R0:W4:Y:S01]  /*28210*/  @!P0 LDG.E.U8 R247, desc[UR56][R6.64] ;  /* 0x0000003806f78981 */ /* 0x000122000c1e1100 */
[----:B------:R-:W-:Y:S01]  /*28220*/  PRMT R245, RZ, 0x7610, R245 ;  /* 0x00007610fff57816 */ /* 0x000fe200000000f5 */
[----:B0-----:R-:W-:Y:S02]  /*28230*/  @!P0 IMAD.MOV.U32 R6, RZ, RZ, R10 ;  /* 0x000000ffff068224 */ /* 0x001fe400078e000a */
[----:B------:R-:W-:Y:S01]  /*28240*/  @!P0 IMAD.MOV.U32 R7, RZ, RZ, R11 ;  /* 0x000000ffff078224 */ /* 0x000fe200078e000b */
[----:B------:R-:W4:Y:S04]  /*28250*/  LDL R10, [R1+0xbf4] ;  /* 0x000bf400010a7983 */ /* 0x000f280000100800 */
[----:B------:R-:W4:Y:S04]  /*28260*/  LDL R11, [R1+0xbf0] ;  /* 0x000bf000010b7983 */ /* 0x000f280000100800 */
[----:B------:R2:W4:Y:S02]  /*28270*/  @!P0 LDG.E.U8 R246, desc[UR56][R6.64] ;  /* 0x0000003806f68981 */ /* 0x000524000c1e1100 */
[----:B--2---:R-:W-:-:S02]  /*28280*/  @!P0 IMAD.MOV.U32 R6, RZ, RZ, R8 ;  /* 0x000000ffff068224 */ /* 0x004fc400078e0008 */
[----:B---3--:R-:W-:Y:S01]  /*28290*/  @!P0 IMAD.MOV.U32 R7, RZ, RZ, R9 ;  /* 0x000000ffff078224 */ /* 0x008fe200078e0009 */
[----:B------:R-:W2:Y:S04]  /*282a0*/  LDL R8, [R1+0xbb4] ;  /* 0x000bb40001087983 */ /* 0x000ea80000100800 */
[----:B------:R-:W3:Y:S04]  /*282b0*/  LDL R9, [R1+0xbb0] ;  /* 0x000bb00001097983 */ /* 0x000ee80000100800 */
[----:B------:R4:W3:Y:S04]  /*282c0*/  @!P0 LDG.E.U8 R245, desc[UR56][R6.64] ;  /* 0x0000003806f58981 */ /* 0x0008e8000c1e1100 */
[----:B------:R-:W3:Y:S01]  /*282d0*/  LDL.LU R24, [R1+0xb70] ;  /* 0x000b700001187983 */ /* 0x000ee20000300800 */
[----:B----4-:R-:W-:-:S03]  /*282e0*/  @!P0 IMAD.MOV.U32 R6, RZ, RZ, R2 ;  /* 0x000000ffff068224 */ /* 0x010fc600078e0002 */
[----:B------:R-:W4:Y:S01]  /*282f0*/  LDL R2, [R1+0xb74] ;  /* 0x000b740001027983 */ /* 0x000f220000100800 */
[----:B------:R-:W-:Y:S01]  /*28300*/  PRMT R244, RZ, 0x7610, R244 ;  /* 0x00007610fff47816 */ /* 0x000fe200000000f4 */
[----:B------:R-:W-:Y:S01]  /*28310*/  @!P0 IMAD.MOV.U32 R7, RZ, RZ, R123 ;  /* 0x000000ffff078224 */ /* 0x000fe200078e007b */
[----:B------:R-:W-:-:S04]  /*28320*/  PRMT R243, RZ, 0x7610, R243 ;  /* 0x00007610fff37816 */ /* 0x000fc800000000f3 */
[----:B------:R0:W4:Y:S01]  /*28330*/  @!P0 LDG.E.U8 R244, desc[UR56][R6.64] ;  /* 0x0000003806f48981 */ /* 0x000122000c1e1100 */
[----:B------:R-:W-:Y:S01]  /*28340*/  PRMT R242, RZ, 0x7610, R242 ;  /* 0x00007610fff27816 */ /* 0x000fe200000000f2 */
[----:B0-----:R-:W-:Y:S02]  /*28350*/  @!P0 IMAD.MOV.U32 R6, RZ, RZ, R17 ;  /* 0x000000ffff068224 */ /* 0x001fe400078e0011 */
[----:B------:R-:W-:Y:S01]  /*28360*/  @!P0 IMAD.MOV.U32 R7, RZ, RZ, R122 ;  /* 0x000000ffff078224 */ /* 0x000fe200078e007a */
[----:B------:R-:W-:Y:S02]  /*28370*/  PRMT R241, RZ, 0x7610, R241 ;  /* 0x00007610fff17816 */ /* 0x000fe400000000f1 */
[----:B------:R-:W-:Y:S02]  /*28380*/  PRMT R240, RZ, 0x7610, R240 ;  /* 0x00007610fff07816 */ /* 0x000fe400000000f0 */
[----:B------:R-:W-:Y:S01]  /*28390*/  PRMT R239, RZ, 0x7610, R239 ;  /* 0x00007610ffef7816 */ /* 0x000fe200000000ef */
[----:B------:R-:W4:Y:S04]  /*283a0*/  LDL R122, [R1+0x18c4] ;  /* 0x0018c400017a7983 */ /* 0x000f280000100800 */
[----:B------:R0:W4:Y:S02]  /*283b0*/  @!P0 LDG.E.U8 R243, desc[UR56][R6.64] ;  /* 0x0000003806f38981 */ /* 0x000124000c1e1100 */
[----:B0-----:R-:W-:-:S02]  /*283c0*/  @!P0 IMAD.MOV.U32 R6, RZ, RZ, R15 ;  /* 0x000000ffff068224 */ /* 0x001fc400078e000f */
[----:B------:R-:W-:-:S05]  /*283d0*/  @!P0 IMAD.MOV.U32 R7, RZ, RZ, R16 ;  /* 0x000000ffff078224 */ /* 0x000fca00078e0010 */
[----:B------:R0:W4:Y:S02]  /*283e0*/  @!P0 LDG.E.U8 R242, desc[UR56][R6.64] ;  /* 0x0000003806f28981 */ /* 0x000124000c1e1100 */
[----:B0-----:R-:W-:Y:S02]  /*283f0*/  @!P0 IMAD.MOV.U32 R6, RZ, RZ, R10 ;  /* 0x000000ffff068224 */ /* 0x001fe400078e000a */
[----:B------:R-:W-:-:S05]  /*28400*/  @!P0 IMAD.MOV.U32 R7, RZ, RZ, R11 ;  /* 0x000000ffff078224 */ /* 0x000fca00078e000b */
[----:B------:R2:W4:Y:S02]  /*28410*/  @!P0 LDG.E.U8 R241, desc[UR56][R6.64] ;  /* 0x0000003806f18981 */ /* 0x000524000c1e1100 */
[----:B--2---:R-:W-:Y:S02]  /*28420*/  @!P0 IMAD.MOV.U32 R6, RZ, RZ, R8 ;  /* 0x000000ffff068224 */ /* 0x004fe400078e0008 */
[----:B---3--:R-:W-:-:S05]  /*28430*/  @!P0 IMAD.MOV.U32 R7, RZ, RZ, R9 ;  /* 0x000000ffff078224 */ /* 0x008fca00078e0009 */
[----:B------:R4:W2:Y:S01]  /*28440*/  @!P0 LDG.E.U8 R240, desc[UR56][R6.64] ;  /* 0x0000003806f08981 */ /* 0x0008a2000c1e1100 */
[----:B------:R-:W-:Y:S01]  /*28450*/  LOP3.LUT R8, R147, 0xffff, RZ, 0xc0, !PT ;  /* 0x0000ffff93087812 */ /* 0x000fe200078ec0ff */
[----:B----4-:R-:W-:Y:S02]  /*28460*/  @!P0 IMAD.MOV.U32 R6, RZ, RZ, R2 ;  /* 0x000000ffff068224 */ /* 0x010fe400078e0002 */
[----:B------:R-:W-:-:S05]  /*28470*/  @!P0 IMAD.MOV.U32 R7, RZ, RZ, R24 ;  /* 0x000000ffff078224 */ /* 0x000fca00078e0018 */
[----:B------:R0:W3:Y:S02]  /*28480*/  @!P0 LDG.E.U8 R239, desc[UR56][R6.64] ;  /* 0x0000003806ef8981 */ /* 0x0000e4000c1e1100 */
[----:B0-----:R-:W-:-:S04]  /*28490*/  LOP3.LUT R7, R146, 0xffff, RZ, 0xc0, !PT ;  /* 0x0000ffff92077812 */ /* 0x001fc800078ec0ff */
[----:B------:R-:W-:Y:S02]  /*284a0*/  PRMT R17, R8, 0x3340, R7 ;  /* 0x0000334008117816 */ /* 0x000fe40000000007 */
[----:B------:R-:W-:Y:S02]  /*284b0*/  LOP3.LUT R8, R31, 0xffff, RZ, 0xc0, !PT ;  /* 0x0000ffff1f087812 */ /* 0x000fe400078ec0ff */
[----:B------:R-:W4:Y:S01]  /*284c0*/  LDL R31, [R1+0xb30] ;  /* 0x000b3000011f7983 */ /* 0x000f220000100800 */
[----:B------:R-:W-:-:S03]  /*284d0*/  LOP3.LUT R7, R29, 0xffff, RZ, 0xc0, !PT ;  /* 0x0000ffff1d077812 */ /* 0x000fc600078ec0ff */
[----:B------:R-:W2:Y:S01]  /*284e0*/  LDL R29, [R1+0xb34] ;  /* 0x000b3400011d7983 */ /* 0x000ea20000100800 */
[----:B------:R-:W-:Y:S02]  /*284f0*/  PRMT R15, R8, 0x3340, R7 ;  /* 0x00003340080f7816 */ /* 0x000fe40000000007 */
[----:B------:R-:W-:Y:S02]  /*28500*/  LOP3.LUT R8, R28, 0xffff, RZ, 0xc0, !PT ;  /* 0x0000ffff1c087812 */ /* 0x000fe400078ec0ff */
[----:B------:R-:W-:Y:S01]  /*28510*/  LOP3.LUT R7, R27, 0xffff, RZ, 0xc0, !PT ;  /* 0x0000ffff1b077812 */ /* 0x000fe200078ec0ff */
[----:B------:R-:W3:Y:S04]  /*28520*/  LDL R28, [R1+0xaf0] ;  /* 0x000af000011c7983 */ /* 0x000ee80000100800 */
[----:B------:R-:W3:Y:S01]  /*28530*/  LDL R27, [R1+0xaf4] ;  /* 0x000af400011b7983 */ /* 0x000ee20000100800 */
[----:B------:R-:W-:-:S02]  /*28540*/  LOP3.LUT R6, R45, 0xffff, RZ, 0xc0, !PT ;  /* 0x0000ffff2d067812 */ /* 0x000fc400078ec0ff */
[----:B------:R-:W-:-:S04]  /*28550*/  LOP3.LUT R2, R44, 0xffff, RZ, 0xc0, !PT ;  /* 0x0000ffff2c027812 */ /* 0x000fc800078ec0ff */
[----:B------:R-:W-:Y:S02]  /*28560*/  PRMT R16, R6, 0x3340, R2 ;  /* 0x0000334006107816 */ /* 0x000fe40000000002 */
[----:B------:R-:W-:Y:S02]  /*28570*/  LOP3.LUT R6, R42, 0xffff, RZ, 0xc0, !PT ;  /* 0x0000ffff2a067812 */ /* 0x000fe400078ec0ff */
[----:B------:R-:W-:-:S04]  /*28580*/  LOP3.LUT R2, R41, 0xffff, RZ, 0xc0, !PT ;  /* 0x0000ffff29027812 */ /* 0x000fc800078ec0ff */
[----:B------:R-:W-:Y:S02]  /*28590*/  PRMT R9, R6, 0x3340, R2 ;  /* 0x0000334006097816 */ /* 0x000fe40000000002 */
[----:B------:R-:W-:Y:S02]  /*285a0*/  LOP3.LUT R6, R40, 0xffff, RZ, 0xc0, !PT ;  /* 0x0000ffff28067812 */ /* 0x000fe400078ec0ff */
[----:B------:R-:W-:Y:S02]  /*285b0*/  LOP3.LUT R2, R36, 0xffff, RZ, 0xc0, !PT ;  /* 0x0000ffff24027812 */ /* 0x000fe400078ec0ff */
[----:B------:R-:W-:Y:S02]  /*285c0*/  PRMT R11, R8, 0x3340, R7 ;  /* 0x00003340080b7816 */ /* 0x000fe40000000007 */
[----:B------:R-:W-:Y:S02]  /*285d0*/  LOP3.LUT R8, R34, 0xffff, RZ, 0xc0, !PT ;  /* 0x0000ffff22087812 */ /* 0x000fe400078ec0ff */
[----:B------:R-:W-:-:S02]  /*285e0*/  LOP3.LUT R7, R32, 0xffff, RZ, 0xc0, !PT ;  /* 0x0000ffff20077812 */ /* 0x000fc400078ec0ff */
[----:B------:R-:W-:Y:S02]  /*285f0*/  PRMT R10, R6, 0x3340, R2 ;  /* 0x00003340060a7816 */ /* 0x000fe40000000002 */
[----:B------:R-:W-:Y:S02]  /*28600*/  LOP3.LUT R6, R4, 0xffff, RZ, 0xc0, !PT ;  /* 0x0000ffff04067812 */ /* 0x000fe400078ec0ff */
[----:B------:R-:W-:Y:S01]  /*28610*/  LOP3.LUT R2, R3, 0xffff, RZ, 0xc0, !PT ;  /* 0x0000ffff03027812 */ /* 0x000fe200078ec0ff */
[----:B------:R-:W3:Y:S04]  /*28620*/  LDL.LU R4, [R1+0x9a0] ;  /* 0x0009a00001047983 */ /* 0x000ee80000300800 */
[----:B------:R-:W3:Y:S01]  /*28630*/  LDL.LU R3, [R1+0x974] ;  /* 0x0009740001037983 */ /* 0x000ee20000300800 */
[----:B------:R-:W-:-:S02]  /*28640*/  PRMT R7, R8, 0x3340, R7 ;  /* 0x0000334008077816 */ /* 0x000fc40000000007 */
[----:B------:R-:W-:Y:S01]  /*28650*/  PRMT R2, R6, 0x3340, R2 ;  /* 0x0000334006027816 */ /* 0x000fe20000000002 */
[----:B------:R-:W3:Y:S04]  /*28660*/  LDL R34, [R1+0xab0] ;  /* 0x000ab00001227983 */ /* 0x000ee80000100800 */
[----:B------:R-:W3:Y:S01]  /*28670*/  LDL R32, [R1+0xab4] ;  /* 0x000ab40001207983 */ /* 0x000ee20000100800 */
[----:B------:R-:W-:Y:S02]  /*28680*/  PRMT R10, R11, 0x5410, R10 ;  /* 0x000054100b0a7816 */ /* 0x000fe4000000000a */
[----:B------:R-:W-:Y:S02]  /*28690*/  PRMT R11, R7, 0x5410, R2 ;  /* 0x00005410070b7816 */ /* 0x000fe40000000002 */
[----:B------:R-:W-:-:S02]  /*286a0*/  PRMT R238, RZ, 0x7610, R238 ;  /* 0x00007610ffee7816 */ /* 0x000fc400000000ee */
[----:B------:R-:W-:Y:S02]  /*286b0*/  PRMT R8, R17, 0x5410, R16 ;  /* 0x0000541011087816 */ /* 0x000fe40000000010 */
[----:B------:R-:W-:-:S05]  /*286c0*/  PRMT R9, R15, 0x5410, R9 ;  /* 0x000054100f097816 */ /* 0x000fca0000000009 */
[----:B------:R0:W-:Y:S04]  /*286d0*/  STS.128 [R122+UR58], R8 ;  /* 0x000000087a007988 */ /* 0x0001e80008000c3a */
[----:B0-----:R-:W3:Y:S04]  /*286e0*/  LDL R11, [R1+0x9f0] ;  /* 0x0009f000010b7983 */ /* 0x001ee80000100800 */
[----:B------:R-:W3:Y:S04]  /*286f0*/  LDL R10, [R1+0x9f4] ;  /* 0x0009f400010a7983 */ /* 0x000ee80000100800 */
[----:B------:R-:W3:Y:S04]  /*28700*/  LDL R9, [R1+0x9b0] ;  /* 0x0009b00001097983 */ /* 0x000ee80000100800 */
[----:B------:R-:W3:Y:S01]  /*28710*/  LDL R8, [R1+0x9b4] ;  /* 0x0009b40001087983 */ /* 0x000ee20000100800 */
[----:B----4-:R-:W-:-:S03]  /*28720*/  @!P0 IMAD.MOV.U32 R7, RZ, RZ, R31 ;  /* 0x000000ffff078224 */ /* 0x010fc600078e001f */
[----:B------:R-:W4:Y:S01]  /*28730*/  LDL R31, [R1+0xa70] ;  /* 0x000a7000011f7983 */ /* 0x000f220000100800 */
[----:B--2---:R-:W-:-:S03]  /*28740*/  @!P0 IMAD.MOV.U32 R6, RZ, RZ, R29 ;  /* 0x000000ffff068224 */ /* 0x004fc600078e001d */
[----:B------:R-:W2:Y:S04]  /*28750*/  LDL R29, [R1+0xa74] ;  /* 0x000a7400011d7983 */ /* 0x000ea80000100800 */
[----:B------:R3:W2:Y:S02]  /*28760*/  @!P0 LDG.E.U8 R238, desc[UR56][R6.64] ;  /* 0x0000003806ee8981 */ /* 0x0006a4000c1e1100 */
[----:B---3--:R-:W-:Y:S02]  /*28770*/  @!P0 IMAD.MOV.U32 R6, RZ, RZ, R27 ;  /* 0x000000ffff068224 */ /* 0x008fe400078e001b */
[----:B------:R-:W-:Y:S01]  /*28780*/  @!P0 IMAD.MOV.U32 R7, RZ, RZ, R28 ;  /* 0x000000ffff078224 */ /* 0x000fe200078e001c */
[----:B------:R-:W3:Y:S04]  /*28790*/  LDL R27, [R1+0xa34] ;  /* 0x000a3400011b7983 */ /* 0x000ee80000100800 */
[----:B------:R-:W3:Y:S01]  /*287a0*/  LDL R28, [R1+0xa30] ;  /* 0x000a3000011c7983 */ /* 0x000ee20000100800 */
[----:B------:R-:W-:Y:S01]  /*287b0*/  PRMT R237, RZ, 0x7610, R237 ;  /* 0x00007610ffed7816 */ /* 0x000fe200000000ed */
[----:B------:R-:W-:-:S02]  /*287c0*/  IMAD.MOV.U32 R148, RZ, RZ, R150 ;  /* 0x000000ffff947224 */ /* 0x000fc400078e0096 */
[----:B------:R-:W-:Y:S02]  /*287d0*/  IMAD.MOV.U32 R150, RZ, RZ, R5 ;  /* 0x000000ffff967224 */ /* 0x000fe400078e0005 */
[----:B------:R-:W3:Y:S01]  /*287e0*/  LDL.LU R5, [R1+0x970] ;  /* 0x0009700001057983 */ /* 0x000ee20000300800 */
[----:B------:R-:W-:-:S03]  /*287f0*/  PRMT R236, RZ, 0x7610, R236 ;  /* 0x00007610ffec7816 */ /* 0x000fc600000000ec */
[----:B------:R0:W3:Y:S04]  /*28800*/  @!P0 LDG.E.U8 R237, desc[UR56][R6.64] ;  /* 0x0000003806ed8981 */ /* 0x0000e8000c1e1100 */
[----:B------:R-:W3:Y:S04]  /*28810*/  LDL.LU R42, [R1+0x934] ;  /* 0x00093400012a7983 */ /* 0x000ee80000300800 */
[----:B------:R-:W3:Y:S04]  /*28820*/  LDL.LU R36, [R1+0x930] ;  /* 0x0009300001247983 */ /* 0x000ee80000300800 */
[----:B------:R-:W3:Y:S01]  /*28830*/  LDL.LU R40, [R1+0x8f0] ;  /* 0x0008f00001287983 */ /* 0x000ee20000300800 */
[----:B0-----:R-:W-:-:S02]  /*28840*/  @!P0 IMAD.MOV.U32 R6, RZ, RZ, R32 ;  /* 0x000000ffff068224 */ /* 0x001fc400078e0020 */
[----:B------:R-:W-:-:S05]  /*28850*/  @!P0 IMAD.MOV.U32 R7, RZ, RZ, R34 ;  /* 0x000000ffff078224 */ /* 0x000fca00078e0022 */
[----:B------:R4:W3:Y:S01]  /*28860*/  @!P0 LDG.E.U8 R236, desc[UR56][R6.64] ;  /* 0x0000003806ec8981 */ /* 0x0008e2000c1e1100 */
[----:B------:R-:W-:Y:S02]  /*28870*/  PRMT R235, RZ, 0x7610, R235 ;  /* 0x00007610ffeb7816 */ /* 0x000fe400000000eb */
[----:B------:R-:W-:Y:S02]  /*28880*/  PRMT R234, RZ, 0x7610, R234 ;  /* 0x00007610ffea7816 */ /* 0x000fe400000000ea */
[----:B------:R-:W-:Y:S01]  /*28890*/  PRMT R233, RZ, 0x7610, R233 ;  /* 0x00007610ffe97816 */ /* 0x000fe200000000e9 */
[----:B----4-:R-:W-:Y:S02]  /*288a0*/  @!P0 IMAD.MOV.U32 R7, RZ, RZ, R31 ;  /* 0x000000ffff078224 */ /* 0x010fe400078e001f */
[----:B------:R-:W4:Y:S04]  /*288b0*/  LDL.LU R31, [R1+0x8f4] ;  /* 0x0008f400011f7983 */ /* 0x000f280000300800 */
[----:B------:R-:W4:Y:S04]  /*288c0*/  LDL R41, [R1+0xfb4] ;  /* 0x000fb40001297983 */ /* 0x000f280000100800 */
[----:B------:R-:W4:Y:S01]  /*288d0*/  LDL R34, [R1+0x13d0] ;  /* 0x0013d00001227983 */ /* 0x000f220000100800 */
[----:B--2---:R-:W-:-:S03]  /*288e0*/  @!P0 IMAD.MOV.U32 R6, RZ, RZ, R29 ;  /* 0x000000ffff068224 */ /* 0x004fc600078e001d */
[----:B------:R-:W2:Y:S04]  /*288f0*/  LDL R32, [R1+0x1394] ;  /* 0x0013940001207983 */ /* 0x000ea80000100800 */
[----:B------:R-:W2:Y:S04]  /*28900*/  LDL R29, [R1+0x1398] ;  /* 0x00139800011d7983 */ /* 0x000ea80000100800 */
[----:B------:R3:W2:Y:S02]  /*28910*/  @!P0 LDG.E.U8 R235, desc[UR56][R6.64] ;  /* 0x0000003806eb8981 */ /* 0x0006a4000c1e1100 */
[----:B---3--:R-:W-:-:S02]  /*28920*/  @!P0 IMAD.MOV.U32 R6, RZ, RZ, R27 ;  /* 0x000000ffff068224 */ /* 0x008fc400078e001b */
[----:B------:R-:W-:Y:S01]  /*28930*/  @!P0 IMAD.MOV.U32 R7, RZ, RZ, R28 ;  /* 0x000000ffff078224 */ /* 0x000fe200078e001c */
[----:B------:R-:W3:Y:S04]  /*28940*/  LDL R27, [R1+0x1358] ;  /* 0x00135800011b7983 */ /* 0x000ee80000100800 */
        /* <DEDUP_REMOVED lines=8> */
[----:B------:R-:W3:Y:S01]  /*289d0*/  LDL R9, [R1+0x12d4] ;  /* 0x0012d40001097983 */ /* 0x000ee20000100800 */
[----:B------:R-:W-:-:S03]  /*289e0*/  @!P0 IMAD.MOV.U32 R6, RZ, RZ, R8 ;  /* 0x000000ffff068224 */ /* 0x000fc600078e0008 */
[----:B------:R-:W3:Y:S01]  /*289f0*/  LDL R8, [R1+0x12d8] ;  /* 0x0012d80001087983 */ /* 0x000ee20000100800 */
[----:B------:R-:W-:Y:S02]  /*28a00*/  PRMT R232, RZ, 0x7610, R232 ;  /* 0x00007610ffe87816 */ /* 0x000fe400000000e8 */
[----:B------:R-:W-:-:S04]  /*28a10*/  PRMT R231, RZ, 0x7610, R231 ;  /* 0x00007610ffe77816 */ /* 0x000fc800000000e7 */
[----:B------:R0:W3:Y:S01]  /*28a20*/  @!P0 LDG.E.U8 R232, desc[UR56][R6.64] ;  /* 0x0000003806e88981 */ /* 0x0000e2000c1e1100 */
[----:B------:R-:W-:Y:S01]  /*28a30*/  PRMT R230, RZ, 0x7610, R230 ;  /* 0x00007610ffe67816 */ /* 0x000fe200000000e6 */
[----:B0-----:R-:W-:Y:S02]  /*28a40*/  @!P0 IMAD.MOV.U32 R6, RZ, RZ, R3 ;  /* 0x000000ffff068224 */ /* 0x001fe400078e0003 */
[----:B------:R-:W-:-:S05]  /*28a50*/  @!P0 IMAD.MOV.U32 R7, RZ, RZ, R5 ;  /* 0x000000ffff078224 */ /* 0x000fca00078e0005 */
[----:B------:R0:W3:Y:S01]  /*28a60*/  @!P0 LDG.E.U8 R231, desc[UR56][R6.64] ;  /* 0x0000003806e78981 */ /* 0x0000e2000c1e1100 */
[----:B------:R-:W-:Y:S01]  /*28a70*/  PRMT R229, RZ, 0x7610, R229 ;  /* 0x00007610ffe57816 */ /* 0x000fe200000000e5 */
[----:B0-----:R-:W-:Y:S02]  /*28a80*/  @!P0 IMAD.MOV.U32 R6, RZ, RZ, R42 ;  /* 0x000000ffff068224 */ /* 0x001fe400078e002a */
[----:B------:R-:W-:-:S05]  /*28a90*/  @!P0 IMAD.MOV.U32 R7, RZ, RZ, R36 ;  /* 0x000000ffff078224 */ /* 0x000fca00078e0024 */
[----:B------:R0:W3:Y:S01]  /*28aa0*/  @!P0 LDG.E.U8 R230, desc[UR56][R6.64] ;  /* 0x0000003806e68981 */ /* 0x0000e2000c1e1100 */
[----:B------:R-:W-:Y:S01]  /*28ab0*/  PRMT R228, RZ, 0x7610, R228 ;  /* 0x00007610ffe47816 */ /* 0x000fe200000000e4 */
[----:B0-----:R-:W-:Y:S01]  /*28ac0*/  @!P0 IMAD.MOV.U32 R7, RZ, RZ, R40 ;  /* 0x000000ffff078224 */ /* 0x001fe200078e0028 */
[----:B------:R-:W-:Y:S02]  /*28ad0*/  PRMT R227, RZ, 0x7610, R227 ;  /* 0x00007610ffe37816 */ /* 0x000fe400000000e3 */
[----:B------:R-:W-:Y:S01]  /*28ae0*/  PRMT R226, RZ, 0x7610, R226 ;  /* 0x00007610ffe27816 */ /* 0x000fe200000000e2 */
[----:B------:R0:W-:Y:S04]  /*28af0*/  STL [R1+0x1910], R3 ;  /* 0x0019100301007387 */ /* 0x0001e80000100800 */
[----:B0-----:R-:W3:Y:S01]  /*28b00*/  LDL.LU R3, [R1+0x9a8] ;  /* 0x0009a80001037983 */ /* 0x001ee20000300800 */
[----:B------:R-:W-:Y:S01]  /*28b10*/  PRMT R225, RZ, 0x7610, R225 ;  /* 0x00007610ffe17816 */ /* 0x000fe200000000e1 */
[----:B----4-:R-:W-:-:S05]  /*28b20*/  @!P0 IMAD.MOV.U32 R6, RZ, RZ, R31 ;  /* 0x000000ffff068224 */ /* 0x010fca00078e001f */
[----:B------:R0:W4:Y:S02]  /*28b30*/  @!P0 LDG.E.U8 R229, desc[UR56][R6.64] ;  /* 0x0000003806e58981 */ /* 0x000124000c1e1100 */
[----:B0-----:R-:W-:Y:S02]  /*28b40*/  @!P0 IMAD.MOV.U32 R6, RZ, RZ, R34 ;  /* 0x000000ffff068224 */ /* 0x001fe400078e0022 */
[----:B------:R-:W-:Y:S01]  /*28b50*/  @!P0 IMAD.MOV.U32 R7, RZ, RZ, R41 ;  /* 0x000000ffff078224 */ /* 0x000fe200078e0029 */
[----:B------:R-:W4:Y:S04]  /*28b60*/  LDL R34, [R1+0x1258] ;  /* 0x0012580001227983 */ /* 0x000f280000100800 */
[----:B------:R-:W4:Y:S04]  /*28b70*/  LDL R41, [R1+0x1254] ;  /* 0x0012540001297983 */ /* 0x000f280000100800 */
[----:B------:R2:W4:Y:S02]  /*28b80*/  @!P0 LDG.E.U8 R228, desc[UR56][R6.64] ;  /* 0x0000003806e48981 */ /* 0x000524000c1e1100 */
[----:B--2---:R-:W-:-:S02]  /*28b90*/  @!P0 IMAD.MOV.U32 R6, RZ, RZ, R29 ;  /* 0x000000ffff068224 */ /* 0x004fc400078e001d */
[----:B------:R-:W-:Y:S01]  /*28ba0*/  @!P0 IMAD.MOV.U32 R7, RZ, RZ, R32 ;  /* 0x000000ffff078224 */ /* 0x000fe200078e0020 */
        /* <DEDUP_REMOVED lines=9> */
[----:B------:R-:W4:Y:S01]  /*28c40*/  LDL R11, [R1+0x1294] ;  /* 0x00129400010b7983 */ /* 0x000f220000100800 */
[----:B------:R-:W-:-:S03]  /*28c50*/  @!P0 IMAD.MOV.U32 R6, RZ, RZ, R10 ;  /* 0x000000ffff068224 */ /* 0x000fc600078e000a */
[----:B------:R-:W2:Y:S04]  /*28c60*/  LDL R10, [R1+0x1298] ;  /* 0x00129800010a7983 */ /* 0x000ea80000100800 */
[----:B------:R0:W3:Y:S02]  /*28c70*/  @!P0 LDG.E.U8 R225, desc[UR56][R6.64] ;  /* 0x0000003806e18981 */ /* 0x0000e4000c1e1100 */
[----:B0-----:R-:W-:Y:S02]  /*28c80*/  @!P0 IMAD.MOV.U32 R7, RZ, RZ, R9 ;  /* 0x000000ffff078224 */ /* 0x001fe400078e0009 */
[----:B------:R-:W3:Y:S01]  /*28c90*/  LDL R9, [R1+0x1194] ;  /* 0x0011940001097983 */ /* 0x000ee20000100800 */
[----:B------:R-:W-:-:S03]  /*28ca0*/  @!P0 IMAD.MOV.U32 R6, RZ, RZ, R8 ;  /* 0x000000ffff068224 */ /* 0x000fc600078e0008 */
[----:B------:R-:W3:Y:S01]  /*28cb0*/  LDL R8, [R1+0x1198] ;  /* 0x0011980001087983 */ /* 0x000ee20000100800 */
[----:B------:R-:W-:-:S06]  /*28cc0*/  PRMT R224, RZ, 0x7610, R224 ;  /* 0x00007610ffe07816 */ /* 0x000fcc00000000e0 */
[----:B------:R4:W3:Y:S01]  /*28cd0*/  @!P0 LDG.E.U8 R224, desc[UR56][R6.64] ;  /* 0x0000003806e08981 */ /* 0x0008e2000c1e1100 */
[----:B------:R-:W-:Y:S02]  /*28ce0*/  PRMT R223, RZ, 0x7610, R223 ;  /* 0x00007610ffdf7816 */ /* 0x000fe400000000df */
[----:B------:R-:W-:Y:S02]  /*28cf0*/  PRMT R222, RZ, 0x7610, R222 ;  /* 0x00007610ffde7816 */ /* 0x000fe400000000de */
[----:B------:R-:W-:Y:S02]  /*28d00*/  PRMT R221, RZ, 0x7610, R221 ;  /* 0x00007610ffdd7816 */ /* 0x000fe400000000dd */
[----:B------:R-:W-:Y:S01]  /*28d10*/  PRMT R220, RZ, 0x7610, R220 ;  /* 0x00007610ffdc7816 */ /* 0x000fe200000000dc */
[----:B----4-:R-:W-:Y:S02]  /*28d20*/  @!P0 IMAD.MOV.U32 R7, RZ, RZ, R11 ;  /* 0x000000ffff078224 */ /* 0x010fe400078e000b */
[----:B------:R-:W4:Y:S01]  /*28d30*/  LDL R11, [R1+0x1154] ;  /* 0x00115400010b7983 */ /* 0x000f220000100800 */
[----:B--2---:R-:W-:-:S03]  /*28d40*/  @!P0 IMAD.MOV.U32 R6, RZ, RZ, R10 ;  /* 0x000000ffff068224 */ /* 0x004fc600078e000a */
[----:B------:R-:W2:Y:S04]  /*28d50*/  LDL R10, [R1+0x1158] ;  /* 0x00115800010a7983 */ /* 0x000ea80000100800 */
[----:B------:R0:W2:Y:S02]  /*28d60*/  @!P0 LDG.E.U8 R223, desc[UR56][R6.64] ;  /* 0x0000003806df8981 */ /* 0x0000a4000c1e1100 */
[----:B0-----:R-:W-:Y:S02]  /*28d70*/  @!P0 IMAD.MOV.U32 R6, RZ, RZ, R34 ;  /* 0x000000ffff068224 */ /* 0x001fe400078e0022 */
[----:B------:R-:W-:Y:S01]  /*28d80*/  @!P0 IMAD.MOV.U32 R7, RZ, RZ, R41 ;  /* 0x000000ffff078224 */ /* 0x000fe200078e0029 */
[----:B------:R-:W2:Y:S04]  /*28d90*/  LDL R34, [R1+0x1118] ;  /* 0x0011180001227983 */ /* 0x000ea80000100800 */
[----:B------:R-:W2:Y:S04]  /*28da0*/  LDL R41, [R1+0x1114] ;  /* 0x0011140001297983 */ /* 0x000ea80000100800 */
[----:B------:R0:W2:Y:S02]  /*28db0*/  @!P0 LDG.E.U8 R222, desc[UR56][R6.64] ;  /* 0x0000003806de8981 */ /* 0x0000a4000c1e1100 */
[----:B0-----:R-:W-:-:S02]  /*28dc0*/  @!P0 IMAD.MOV.U32 R6, RZ, RZ, R29 ;  /* 0x000000ffff068224 */ /* 0x001fc400078e001d */
[----:B------:R-:W-:Y:S01]  /*28dd0*/  @!P0 IMAD.MOV.U32 R7, RZ, RZ, R32 ;  /* 0x000000ffff078224 */ /* 0x000fe200078e0020 */
[----:B------:R-:W2:Y:S04]  /*28de0*/  LDL R29, [R1+0x1098] ;  /* 0x00109800011d7983 */ /* 0x000ea80000100800 */
[----:B------:R-:W2:Y:S04]  /*28df0*/  LDL R32, [R1+0x1094] ;  /* 0x0010940001207983 */ /* 0x000ea80000100800 */
[----:B------:R3:W2:Y:S02]  /*28e00*/  @!P0 LDG.E.U8 R221, desc[UR56][R6.64] ;  /* 0x0000003806dd8981 */ /* 0x0006a4000c1e1100 */
[----:B---3--:R-:W-:-:S02]  /*28e10*/  @!P0 IMAD.MOV.U32 R6, RZ, RZ, R27 ;  /* 0x000000ffff068224 */ /* 0x008fc400078e001b */
[----:B------:R-:W-:Y:S01]  /*28e20*/  @!P0 IMAD.MOV.U32 R7, RZ, RZ, R28 ;  /* 0x000000ffff078224 */ /* 0x000fe200078e001c */
[----:B------:R-:W-:Y:S01]  /*28e30*/  PRMT R219, RZ, 0x7610, R219 ;  /* 0x00007610ffdb7816 */ /* 0x000fe200000000db */
[----:B------:R-:W3:Y:S04]  /*28e40*/  LDL R28, [R1+0x1054] ;  /* 0x00105400011c7983 */ /* 0x000ee80000100800 */
[----:B------:R0:W3:Y:S04]  /*28e50*/  @!P0 LDG.E.U8 R220, desc[UR56][R6.64] ;  /* 0x0000003806dc8981 */ /* 0x0000e8000c1e1100 */
[----:B------:R-:W3:Y:S01]  /*28e60*/  LDL R27, [R1+0x1058] ;  /* 0x00105800011b7983 */ /* 0x000ee20000100800 */
[----:B0-----:R-:W-:-:S03]  /*28e70*/  @!P0 IMAD.MOV.U32 R7, RZ, RZ, R9 ;  /* 0x000000ffff078224 */ /* 0x001fc600078e0009 */
[----:B------:R-:W3:Y:S01]  /*28e80*/  LDL R9, [R1+0x10d4] ;  /* 0x0010d40001097983 */ /* 0x000ee20000100800 */
[----:B------:R-:W-:-:S03]  /*28e90*/  @!P0 IMAD.MOV.U32 R6, RZ, RZ, R8 ;  /* 0x000000ffff068224 */ /* 0x000fc600078e0008 */
[----:B------:R-:W3:Y:S04]  /*28ea0*/  LDL R8, [R1+0x10d8] ;  /* 0x0010d80001087983 */ /* 0x000ee80000100800 */
[----:B------:R4:W3:Y:S01]  /*28eb0*/  @!P0 LDG.E.U8 R219, desc[UR56][R6.64] ;  /* 0x0000003806db8981 */ /* 0x0008e2000c1e1100 */
        /* <DEDUP_REMOVED lines=9> */
[----:B------:R-:W-:Y:S02]  /*28f50*/  PRMT R216, RZ, 0x7610, R216 ;  /* 0x00007610ffd87816 */ /* 0x000fe400000000d8 */
[----:B------:R-:W-:-:S02]  /*28f60*/  PRMT R215, RZ, 0x7610, R215 ;  /* 0x00007610ffd77816 */ /* 0x000fc400000000d7 */
[----:B------:R-:W-:Y:S01]  /*28f70*/  PRMT R214, RZ, 0x7610, R214 ;  /* 0x00007610ffd67816 */ /* 0x000fe200000000d6 */
[----:B------:R-:W2:Y:S04]  /*28f80*/  LDL R34, [R1+0xc68] ;  /* 0x000c680001227983 */ /* 0x000ea80000100800 */
[----:B------:R3:W2:Y:S02]  /*28f90*/  @!P0 LDG.E.U8 R217, desc[UR56][R6.64] ;  /* 0x0000003806d98981 */ /* 0x0006a4000c1e1100 */
[----:B---3--:R-:W-:Y:S02]  /*28fa0*/  @!P0 IMAD.MOV.U32 R7, RZ, RZ, R9 ;  /* 0x000000ffff078224 */ /* 0x008fe400078e0009 */
[----:B------:R-:W3:Y:S01]  /*28fb0*/  LDL R9, [R1+0xfd4] ;  /* 0x000fd40001097983 */ /* 0x000ee20000100800 */
[----:B------:R-:W-:-:S03]  /*28fc0*/  @!P0 IMAD.MOV.U32 R6, RZ, RZ, R8 ;  /* 0x000000ffff068224 */ /* 0x000fc600078e0008 */
[----:B------:R-:W3:Y:S04]  /*28fd0*/  LDL R8, [R1+0xfd8] ;  /* 0x000fd80001087983 */ /* 0x000ee80000100800 */
[----:B------:R0:W3:Y:S02]  /*28fe0*/  @!P0 LDG.E.U8 R216, desc[UR56][R6.64] ;  /* 0x0000003806d88981 */ /* 0x0000e4000c1e1100 */
[----:B0-----:R-:W-:Y:S02]  /*28ff0*/  @!P0 IMAD.MOV.U32 R6, RZ, RZ, R29 ;  /* 0x000000ffff068224 */ /* 0x001fe400078e001d */
[----:B------:R-:W-:Y:S01]  /*29000*/  @!P0 IMAD.MOV.U32 R7, RZ, RZ, R32 ;  /* 0x000000ffff078224 */ /* 0x000fe200078e0020 */
[----:B------:R-:W3:Y:S04]  /*29010*/  LDL R29, [R1+0xbe8] ;  /* 0x000be800011d7983 */ /* 0x000ee80000100800 */
[----:B------:R-:W3:Y:S04]  /*29020*/  LDL R32, [R1+0xc6c] ;  /* 0x000c6c0001207983 */ /* 0x000ee80000100800 */
[----:B------:R0:W3:Y:S02]  /*29030*/  @!P0 LDG.E.U8 R215, desc[UR56][R6.64] ;  /* 0x0000003806d78981 */ /* 0x0000e4000c1e1100 */
[----:B0-----:R-:W-:-:S02]  /*29040*/  @!P0 IMAD.MOV.U32 R6, RZ, RZ, R27 ;  /* 0x000000ffff068224 */ /* 0x001fc400078e001b */
[----:B------:R-:W-:Y:S02]  /*29050*/  @!P0 IMAD.MOV.U32 R7, RZ, RZ, R28 ;  /* 0x000000ffff078224 */ /* 0x000fe400078e001c */
[----:B------:R-:W-:Y:S01]  /*29060*/  IMAD.MOV.U32 R147, RZ, RZ, R149 ;  /* 0x000000ffff937224 */ /* 0x000fe200078e0095 */
[----:B------:R-:W3:Y:S04]  /*29070*/  LDL R28, [R1+0xbec] ;  /* 0x000bec00011c7983 */ /* 0x000ee80000100800 */
[----:B------:R4:W3:Y:S01]  /*29080*/  @!P0 LDG.E.U8 R214, desc[UR56][R6.64] ;  /* 0x0000003806d68981 */ /* 0x0008e2000c1e1100 */
[----:B------:R-:W-:Y:S01]  /*29090*/  PRMT R213, RZ, 0x7610, R213 ;  /* 0x00007610ffd57816 */ /* 0x000fe200000000d5 */
[----:B------:R-:W-:Y:S02]  /*290a0*/  IMAD.MOV.U32 R149, RZ, RZ, R13 ;  /* 0x000000ffff957224 */ /* 0x000fe400078e000d */
        /* <DEDUP_REMOVED lines=8> */
[----:B------:R-:W3:Y:S01]  /*29130*/  LDL R9, [R1+0xb68] ;  /* 0x000b680001097983 */ /* 0x000ee20000100800 */
[----:B------:R-:W-:-:S03]  /*29140*/  @!P0 IMAD.MOV.U32 R6, RZ, RZ, R8 ;  /* 0x000000ffff068224 */ /* 0x000fc600078e0008 */
[----:B------:R-:W3:Y:S01]  /*29150*/  LDL R8, [R1+0xb6c] ;  /* 0x000b6c0001087983 */ /* 0x000ee20000100800 */
[----:B------:R-:W-:Y:S02]  /*29160*/  PRMT R212, RZ, 0x7610, R212 ;  /* 0x00007610ffd47816 */ /* 0x000fe400000000d4 */
[----:B------:R-:W-:-:S04]  /*29170*/  PRMT R211, RZ, 0x7610, R211 ;  /* 0x00007610ffd37816 */ /* 0x000fc800000000d3 */
[----:B------:R0:W3:Y:S02]  /*29180*/  @!P0 LDG.E.U8 R212, desc[UR56][R6.64] ;  /* 0x0000003806d48981 */ /* 0x0000e4000c1e1100 */
[----:B0-----:R-:W-:Y:S02]  /*29190*/  @!P0 IMAD.MOV.U32 R6, RZ, RZ, R32 ;  /* 0x000000ffff068224 */ /* 0x001fe400078e0020 */
[----:B------:R-:W-:-:S05]  /*291a0*/  @!P0 IMAD.MOV.U32 R7, RZ, RZ, R34 ;  /* 0x000000ffff078224 */ /* 0x000fca00078e0022 */
[----:B------:R4:W3:Y:S01]  /*291b0*/  @!P0 LDG.E.U8 R211, desc[UR56][R6.64] ;  /* 0x0000003806d38981 */ /* 0x0008e2000c1e1100 */
        /* <DEDUP_REMOVED lines=10> */
[----:B------:R-:W-:Y:S01]  /*29260*/  PRMT R207, RZ, 0x7610, R207 ;  /* 0x00007610ffcf7816 */ /* 0x000fe200000000cf */
[----:B------:R-:W2:Y:S04]  /*29270*/  LDL R28, [R1+0xaa8] ;  /* 0x000aa800011c7983 */ /* 0x000ea80000100800 */
[----:B------:R0:W2:Y:S04]  /*29280*/  @!P0 LDG.E.U8 R209, desc[UR56][R6.64] ;  /* 0x0000003806d18981 */ /* 0x0000a8000c1e1100 */
[----:B------:R-:W2:Y:S01]  /*29290*/  LDL R29, [R1+0xa68] ;  /* 0x000a6800011d7983 */ /* 0x000ea20000100800 */
[----:B0-----:R-:W-:-:S02]  /*292a0*/  @!P0 IMAD.MOV.U32 R6, RZ, RZ, R13 ;  /* 0x000000ffff068224 */ /* 0x001fc400078e000d */
[----:B------:R-:W-:Y:S01]  /*292b0*/  @!P0 IMAD.MOV.U32 R7, RZ, RZ, R27 ;  /* 0x000000ffff078224 */ /* 0x000fe200078e001b */
[----:B------:R-:W2:Y:S04]  /*292c0*/  LDL R13, [R1+0xaac] ;  /* 0x000aac00010d7983 */ /* 0x000ea80000100800 */
[----:B------:R-:W2:Y:S04]  /*292d0*/  LDL R27, [R1+0xa28] ;  /* 0x000a2800011b7983 */ /* 0x000ea80000100800 */
[----:B------:R3:W2:Y:S02]  /*292e0*/  @!P0 LDG.E.U8 R208, desc[UR56][R6.64] ;  /* 0x0000003806d08981 */ /* 0x0006a4000c1e1100 */
[----:B---3--:R-:W-:-:S02]  /*292f0*/  @!P0 IMAD.MOV.U32 R7, RZ, RZ, R9 ;  /* 0x000000ffff078224 */ /* 0x008fc400078e0009 */
[----:B------:R-:W3:Y:S01]  /*29300*/  LDL R9, [R1+0xae8] ;  /* 0x000ae80001097983 */ /* 0x000ee20000100800 */
[----:B------:R-:W-:-:S03]  /*29310*/  @!P0 IMAD.MOV.U32 R6, RZ, RZ, R8 ;  /* 0x000000ffff068224 */ /* 0x000fc600078e0008 */
[----:B------:R-:W3:Y:S04]  /*29320*/  LDL R8, [R1+0xaec] ;  /* 0x000aec0001087983 */ /* 0x000ee80000100800 */
[----:B------:R4:W3:Y:S01]  /*29330*/  @!P0 LDG.E.U8 R207, desc[UR56][R6.64] ;  /* 0x0000003806cf8981 */ /* 0x0008e2000c1e1100 */
[----:B------:R-:W-:Y:S01]  /*29340*/  PRMT R206, RZ, 0x7610, R206 ;  /* 0x00007610ffce7816 */ /* 0x000fe200000000ce */
[----:B----4-:R-:W-:Y:S02]  /*29350*/  @!P0 IMAD.MOV.U32 R7, RZ, RZ, R11 ;  /* 0x000000ffff078224 */ /* 0x010fe400078e000b */
        /* <DEDUP_REMOVED lines=12> */
[----:B------:R-:W-:Y:S02]  /*29420*/  @!P0 IMAD.MOV.U32 R7, RZ, RZ, R28 ;  /* 0x000000ffff078224 */ /* 0x000fe400078e001c */
[----:B------:R-:W3:Y:S04]  /*29430*/  LDL.LU R28, [R1+0x96c] ;  /* 0x00096c00011c7983 */ /* 0x000ee80000300800 */
[----:B------:R0:W3:Y:S04]  /*29440*/  @!P0 LDG.E.U8 R204, desc[UR56][R6.64] ;  /* 0x0000003806cc8981 */ /* 0x0000e8000c1e1100 */
[----:B------:R-:W3:Y:S01]  /*29450*/  LDL.LU R13, [R1+0x968] ;  /* 0x00096800010d7983 */ /* 0x000ee20000300800 */
[----:B------:R-:W-:Y:S01]  /*29460*/  PRMT R203, RZ, 0x7610, R203 ;  /* 0x00007610ffcb7816 */ /* 0x000fe200000000cb */
[----:B0-----:R-:W-:Y:S01]  /*29470*/  @!P0 IMAD.MOV.U32 R7, RZ, RZ, R29 ;  /* 0x000000ffff078224 */ /* 0x001fe200078e001d */
[----:B------:R-:W-:Y:S01]  /*29480*/  PRMT R202, RZ, 0x7610, R202 ;  /* 0x00007610ffca7816 */ /* 0x000fe200000000ca */
[----:B----4-:R-:W-:-:S02]  /*29490*/  @!P0 IMAD.MOV.U32 R6, RZ, RZ, R11 ;  /* 0x000000ffff068224 */ /* 0x010fc400078e000b */
[----:B------:R-:W4:Y:S04]  /*294a0*/  LDL R11, [R1+0x9ac] ;  /* 0x0009ac00010b7983 */ /* 0x000f280000100800 */
[----:B------:R-:W4:Y:S04]  /*294b0*/  LDL.LU R34, [R1+0x928] ;  /* 0x0009280001227983 */ /* 0x000f280000300800 */
[----:B------:R-:W4:Y:S04]  /*294c0*/  LDL.LU R29, [R1+0x8ec] ;  /* 0x0008ec00011d7983 */ /* 0x000f280000300800 */
[----:B------:R-:W4:Y:S04]  /*294d0*/  LDL R41, [R1+0x92c] ;  /* 0x00092c0001297983 */ /* 0x000f280000100800 */
[----:B------:R-:W4:Y:S04]  /*294e0*/  LDL R32, [R1+0x8e8] ;  /* 0x0008e80001207983 */ /* 0x000f280000100800 */
[----:B------:R2:W4:Y:S01]  /*294f0*/  @!P0 LDG.E.U8 R203, desc[UR56][R6.64] ;  /* 0x0000003806cb8981 */ /* 0x000522000c1e1100 */
[----:B------:R-:W-:-:S02]  /*29500*/  PRMT R201, RZ, 0x7610, R201 ;  /* 0x00007610ffc97816 */ /* 0x000fc400000000c9 */
[----:B------:R-:W-:Y:S02]  /*29510*/  PRMT R200, RZ, 0x7610, R200 ;  /* 0x00007610ffc87816 */ /* 0x000fe400000000c8 */
[----:B------:R-:W-:Y:S02]  /*29520*/  PRMT R199, RZ, 0x7610, R199 ;  /* 0x00007610ffc77816 */ /* 0x000fe400000000c7 */
[----:B------:R-:W-:Y:S02]  /*29530*/  PRMT R198, RZ, 0x7610, R198 ;  /* 0x00007610ffc67816 */ /* 0x000fe400000000c6 */
[----:B------:R-:W-:Y:S01]  /*29540*/  PRMT R197, RZ, 0x7610, R197 ;  /* 0x00007610ffc57816 */ /* 0x000fe200000000c5 */
[----:B------:R-:W4:Y:S01]  /*29550*/  LDL R44, [R1+0x134c] ;  /* 0x00134c00012c7983 */ /* 0x000f220000100800 */
[----:B--2---:R-:W-:Y:S02]  /*29560*/  @!P0 IMAD.MOV.U32 R6, RZ, RZ, R10 ;  /* 0x000000ffff068224 */ /* 0x004fe400078e000a */
        /* <DEDUP_REMOVED lines=8> */
[----:B------:R0:W3:Y:S02]  /*295f0*/  @!P0 LDG.E.U8 R201, desc[UR56][R6.64] ;  /* 0x0000003806c98981 */ /* 0x0000e4000c1e1100 */
[----:B0-----:R-:W-:Y:S01]  /*29600*/  @!P0 IMAD.MOV.U32 R7, RZ, RZ, R3 ;  /* 0x000000ffff078224 */ /* 0x001fe200078e0003 */
[----:B------:R-:W-:Y:S01]  /*29610*/  PRMT R196, RZ, 0x7610, R196 ;  /* 0x00007610ffc47816 */ /* 0x000fe200000000c4 */
[----:B----4-:R-:W-:Y:S02]  /*29620*/  @!P0 IMAD.MOV.U32 R6, RZ, RZ, R11 ;  /* 0x000000ffff068224 */ /* 0x010fe400078e000b */
[----:B------:R-:W4:Y:S04]  /*29630*/  LDL R11, [R1+0x1350] ;  /* 0x00135000010b7983 */ /* 0x000f280000100800 */
[----:B------:R0:W4:Y:S02]  /*29640*/  @!P0 LDG.E.U8 R200, desc[UR56][R6.64] ;  /* 0x0000003806c88981 */ /* 0x000124000c1e1100 */
[----:B0-----:R-:W-:-:S02]  /*29650*/  @!P0 IMAD.MOV.U32 R6, RZ, RZ, R28 ;  /* 0x000000ffff068224 */ /* 0x001fc400078e001c */
[----:B------:R-:W-:-:S05]  /*29660*/  @!P0 IMAD.MOV.U32 R7, RZ, RZ, R13 ;  /* 0x000000ffff078224 */ /* 0x000fca00078e000d */
[----:B------:R0:W4:Y:S02]  /*29670*/  @!P0 LDG.E.U8 R199, desc[UR56][R6.64] ;  /* 0x0000003806c78981 */ /* 0x000124000c1e1100 */
[----:B0-----:R-:W-:Y:S02]  /*29680*/  @!P0 IMAD.MOV.U32 R6, RZ, RZ, R41 ;  /* 0x000000ffff068224 */ /* 0x001fe400078e0029 */
[----:B------:R-:W-:-:S05]  /*29690*/  @!P0 IMAD.MOV.U32 R7, RZ, RZ, R34 ;  /* 0x000000ffff078224 */ /* 0x000fca00078e0022 */
[----:B------:R0:W4:Y:S04]  /*296a0*/  @!P0 LDG.E.U8 R198, desc[UR56][R6.64] ;  /* 0x0000003806c68981 */ /* 0x000128000c1e1100 */
[----:B------:R1:W-:Y:S04]  /*296b0*/  STL [R1+0x1914], R3 ;  /* 0x0019140301007387 */ /* 0x0003e80000100800 */
[----:B------:R-:W4:Y:S01]  /*296c0*/  LDL R41, [R1+0x12cc] ;  /* 0x0012cc0001297983 */ /* 0x000f220000100800 */
[----:B0-----:R-:W-:Y:S02]  /*296d0*/  @!P0 IMAD.MOV.U32 R6, RZ, RZ, R29 ;  /* 0x000000ffff068224 */ /* 0x001fe400078e001d */
[----:B------:R-:W-:Y:S01]  /*296e0*/  @!P0 IMAD.MOV.U32 R7, RZ, RZ, R32 ;  /* 0x000000ffff078224 */ /* 0x000fe200078e0020 */
[----:B-1----:R-:W4:Y:S04]  /*296f0*/  LDL R3, [R1+0x1250] ;  /* 0x0012500001037983 */ /* 0x002f280000100800 */
        /* <DEDUP_REMOVED lines=8> */
[----:B------:R-:W3:Y:S01]  /*29780*/  LDL R9, [R1+0x128c] ;  /* 0x00128c0001097983 */ /* 0x000ee20000100800 */
[----:B------:R-:W-:-:S03]  /*29790*/  @!P0 IMAD.MOV.U32 R6, RZ, RZ, R8 ;  /* 0x000000ffff068224 */ /* 0x000fc600078e0008 */
[----:B------:R-:W3:Y:S01]  /*297a0*/  LDL R8, [R1+0x1290] ;  /* 0x0012900001087983 */ /* 0x000ee20000100800 */
[----:B------:R-:W-:-:S06]  /*297b0*/  PRMT R195, RZ, 0x7610, R195 ;  /* 0x00007610ffc37816 */ /* 0x000fcc00000000c3 */
[----:B------:R0:W3:Y:S01]  /*297c0*/  @!P0 LDG.E.U8 R195, desc[UR56][R6.64] ;  /* 0x0000003806c38981 */ /* 0x0000e2000c1e1100 */
[----:B------:R-:W-:Y:S02]  /*297d0*/  PRMT R194, RZ, 0x7610, R194 ;  /* 0x00007610ffc27816 */ /* 0x000fe400000000c2 */
[----:B------:R-:W-:Y:S01]  /*297e0*/  PRMT R193, RZ, 0x7610, R193 ;  /* 0x00007610ffc17816 */ /* 0x000fe200000000c1 */
[----:B0-----:R-:W-:Y:S01]  /*297f0*/  @!P0 IMAD.MOV.U32 R7, RZ, RZ, R44 ;  /* 0x000000ffff078224 */ /* 0x001fe200078e002c */
[----:B------:R-:W-:Y:S02]  /*29800*/  PRMT R192, RZ, 0x7610, R192 ;  /* 0x00007610ffc07816 */ /* 0x000fe400000000c0 */
[----:B------:R-:W-:Y:S01]  /*29810*/  PRMT R191, RZ, 0x7610, R191 ;  /* 0x00007610ffbf7816 */ /* 0x000fe200000000bf */
[----:B----4-:R-:W-:Y:S02]  /*29820*/  @!P0 IMAD.MOV.U32 R6, RZ, RZ, R11 ;  /* 0x000000ffff068224 */ /* 0x010fe400078e000b */
[----:B------:R-:W4:Y:S04]  /*29830*/  LDL R11, [R1+0x124c] ;  /* 0x00124c00010b7983 */ /* 0x000f280000100800 */
[----:B------:R2:W4:Y:S02]  /*29840*/  @!P0 LDG.E.U8 R194, desc[UR56][R6.64] ;  /* 0x0000003806c28981 */ /* 0x000524000c1e1100 */
[----:B--2---:R-:W-:-:S02]  /*29850*/  @!P0 IMAD.MOV.U32 R6, RZ, RZ, R10 ;  /* 0x000000ffff068224 */ /* 0x004fc400078e000a */
[----:B------:R-:W-:Y:S01]  /*29860*/  @!P0 IMAD.MOV.U32 R7, RZ, RZ, R27 ;  /* 0x000000ffff078224 */ /* 0x000fe200078e001b */
[----:B------:R-:W2:Y:S04]  /*29870*/  LDL R10, [R1+0x1210] ;  /* 0x00121000010a7983 */ /* 0x000ea80000100800 */
[----:B------:R-:W2:Y:S04]  /*29880*/  LDL R27, [R1+0x120c] ;  /* 0x00120c00011b7983 */ /* 0x000ea80000100800 */
[----:B------:R0:W2:Y:S02]  /*29890*/  @!P0 LDG.E.U8 R193, desc[UR56][R6.64] ;  /* 0x0000003806c18981 */ /* 0x0000a4000c1e1100 */
[----:B0-----:R-:W-:-:S02]  /*298a0*/  @!P0 IMAD.MOV.U32 R6, RZ, RZ, R32 ;  /* 0x000000ffff068224 */ /* 0x001fc400078e0020 */
[----:B------:R-:W-:Y:S01]  /*298b0*/  @!P0 IMAD.MOV.U32 R7, RZ, RZ, R41 ;  /* 0x000000ffff078224 */ /* 0x000fe200078e0029 */
[----:B------:R-:W-:Y:S01]  /*298c0*/  PRMT R190, RZ, 0x7610, R190 ;  /* 0x00007610ffbe7816 */ /* 0x000fe200000000be */
[----:B------:R-:W2:Y:S04]  /*298d0*/  LDL R41, [R1+0x114c] ;  /* 0x00114c0001297983 */ /* 0x000ea80000100800 */
[----:B------:R3:W2:Y:S04]  /*298e0*/  @!P0 LDG.E.U8 R192, desc[UR56][R6.64] ;  /* 0x0000003806c08981 */ /* 0x0006a8000c1e1100 */
[----:B------:R-:W2:Y:S01]  /*298f0*/  LDL R32, [R1+0x1150] ;  /* 0x0011500001207983 */ /* 0x000ea20000100800 */
[----:B---3--:R-:W-:-:S03]  /*29900*/  @!P0 IMAD.MOV.U32 R7, RZ, RZ, R9 ;  /* 0x000000ffff078224 */ /* 0x008fc600078e0009 */
[----:B------:R-:W3:Y:S01]  /*29910*/  LDL R9, [R1+0x11cc] ;  /* 0x0011cc0001097983 */ /* 0x000ee20000100800 */
[----:B------:R-:W-:-:S03]  /*29920*/  @!P0 IMAD.MOV.U32 R6, RZ, RZ, R8 ;  /* 0x000000ffff068224 */ /* 0x000fc600078e0008 */
[----:B------:R-:W3:Y:S04]  /*29930*/  LDL R8, [R1+0x11d0] ;  /* 0x0011d00001087983 */ /* 0x000ee80000100800 */
[----:B------:R0:W3:Y:S02]  /*29940*/  @!P0 LDG.E.U8 R191, desc[UR56][R6.64] ;  /* 0x0000003806bf8981 */ /* 0x0000e4000c1e1100 */
[----:B0-----:R-:W-:Y:S02]  /*29950*/  @!P0 IMAD.MOV.U32 R6, RZ, RZ, R3 ;  /* 0x000000ffff068224 */ /* 0x001fe400078e0003 */
[----:B------:R-:W3:Y:S01]  /*29960*/  LDL R3, [R1+0x1190] ;  /* 0x0011900001037983 */ /* 0x000ee20000100800 */
[----:B------:R-:W-:Y:S02]  /*29970*/  PRMT R189, RZ, 0x7610, R189 ;  /* 0x00007610ffbd7816 */ /* 0x000fe400000000bd */
[----:B------:R-:W-:Y:S01]  /*29980*/  PRMT R188, RZ, 0x7610, R188 ;  /* 0x00007610ffbc7816 */ /* 0x000fe200000000bc */
[----:B----4-:R-:W-:-:S02]  /*29990*/  @!P0 IMAD.MOV.U32 R7, RZ, RZ, R11 ;  /* 0x000000ffff078224 */ /* 0x010fc400078e000b */
[----:B------:R-:W4:Y:S04]  /*299a0*/  LDL R11, [R1+0x118c] ;  /* 0x00118c00010b7983 */ /* 0x000f280000100800 */
[----:B------:R2:W4:Y:S02]  /*299b0*/  @!P0 LDG.E.U8 R190, desc[UR56][R6.64] ;  /* 0x0000003806be8981 */ /* 0x000524000c1e1100 */
        /* <DEDUP_REMOVED lines=10> */
[----:B0-----:R-:W-:Y:S02]  /*29a60*/  @!P0 IMAD.MOV.U32 R6, RZ, RZ, R3 ;  /* 0x000000ffff068224 */ /* 0x001fe400078e0003 */
[----:B------:R-:W3:Y:S01]  /*29a70*/  LDL R3, [R1+0x1090] ;  /* 0x0010900001037983 */ /* 0x000ee20000100800 */
[----:B------:R-:W-:Y:S02]  /*29a80*/  PRMT R187, RZ, 0x7610, R187 ;  /* 0x00007610ffbb7816 */ /* 0x000fe400000000bb */
[----:B------:R-:W-:-:S02]  /*29a90*/  PRMT R186, RZ, 0x7610, R186 ;  /* 0x00007610ffba7816 */ /* 0x000fc400000000ba */
[----:B------:R-:W-:Y:S02]  /*29aa0*/  PRMT R185, RZ, 0x7610, R185 ;  /* 0x00007610ffb97816 */ /* 0x000fe400000000b9 */
[----:B------:R-:W-:Y:S01]  /*29ab0*/  PRMT R184, RZ, 0x7610, R184 ;  /* 0x00007610ffb87816 */ /* 0x000fe200000000b8 */
[----:B----4-:R-:W-:Y:S02]  /*29ac0*/  @!P0 IMAD.MOV.U32 R7, RZ, RZ, R11 ;  /* 0x000000ffff078224 */ /* 0x010fe400078e000b */
[----:B------:R-:W4:Y:S04]  /*29ad0*/  LDL R11, [R1+0x108c] ;  /* 0x00108c00010b7983 */ /* 0x000f280000100800 */
[----:B------:R0:W4:Y:S02]  /*29ae0*/  @!P0 LDG.E.U8 R187, desc[UR56][R6.64] ;  /* 0x0000003806bb8981 */ /* 0x000124000c1e1100 */
[----:B0-----:R-:W-:-:S02]  /*29af0*/  @!P0 IMAD.MOV.U32 R6, RZ, RZ, R32 ;  /* 0x000000ffff068224 */ /* 0x001fc400078e0020 */
        /* <DEDUP_REMOVED lines=34> */
[----:B------:R-:W-:Y:S01]  /*29d20*/  @!P0 IMAD.MOV.U32 R7, RZ, RZ, R41 ;  /* 0x000000ffff078224 */ /* 0x000fe200078e0029 */
[----:B------:R-:W-:Y:S02]  /*29d30*/  PRMT R179, RZ, 0x7610, R179 ;  /* 0x00007610ffb37816 */ /* 0x000fe400000000b3 */
[----:B------:R-:W-:Y:S01]  /*29d40*/  PRMT R178, RZ, 0x7610, R178 ;  /* 0x00007610ffb27816 */ /* 0x000fe200000000b2 */
[----:B------:R-:W3:Y:S04]  /*29d50*/  LDL R41, [R1+0xb20] ;  /* 0x000b200001297983 */ /* 0x000ee80000100800 */
[----:B------:R0:W3:Y:S04]  /*29d60*/  @!P0 LDG.E.U8 R180, desc[UR56][R6.64] ;  /* 0x0000003806b48981 */ /* 0x0000e8000c1e1100 */
[----:B------:R-:W3:Y:S01]  /*29d70*/  LDL R32, [R1+0xb24] ;  /* 0x000b240001207983 */ /* 0x000ee20000100800 */
[----:B0-----:R-:W-:-:S03]  /*29d80*/  @!P0 IMAD.MOV.U32 R6, RZ, RZ, R3 ;  /* 0x000000ffff068224 */ /* 0x001fc600078e0003 */
[----:B------:R-:W3:Y:S01]  /*29d90*/  LDL R3, [R1+0xba4] ;  /* 0x000ba40001037983 */ /* 0x000ee20000100800 */
        /* <DEDUP_REMOVED lines=29> */
[----:B------:R-:W-:-:S05]  /*29f70*/  @!P0 IMAD.MOV.U32 R7, RZ, RZ, R41 ;  /* 0x000000ffff078224 */ /* 0x000fca00078e0029 */
[----:B------:R3:W2:Y:S02]  /*29f80*/  @!P0 LDG.E.U8 R174, desc[UR56][R6.64] ;  /* 0x0000003806ae8981 */ /* 0x0006a4000c1e1100 */
[----:B---3--:R-:W-:Y:S02]  /*29f90*/  @!P0 IMAD.MOV.U32 R7, RZ, RZ, R9 ;  /* 0x000000ffff078224 */ /* 0x008fe400078e0009 */
        /* <DEDUP_REMOVED lines=8> */
[----:B------:R-:W-:Y:S01]  /*2a020*/  PRMT R170, RZ, 0x7610, R170 ;  /* 0x00007610ffaa7816 */ /* 0x000fe200000000aa */
[----:B----4-:R-:W-:Y:S02]  /*2a030*/  @!P0 IMAD.MOV.U32 R7, RZ, RZ, R11 ;  /* 0x000000ffff078224 */ /* 0x010fe400078e000b */
[----:B------:R-:W4:Y:S04]  /*2a040*/  LDL R11, [R1+0x9e0] ;  /* 0x0009e000010b7983 */ /* 0x000f280000100800 */
[----:B------:R2:W4:Y:S02]  /*2a050*/  @!P0 LDG.E.U8 R172, desc[UR56][R6.64] ;  /* 0x0000003806ac8981 */ /* 0x000524000c1e1100 */
[----:B--2---:R-:W-:Y:S02]  /*2a060*/  @!P0 IMAD.MOV.U32 R6, RZ, RZ, R10 ;  /* 0x000000ffff068224 */ /* 0x004fe400078e000a */
[----:B------:R-:W-:Y:S01]  /*2a070*/  @!P0 IMAD.MOV.U32 R7, RZ, RZ, R27 ;  /* 0x000000ffff078224 */ /* 0x000fe200078e001b */
[----:B------:R-:W2:Y:S04]  /*2a080*/  LDL R10, [R1+0x9a4] ;  /* 0x0009a400010a7983 */ /* 0x000ea80000100800 */
[----:B------:R-:W2:Y:S04]  /*2a090*/  LDL.LU R44, [R1+0x964] ;  /* 0x00096400012c7983 */ /* 0x000ea80000300800 */
[----:B------:R-:W2:Y:S04]  /*2a0a0*/  LDL.LU R32, [R1+0x920] ;  /* 0x0009200001207983 */ /* 0x000ea80000300800 */
[----:B------:R3:W2:Y:S02]  /*2a0b0*/  @!P0 LDG.E.U8 R171, desc[UR56][R6.64] ;  /* 0x0000003806ab8981 */ /* 0x0006a4000c1e1100 */
[----:B---3--:R-:W-:-:S02]  /*2a0c0*/  @!P0 IMAD.MOV.U32 R7, RZ, RZ, R9 ;  /* 0x000000ffff078224 */ /* 0x008fc400078e0009 */
[----:B------:R-:W3:Y:S01]  /*2a0d0*/  LDL R9, [R1+0x960] ;  /* 0x0009600001097983 */ /* 0x000ee20000100800 */
[----:B------:R-:W-:-:S03]  /*2a0e0*/  @!P0 IMAD.MOV.U32 R6, RZ, RZ, R8 ;  /* 0x000000ffff068224 */ /* 0x000fc600078e0008 */
[----:B------:R-:W3:Y:S04]  /*2a0f0*/  LDL R8, [R1+0x924] ;  /* 0x0009240001087983 */ /* 0x000ee80000100800 */
[----:B------:R-:W3:Y:S04]  /*2a100*/  LDL.LU R41, [R1+0x8e0] ;  /* 0x0008e00001297983 */ /* 0x000ee80000300800 */
[----:B------:R-:W3:Y:S04]  /*2a110*/  LDL.LU R27, [R1+0x8e4] ;  /* 0x0008e400011b7983 */ /* 0x000ee80000300800 */
[----:B------:R0:W3:Y:S02]  /*2a120*/  @!P0 LDG.E.U8 R170, desc[UR56][R6.64] ;  /* 0x0000003806aa8981 */ /* 0x0000e4000c1e1100 */
[----:B0-----:R-:W-:-:S02]  /*2a130*/  @!P0 IMAD.MOV.U32 R6, RZ, RZ, R3 ;  /* 0x000000ffff068224 */ /* 0x001fc400078e0003 */
[----:B------:R-:W3:Y:S01]  /*2a140*/  LDL R3, [R1+0x13c4] ;  /* 0x0013c40001037983 */ /* 0x000ee20000100800 */
[----:B------:R-:W-:Y:S02]  /*2a150*/  PRMT R169, RZ, 0x7610, R169 ;  /* 0x00007610ffa97816 */ /* 0x000fe400000000a9 */
[----:B------:R-:W-:Y:S02]  /*2a160*/  PRMT R168, RZ, 0x7610, R168 ;  /* 0x00007610ffa87816 */ /* 0x000fe400000000a8 */
[----:B------:R-:W-:Y:S02]  /*2a170*/  PRMT R167, RZ, 0x7610, R167 ;  /* 0x00007610ffa77816 */ /* 0x000fe400000000a7 */
[----:B------:R-:W-:Y:S01]  /*2a180*/  PRMT R166, RZ, 0x7610, R166 ;  /* 0x00007610ffa67816 */ /* 0x000fe200000000a6 */
[----:B------:R-:W3:Y:S01]  /*2a190*/  LDL.LU R45, [R1+0x13c8] ;  /* 0x0013c800012d7983 */ /* 0x000ee20000300800 */
[----:B------:R-:W-:-:S03]  /*2a1a0*/  PRMT R165, RZ, 0x7610, R165 ;  /* 0x00007610ffa57816 */ /* 0x000fc600000000a5 */
[----:B------:R0:W-:Y:S04]  /*2a1b0*/  STL [R1+0x1918], R4 ;  /* 0x0019180401007387 */ /* 0x0001e80000100800 */
[----:B------:R-:W3:Y:S04]  /*2a1c0*/  LDL R134, [R1+0x1304] ;  /* 0x0013040001867983 */ /* 0x000ee80000100800 */
[----:B------:R-:W3:Y:S01]  /*2a1d0*/  LDL R133, [R1+0x1308] ;  /* 0x0013080001857983 */ /* 0x000ee20000100800 */
[----:B------:R-:W-:Y:S02]  /*2a1e0*/  IMAD.MOV.U32 R146, RZ, RZ, R149 ;  /* 0x000000ffff927224 */ /* 0x000fe400078e0095 */
[----:B------:R-:W-:Y:S01]  /*2a1f0*/  IMAD.MOV.U32 R149, RZ, RZ, R12 ;  /* 0x000000ffff957224 */ /* 0x000fe200078e000c */
[----:B------:R-:W3:Y:S04]  /*2a200*/  LDL R123, [R1+0x12c4] ;  /* 0x0012c400017b7983 */ /* 0x000ee80000100800 */
[----:B------:R-:W3:Y:S01]  /*2a210*/  LDL R12, [R1+0x12c8] ;  /* 0x0012c800010c7983 */ /* 0x000ee20000100800 */
[----:B----4-:R-:W-:Y:S01]  /*2a220*/  @!P0 IMAD.MOV.U32 R7, RZ, RZ, R11 ;  /* 0x000000ffff078224 */ /* 0x010fe200078e000b */
[----:B------:R-:W-:-:S02]  /*2a230*/  PRMT R164, RZ, 0x7610, R164 ;  /* 0x00007610ffa47816 */ /* 0x000fc400000000a4 */
[----:B------:R-:W4:Y:S04]  /*2a240*/  LDL R11, [R1+0x1284] ;  /* 0x00128400010b7983 */ /* 0x000f280000100800 */
[----:B------:R1:W4:Y:S02]  /*2a250*/  @!P0 LDG.E.U8 R169, desc[UR56][R6.64] ;  /* 0x0000003806a98981 */ /* 0x000324000c1e1100 */
[----:B-1----:R-:W-:Y:S02]  /*2a260*/  @!P0 IMAD.MOV.U32 R7, RZ, RZ, R4 ;  /* 0x000000ffff078224 */ /* 0x002fe400078e0004 */
[----:B0-----:R-:W4:Y:S01]  /*2a270*/  LDL R4, [R1+0x1344] ;  /* 0x0013440001047983 */ /* 0x001f220000100800 */
[----:B--2---:R-:W-:-:S03]  /*2a280*/  @!P0 IMAD.MOV.U32 R6, RZ, RZ, R10 ;  /* 0x000000ffff068224 */ /* 0x004fc600078e000a */
[----:B------:R-:W2:Y:S04]  /*2a290*/  LDL R10, [R1+0x1288] ;  /* 0x00128800010a7983 */ /* 0x000ea80000100800 */
[----:B------:R0:W2:Y:S02]  /*2a2a0*/  @!P0 LDG.E.U8 R168, desc[UR56][R6.64] ;  /* 0x0000003806a88981 */ /* 0x0000a4000c1e1100 */
[----:B0-----:R-:W-:Y:S02]  /*2a2b0*/  @!P0 IMAD.MOV.U32 R6, RZ, RZ, R44 ;  /* 0x000000ffff068224 */ /* 0x001fe400078e002c */
[----:B---3--:R-:W-:Y:S02]  /*2a2c0*/  @!P0 IMAD.MOV.U32 R7, RZ, RZ, R9 ;  /* 0x000000ffff078224 */ /* 0x008fe400078e0009 */
[----:B------:R-:W3:Y:S04]  /*2a2d0*/  LDL R9, [R1+0x1384] ;  /* 0x0013840001097983 */ /* 0x000ee80000100800 */
[----:B------:R0:W2:Y:S02]  /*2a2e0*/  @!P0 LDG.E.U8 R167, desc[UR56][R6.64] ;  /* 0x0000003806a78981 */ /* 0x0000a4000c1e1100 */
[----:B0-----:R-:W-:-:S02]  /*2a2f0*/  @!P0 IMAD.MOV.U32 R6, RZ, RZ, R8 ;  /* 0x000000ffff068224 */ /* 0x001fc400078e0008 */
[----:B------:R-:W-:Y:S01]  /*2a300*/  @!P0 IMAD.MOV.U32 R7, RZ, RZ, R32 ;  /* 0x000000ffff078224 */ /* 0x000fe200078e0020 */
[----:B------:R-:W4:Y:S04]  /*2a310*/  LDL R8, [R1+0x1388] ;  /* 0x0013880001087983 */ /* 0x000f280000100800 */
[----:B------:R0:W2:Y:S02]  /*2a320*/  @!P0 LDG.E.U8 R166, desc[UR56][R6.64] ;  /* 0x0000003806a68981 */ /* 0x0000a4000c1e1100 */
[----:B0-----:R-:W-:Y:S02]  /*2a330*/  @!P0 IMAD.MOV.U32 R6, RZ, RZ, R27 ;  /* 0x000000ffff068224 */ /* 0x001fe400078e001b */
[----:B------:R-:W-:-:S05]  /*2a340*/  @!P0 IMAD.MOV.U32 R7, RZ, RZ, R41 ;  /* 0x000000ffff078224 */ /* 0x000fca00078e0029 */
[----:B------:R0:W2:Y:S02]  /*2a350*/  @!P0 LDG.E.U8 R165, desc[UR56][R6.64] ;  /* 0x0000003806a58981 */ /* 0x0000a4000c1e1100 */
[----:B0-----:R-:W-:Y:S02]  /*2a360*/  @!P0 IMAD.MOV.U32 R7, RZ, RZ, R3 ;  /* 0x000000ffff078224 */ /* 0x001fe400078e0003 */
[----:B------:R-:W2:Y:S01]  /*2a370*/  LDL R3, [R1+0x1348] ;  /* 0x0013480001037983 */ /* 0x000ea20000100800 */
[----:B------:R-:W-:Y:S01]  /*2a380*/  @!P0 IMAD.MOV.U32 R6, RZ, RZ, R45 ;  /* 0x000000ffff068224 */ /* 0x000fe200078e002d */
[----:B------:R-:W-:-:S04]  /*2a390*/  PRMT R163, RZ, 0x7610, R163 ;  /* 0x00007610ffa37816 */ /* 0x000fc800000000a3 */
[----:B------:R3:W2:Y:S01]  /*2a3a0*/  @!P0 LDG.E.U8 R164, desc[UR56][R6.64] ;  /* 0x0000003806a48981 */ /* 0x0006a2000c1e1100 */
[----:B------:R-:W-:Y:S02]  /*2a3b0*/  PRMT R162, RZ, 0x7610, R162 ;  /* 0x00007610ffa27816 */ /* 0x000fe400000000a2 */
[----:B------:R-:W-:Y:S02]  /*2a3c0*/  PRMT R161, RZ, 0x7610, R161 ;  /* 0x00007610ffa17816 */ /* 0x000fe400000000a1 */
[----:B------:R-:W-:Y:S01]  /*2a3d0*/  PRMT R160, RZ, 0x7610, R160 ;  /* 0x00007610ffa07816 */ /* 0x000fe200000000a0 */
[----:B---3--:R-:W-:Y:S02]  /*2a3e0*/  @!P0 IMAD.MOV.U32 R7, RZ, RZ, R9 ;  /* 0x000000ffff078224 */ /* 0x008fe400078e0009 */
[----:B------:R-:W3:Y:S01]  /*2a3f0*/  LDL R9, [R1+0x1244] ;  /* 0x0012440001097983 */ /* 0x000ee20000100800 */
[----:B----4-:R-:W-:-:S03]  /*2a400*/  @!P0 IMAD.MOV.U32 R6, RZ, RZ, R8 ;  /* 0x000000ffff068224 */ /* 0x010fc600078e0008 */
[----:B------:R-:W4:Y:S04]  /*2a410*/  LDL R8, [R1+0x1248] ;  /* 0x0012480001087983 */ /* 0x000f280000100800 */
[----:B------:R0:W4:Y:S02]  /*2a420*/  @!P0 LDG.E.U8 R163, desc[UR56][R6.64] ;  /* 0x0000003806a38981 */ /* 0x000124000c1e1100 */
[----:B0-----:R-:W-:Y:S02]  /*2a430*/  @!P0 IMAD.MOV.U32 R7, RZ, RZ, R4 ;  /* 0x000000ffff078224 */ /* 0x001fe400078e0004 */
[----:B------:R-:W4:Y:S01]  /*2a440*/  LDL R4, [R1+0x1204] ;  /* 0x0012040001047983 */ /* 0x000f220000100800 */
[----:B--2---:R-:W-:-:S03]  /*2a450*/  @!P0 IMAD.MOV.U32 R6, RZ, RZ, R3 ;  /* 0x000000ffff068224 */ /* 0x004fc600078e0003 */
[----:B------:R-:W2:Y:S04]  /*2a460*/  LDL R3, [R1+0x1208] ;  /* 0x0012080001037983 */ /* 0x000ea80000100800 */
[----:B------:R0:W2:Y:S02]  /*2a470*/  @!P0 LDG.E.U8 R162, desc[UR56][R6.64] ;  /* 0x0000003806a28981 */ /* 0x0000a4000c1e1100 */
[----:B0-----:R-:W-:Y:S02]  /*2a480*/  @!P0 IMAD.MOV.U32 R6, RZ, RZ, R133 ;  /* 0x000000ffff068224 */ /* 0x001fe400078e0085 */
[----:B------:R-:W-:-:S05]  /*2a490*/  @!P0 IMAD.MOV.U32 R7, RZ, RZ, R134 ;  /* 0x000000ffff078224 */ /* 0x000fca00078e0086 */
[----:B------:R0:W2:Y:S02]  /*2a4a0*/  @!P0 LDG.E.U8 R161, desc[UR56][R6.64] ;  /* 0x0000003806a18981 */ /* 0x0000a4000c1e1100 */
[----:B0-----:R-:W-:Y:S02]  /*2a4b0*/  @!P0 IMAD.MOV.U32 R6, RZ, RZ, R12 ;  /* 0x000000ffff068224 */ /* 0x001fe400078e000c */
[----:B------:R-:W-:Y:S01]  /*2a4c0*/  @!P0 IMAD.MOV.U32 R7, RZ, RZ, R123 ;  /* 0x000000ffff078224 */ /* 0x000fe200078e007b */
[----:B------:R-:W2:Y:S01]  /*2a4d0*/  LDL.LU R12, [R1+0x1144] ;  /* 0x00114400010c7983 */ /* 0x000ea20000300800 */
[----:B------:R-:W-:-:S03]  /*2a4e0*/  PRMT R159, RZ, 0x7610, R159 ;  /* 0x00007610ff9f7816 */ /* 0x000fc6000000009f */
[----:B------:R-:W2:Y:S01]  /*2a4f0*/  LDL R134, [R1+0x1148] ;  /* 0x0011480001867983 */ /* 0x000ea20000100800 */
[----:B------:R-:W-:-:S03]  /*2a500*/  PRMT R158, RZ, 0x7610, R158 ;  /* 0x00007610ff9e7816 */ /* 0x000fc6000000009e */
[----:B------:R0:W2:Y:S04]  /*2a510*/  @!P0 LDG.E.U8 R160, desc[UR56][R6.64] ;  /* 0x0000003806a08981 */ /* 0x0000a8000c1e1100 */
[----:B------:R-:W2:Y:S04]  /*2a520*/  LDL R133, [R1+0x1104] ;  /* 0x0011040001857983 */ /* 0x000ea80000100800 */
[----:B------:R-:W2:Y:S01]  /*2a530*/  LDL R123, [R1+0x1108] ;  /* 0x00110800017b7983 */ /* 0x000ea20000100800 */
[----:B0-----:R-:W-:-:S03]  /*2a540*/  @!P0 IMAD.MOV.U32 R6, RZ, RZ, R10 ;  /* 0x000000ffff068224 */ /* 0x001fc600078e000a */
[----:B------:R-:W2:Y:S01]  /*2a550*/  LDL R10, [R1+0x11c8] ;  /* 0x0011c800010a7983 */ /* 0x000ea20000100800 */
[----:B------:R-:W-:-:S03]  /*2a560*/  @!P0 IMAD.MOV.U32 R7, RZ, RZ, R11 ;  /* 0x000000ffff078224 */ /* 0x000fc600078e000b */
[----:B------:R-:W2:Y:S04]  /*2a570*/  LDL R11, [R1+0x11c4] ;  /* 0x0011c400010b7983 */ /* 0x000ea80000100800 */
[----:B------:R3:W2:Y:S01]  /*2a580*/  @!P0 LDG.E.U8 R159, desc[UR56][R6.64] ;  /* 0x00000038069f8981 */ /* 0x0006a2000c1e1100 */
        /* <DEDUP_REMOVED lines=12> */
[----:B------:R-:W2:Y:S01]  /*2a650*/  LDL R10, [R1+0x1088] ;  /* 0x00108800010a7983 */ /* 0x000ea20000100800 */
[----:B------:R-:W-:Y:S01]  /*2a660*/  PRMT R156, RZ, 0x7610, R156 ;  /* 0x00007610ff9c7816 */ /* 0x000fe2000000009c */
[----:B------:R-:W-:Y:S01]  /*2a670*/  @!P0 IMAD.MOV.U32 R7, RZ, RZ, R11 ;  /* 0x000000ffff078224 */ /* 0x000fe200078e000b */
[----:B------:R-:W-:Y:S01]  /*2a680*/  PRMT R155, RZ, 0x7610, R155 ;  /* 0x00007610ff9b7816 */ /* 0x000fe2000000009b */
[----:B------:R-:W2:Y:S04]  /*2a690*/  LDL R11, [R1+0x1084] ;  /* 0x00108400010b7983 */ /* 0x000ea80000100800 */
[----:B------:R3:W2:Y:S01]  /*2a6a0*/  @!P0 LDG.E.U8 R156, desc[UR56][R6.64] ;  /* 0x00000038069c8981 */ /* 0x0006a2000c1e1100 */
[----:B------:R-:W-:-:S02]  /*2a6b0*/  PRMT R154, RZ, 0x7610, R154 ;  /* 0x00007610ff9a7816 */ /* 0x000fc4000000009a */
        /* <DEDUP_REMOVED lines=8> */
[----:B------:R-:W-:-:S05]  /*2a740*/  @!P0 IMAD.MOV.U32 R7, RZ, RZ, R12 ;  /* 0x000000ffff078224 */ /* 0x000fca00078e000c */
[----:B------:R0:W4:Y:S02]  /*2a750*/  @!P0 LDG.E.U8 R154, desc[UR56][R6.64] ;  /* 0x00000038069a8981 */ /* 0x000124000c1e1100 */
[----:B0-----:R-:W-:Y:S02]  /*2a760*/  @!P0 IMAD.MOV.U32 R6, RZ, RZ, R123 ;  /* 0x000000ffff068224 */ /* 0x001fe400078e007b */
[----:B------:R-:W-:Y:S01]  /*2a770*/  @!P0 IMAD.MOV.U32 R7, RZ, RZ, R133 ;  /* 0x000000ffff078224 */ /* 0x000fe200078e0085 */
[----:B------:R-:W-:Y:S01]  /*2a780*/  PRMT R23, RZ, 0x7610, R23 ;  /* 0x00007610ff177816 */ /* 0x000fe20000000017 */
[----:B------:R-:W4:Y:S04]  /*2a790*/  LDL R133, [R1+0xfc4] ;  /* 0x000fc40001857983 */ /* 0x000f280000100800 */
[----:B------:R2:W4:Y:S01]  /*2a7a0*/  @!P0 LDG.E.U8 R153, desc[UR56][R6.64] ;  /* 0x0000003806998981 */ /* 0x000522000c1e1100 */
[----:B------:R-:W-:-:S03]  /*2a7b0*/  PRMT R22, RZ, 0x7610, R22 ;  /* 0x00007610ff167816 */ /* 0x000fc60000000016 */
[----:B------:R-:W4:Y:S01]  /*2a7c0*/  LDL R123, [R1+0xc18] ;  /* 0x000c1800017b7983 */ /* 0x000f220000100800 */
[----:B--2---:R-:W-:Y:S02]  /*2a7d0*/  @!P0 IMAD.MOV.U32 R6, RZ, RZ, R3 ;  /* 0x000000ffff068224 */ /* 0x004fe400078e0003 */
[----:B------:R-:W-:Y:S01]  /*2a7e0*/  @!P0 IMAD.MOV.U32 R7, RZ, RZ, R4 ;  /* 0x000000ffff078224 */ /* 0x000fe200078e0004 */
[----:B------:R-:W2:Y:S04]  /*2a7f0*/  LDL R3, [R1+0x1008] ;  /* 0x0010080001037983 */ /* 0x000ea80000100800 */
[----:B------:R-:W2:Y:S04]  /*2a800*/  LDL R4, [R1+0x1004] ;  /* 0x0010040001047983 */ /* 0x000ea80000100800 */
[----:B------:R0:W2:Y:S02]  /*2a810*/  @!P0 LDG.E.U8 R152, desc[UR56][R6.64] ;  /* 0x0000003806988981 */ /* 0x0000a4000c1e1100 */
[----:B0-----:R-:W-:-:S02]  /*2a820*/  @!P0 IMAD.MOV.U32 R6, RZ, RZ, R10 ;  /* 0x000000ffff068224 */ /* 0x001fc400078e000a */
        /* <DEDUP_REMOVED lines=18> */
[----:B------:R-:W2:Y:S01]  /*2a950*/  LDL R10, [R1+0xb9c] ;  /* 0x000b9c00010a7983 */ /* 0x000ea20000100800 */
[----:B------:R-:W-:Y:S02]  /*2a960*/  PRMT R20, RZ, 0x7610, R20 ;  /* 0x00007610ff147816 */ /* 0x000fe40000000014 */
[----:B------:R-:W-:-:S04]  /*2a970*/  PRMT R19, RZ, 0x7610, R19 ;  /* 0x00007610ff137816 */ /* 0x000fc80000000013 */
[----:B------:R3:W2:Y:S01]  /*2a980*/  @!P0 LDG.E.U8 R20, desc[UR56][R6.64] ;  /* 0x0000003806148981 */ /* 0x0006a2000c1e1100 */
[----:B------:R-:W-:Y:S02]  /*2a990*/  PRMT R18, RZ, 0x7610, R18 ;  /* 0x00007610ff127816 */ /* 0x000fe40000000012 */
[----:B------:R-:W-:Y:S02]  /*2a9a0*/  PRMT R17, RZ, 0x7610, R17 ;  /* 0x00007610ff117816 */ /* 0x000fe40000000011 */
[----:B------:R-:W-:Y:S01]  /*2a9b0*/  PRMT R16, RZ, 0x7610, R16 ;  /* 0x00007610ff107816 */ /* 0x000fe20000000010 */
[----:B---3--:R-:W-:Y:S02]  /*2a9c0*/  @!P0 IMAD.MOV.U32 R7, RZ, RZ, R9 ;  /* 0x000000ffff078224 */ /* 0x008fe400078e0009 */
[----:B------:R-:W3:Y:S01]  /*2a9d0*/  LDL.LU R9, [R1+0x8a4] ;  /* 0x0008a40001097983 */ /* 0x000ee20000300800 */
[----:B----4-:R-:W-:-:S03]  /*2a9e0*/  @!P0 IMAD.MOV.U32 R6, RZ, RZ, R8 ;  /* 0x000000ffff068224 */ /* 0x010fc600078e0008 */
[----:B------:R-:W4:Y:S04]  /*2a9f0*/  LDL.LU R8, [R1+0x8a0] ;  /* 0x0008a00001087983 */ /* 0x000f280000300800 */
[----:B------:R0:W4:Y:S04]  /*2aa00*/  @!P0 LDG.E.U8 R19, desc[UR56][R6.64] ;  /* 0x0000003806138981 */ /* 0x000128000c1e1100 */
[----:B------:R-:W4:Y:S04]  /*2aa10*/  LDL.LU R138, [R1+0x89c] ;  /* 0x00089c00018a7983 */ /* 0x000f280000300800 */
[----:B------:R-:W4:Y:S01]  /*2aa20*/  LDL.LU R139, [R1+0x898] ;  /* 0x00089800018b7983 */ /* 0x000f220000300800 */
[----:B0-----:R-:W-:-:S02]  /*2aa30*/  @!P0 IMAD.MOV.U32 R6, RZ, RZ, R11 ;  /* 0x000000ffff068224 */ /* 0x001fc400078e000b */
[----:B------:R-:W-:Y:S01]  /*2aa40*/  @!P0 IMAD.MOV.U32 R7, RZ, RZ, R123 ;  /* 0x000000ffff078224 */ /* 0x000fe200078e007b */
[----:B------:R-:W4:Y:S04]  /*2aa50*/  LDL R11, [R1+0xb5c] ;  /* 0x000b5c00010b7983 */ /* 0x000f280000100800 */
[----:B------:R2:W4:Y:S02]  /*2aa60*/  @!P0 LDG.E.U8 R18, desc[UR56][R6.64] ;  /* 0x0000003806128981 */ /* 0x000524000c1e1100 */
[----:B--2---:R-:W-:Y:S02]  /*2aa70*/  @!P0 IMAD.MOV.U32 R6, RZ, RZ, R3 ;  /* 0x000000ffff068224 */ /* 0x004fe400078e0003 */
[----:B------:R-:W-:Y:S01]  /*2aa80*/  @!P0 IMAD.MOV.U32 R7, RZ, RZ, R4 ;  /* 0x000000ffff078224 */ /* 0x000fe200078e0004 */
[----:B------:R-:W2:Y:S04]  /*2aa90*/  LDL R3, [R1+0xb1c] ;  /* 0x000b1c0001037983 */ /* 0x000ea80000100800 */
[----:B------:R-:W2:Y:S04]  /*2aaa0*/  LDL R4, [R1+0xb18] ;  /* 0x000b180001047983 */ /* 0x000ea80000100800 */
[----:B------:R0:W2:Y:S04]  /*2aab0*/  @!P0 LDG.E.U8 R17, desc[UR56][R6.64] ;  /* 0x0000003806118981 */ /* 0x0000a8000c1e1100 */
[----:B------:R-:W2:Y:S04]  /*2aac0*/  LDL.LU R134, [R1+0x88c] ;  /* 0x00088c0001867983 */ /* 0x000ea80000300800 */
[----:B------:R-:W2:Y:S01]  /*2aad0*/  LDL.LU R123, [R1+0x888] ;  /* 0x00088800017b7983 */ /* 0x000ea20000300800 */
[----:B0-----:R-:W-:-:S02]  /*2aae0*/  @!P0 IMAD.MOV.U32 R7, RZ, RZ, R133 ;  /* 0x000000ffff078224 */ /* 0x001fc400078e0085 */
[----:B------:R-:W-:Y:S02]  /*2aaf0*/  @!P0 IMAD.MOV.U32 R6, RZ, RZ, R10 ;  /* 0x000000ffff068224 */ /* 0x000fe400078e000a */
[----:B------:R-:W2:Y:S04]  /*2ab00*/  LDL.LU R10, [R1+0x874] ;  /* 0x00087400010a7983 */ /* 0x000ea80000300800 */
[----:B------:R-:W2:Y:S04]  /*2ab10*/  LDL.LU R133, [R1+0x86c] ;  /* 0x00086c0001857983 */ /* 0x000ea80000300800 */
[----:B------:R0:W2:Y:S04]  /*2ab20*/  @!P0 LDG.E.U8 R16, desc[UR56][R6.64] ;  /* 0x0000003806108981 */ /* 0x0000a8000c1e1100 */
[----:B------:R-:W2:Y:S01]  /*2ab30*/  LDL R7, [R1+0xb58] ;  /* 0x000b580001077983 */ /* 0x000ea20000100800 */
[----:B------:R-:W-:-:S02]  /*2ab40*/  PRMT R15, RZ, 0x7610, R15 ;  /* 0x00007610ff0f7816 */ /* 0x000fc4000000000f */
[----:B------:R-:W-:Y:S02]  /*2ab50*/  PRMT R2, RZ, 0x7610, R2 ;  /* 0x00007610ff027816 */ /* 0x000fe40000000002 */
[----:B---3--:R-:W-:Y:S02]  /*2ab60*/  LOP3.LUT R9, R9, 0xffff, RZ, 0xc0, !PT ;  /* 0x0000ffff09097812 */ /* 0x008fe400078ec0ff */
[----:B----4-:R-:W-:Y:S01]  /*2ab70*/  LOP3.LUT R8, R8, 0xffff, RZ, 0xc0, !PT ;  /* 0x0000ffff08087812 */ /* 0x010fe200078ec0ff */
[----:B0-----:R-:W-:Y:S02]  /*2ab80*/  @!P0 IMAD.MOV.U32 R6, RZ, RZ, R11 ;  /* 0x000000ffff068224 */ /* 0x001fe400078e000b */
[----:B------:R-:W3:Y:S04]  /*2ab90*/  LDL.LU R11, [R1+0x848] ;  /* 0x00084800010b7983 */ /* 0x000ee80000300800 */
[----:B--2---:R0:W2:Y:S02]  /*2aba0*/  @!P0 LDG.E.U8 R15, desc[UR56][R6.64] ;  /* 0x00000038060f8981 */ /* 0x0040a4000c1e1100 */
[----:B0-----:R-:W-:-:S02]  /*2abb0*/  @!P0 IMAD.MOV.U32 R6, RZ, RZ, R3 ;  /* 0x000000ffff068224 */ /* 0x001fc400078e0003 */
[----:B------:R-:W-:Y:S02]  /*2abc0*/  @!P0 IMAD.MOV.U32 R7, RZ, RZ, R4 ;  /* 0x000000ffff078224 */ /* 0x000fe400078e0004 */
[----:B------:R-:W4:Y:S04]  /*2abd0*/  LDL.LU R4, [R1+0x850] ;  /* 0x0008500001047983 */ /* 0x000f280000300800 */
[----:B------:R0:W2:Y:S04]  /*2abe0*/  @!P0 LDG.E.U8 R2, desc[UR56][R6.64] ;  /* 0x0000003806028981 */ /* 0x0000a8000c1e1100 */
[----:B------:R-:W2:Y:S01]  /*2abf0*/  LDL.LU R3, [R1+0x844] ;  /* 0x0008440001037983 */ /* 0x000ea20000300800 */
[----:B0-----:R-:W-:-:S02]  /*2ac00*/  LOP3.LUT R6, R139, 0xffff, RZ, 0xc0, !PT ;  /* 0x0000ffff8b067812 */ /* 0x001fc400078ec0ff */
[----:B------:R-:W-:Y:S02]  /*2ac10*/  PRMT R139, R9, 0x3340, R8 ;  /* 0x00003340098b7816 */ /* 0x000fe40000000008 */
[----:B------:R-:W3:Y:S04]  /*2ac20*/  LDL.LU R9, [R1+0x894] ;  /* 0x0008940001097983 */ /* 0x000ee80000300800 */
[----:B------:R-:W4:Y:S01]  /*2ac30*/  LDL.LU R8, [R1+0x890] ;  /* 0x0008900001087983 */ /* 0x000f220000300800 */
[----:B------:R-:W-:-:S04]  /*2ac40*/  LOP3.LUT R7, R138, 0xffff, RZ, 0xc0, !PT ;  /* 0x0000ffff8a077812 */ /* 0x000fc800078ec0ff */
[----:B------:R-:W-:Y:S02]  /*2ac50*/  PRMT R138, R7, 0x3340, R6 ;  /* 0x00003340078a7816 */ /* 0x000fe40000000006 */
[----:B------:R-:W-:Y:S02]  /*2ac60*/  LOP3.LUT R6, R123, 0xffff, RZ, 0xc0, !PT ;  /* 0x0000ffff7b067812 */ /* 0x000fe400078ec0ff */
[----:B---3--:R-:W-:Y:S02]  /*2ac70*/  LOP3.LUT R9, R9, 0xffff, RZ, 0xc0, !PT ;  /* 0x0000ffff09097812 */ /* 0x008fe400078ec0ff */
[----:B----4-:R-:W-:-:S04]  /*2ac80*/  LOP3.LUT R8, R8, 0xffff, RZ, 0xc0, !PT ;  /* 0x0000ffff08087812 */ /* 0x010fc800078ec0ff */
[----:B------:R-:W-:Y:S02]  /*2ac90*/  PRMT R123, R9, 0x3340, R8 ;  /* 0x00003340097b7816 */ /* 0x000fe40000000008 */
[----:B------:R-:W3:Y:S04]  /*2aca0*/  LDL.LU R9, [R1+0x884] ;  /* 0x0008840001097983 */ /* 0x000ee80000300800 */
[----:B------:R-:W4:Y:S01]  /*2acb0*/  LDL.LU R8, [R1+0x87c] ;  /* 0x00087c0001087983 */ /* 0x000f220000300800 */
[----:B------:R-:W-:-:S04]  /*2acc0*/  LOP3.LUT R7, R134, 0xffff, RZ, 0xc0, !PT ;  /* 0x0000ffff86077812 */ /* 0x000fc800078ec0ff */
[----:B------:R-:W-:Y:S02]  /*2acd0*/  PRMT R134, R7, 0x3340, R6 ;  /* 0x0000334007867816 */ /* 0x000fe40000000006 */
[----:B------:R-:W-:Y:S02]  /*2ace0*/  LOP3.LUT R6, R133, 0xffff, RZ, 0xc0, !PT ;  /* 0x0000ffff85067812 */ /* 0x000fe400078ec0ff */
[----:B------:R-:W-:-:S04]  /*2acf0*/  LOP3.LUT R7, R10, 0xffff, RZ, 0xc0, !PT ;  /* 0x0000ffff0a077812 */ /* 0x000fc800078ec0ff */
[----:B------:R-:W-:Y:S02]  /*2ad00*/  PRMT R10, R7, 0x3340, R6 ;  /* 0x00003340070a7816 */ /* 0x000fe40000000006 */
[----:B---3--:R-:W-:Y:S02]  /*2ad10*/  LOP3.LUT R9, R9, 0xffff, RZ, 0xc0, !PT ;  /* 0x0000ffff09097812 */ /* 0x008fe400078ec0ff */
[----:B----4-:R-:W-:-:S04]  /*2ad20*/  LOP3.LUT R8, R8, 0xffff, RZ, 0xc0, !PT ;  /* 0x0000ffff08087812 */ /* 0x010fc800078ec0ff */
[----:B------:R-:W-:Y:S02]  /*2ad30*/  PRMT R133, R9, 0x3340, R8 ;  /* 0x0000334009857816 */ /* 0x000fe40000000008 */
[----:B------:R-:W3:Y:S04]  /*2ad40*/  LDL.LU R9, [R1+0x864] ;  /* 0x0008640001097983 */ /* 0x000ee80000300800 */
[----:B------:R-:W4:Y:S04]  /*2ad50*/  LDL.LU R8, [R1+0x85c] ;  /* 0x00085c0001087983 */ /* 0x000f280000300800 */
[----:B------:R-:W2:Y:S01]  /*2ad60*/  LDL.LU R6, [R1+0x854] ;  /* 0x0008540001067983 */ /* 0x000ea20000300800 */
[----:B---3--:R-:W-:-:S02]  /*2ad70*/  LOP3.LUT R9, R9, 0xffff, RZ, 0xc0, !PT ;  /* 0x0000ffff09097812 */ /* 0x008fc400078ec0ff */
[----:B----4-:R-:W-:Y:S02]  /*2ad80*/  LOP3.LUT R8, R8, 0xffff, RZ, 0xc0, !PT ;  /* 0x0000ffff08087812 */ /* 0x010fe400078ec0ff */
[----:B--2---:R-:W-:Y:S02]  /*2ad90*/  LOP3.LUT R7, R6, 0xffff, RZ, 0xc0, !PT ;  /* 0x0000ffff06077812 */ /* 0x004fe400078ec0ff */
[----:B------:R-:W-:Y:S02]  /*2ada0*/  LOP3.LUT R6, R11, 0xffff, RZ, 0xc0, !PT ;  /* 0x0000ffff0b067812 */ /* 0x000fe400078ec0ff */
[----:B------:R-:W-:Y:S02]  /*2adb0*/  PRMT R11, R9, 0x3340, R8 ;  /* 0x00003340090b7816 */ /* 0x000fe40000000008 */
[----:B------:R-:W-:Y:S02]  /*2adc0*/  PRMT R8, R139, 0x5410, R138 ;  /* 0x000054108b087816 */ /* 0x000fe4000000008a */
[----:B------:R-:W-:Y:S01]  /*2add0*/  PRMT R9, R123, 0x5410, R134 ;  /* 0x000054107b097816 */ /* 0x000fe20000000086 */
[----:B------:R-:W2:Y:S04]  /*2ade0*/  LDL.LU R138, [R1+0x1e80] ;  /* 0x001e8000018a7983 */ /* 0x000ea80000300800 */
[----:B------:R-:W3:Y:S04]  /*2adf0*/  LDL.LU R139, [R1+0x1e7c] ;  /* 0x001e7c00018b7983 */ /* 0x000ee80000300800 */
[----:B------:R-:W4:Y:S04]  /*2ae00*/  LDL.LU R134, [R1+0x1e78] ;  /* 0x001e780001867983 */ /* 0x000f280000300800 */
[----:B------:R-:W4:Y:S01]  /*2ae10*/  LDL.LU R123, [R1+0x1e74] ;  /* 0x001e7400017b7983 */ /* 0x000f220000300800 */
[----:B------:R-:W-:-:S02]  /*2ae20*/  PRMT R6, R7, 0x3340, R6 ;  /* 0x0000334007067816 */ /* 0x000fc40000000006 */
[----:B------:R-:W-:Y:S02]  /*2ae30*/  PRMT R10, R133, 0x5410, R10 ;  /* 0x00005410850a7816 */ /* 0x000fe4000000000a */
[----:B------:R-:W4:Y:S01]  /*2ae40*/  LDL.LU R133, [R1+0x1e70] ;  /* 0x001e700001857983 */ /* 0x000f220000300800 */
[----:B------:R-:W-:-:S05]  /*2ae50*/  PRMT R11, R11, 0x5410, R6 ;  /* 0x000054100b0b7816 */ /* 0x000fca0000000006 */
[----:B------:R0:W-:Y:S02]  /*2ae60*/  STS.128 [R122+UR58+0x4000], R8 ;  /* 0x004000087a007988 */ /* 0x0001e40008000c3a */
[----:B0-----:R-:W-:Y:S02]  /*2ae70*/  LOP3.LUT R9, R4, 0xffff, RZ, 0xc0, !PT ;  /* 0x0000ffff04097812 */ /* 0x001fe400078ec0ff */
[----:B------:R-:W-:Y:S01]  /*2ae80*/  LOP3.LUT R8, R3, 0xffff, RZ, 0xc0, !PT ;  /* 0x0000ffff03087812 */ /* 0x000fe200078ec0ff */
[----:B------:R-:W4:Y:S01]  /*2ae90*/  LDL.LU R122, [R1+0x1e6c] ;  /* 0x001e6c00017a7983 */ /* 0x000f220000300800 */
[----:B--2---:R-:W-:Y:S02]  /*2aea0*/  LOP3.LUT R6, R138, 0xffff, RZ, 0xc0, !PT ;  /* 0x0000ffff8a067812 */ /* 0x004fe400078ec0ff */
[----:B---3--:R-:W-:Y:S02]  /*2aeb0*/  LOP3.LUT R7, R139, 0xffff, RZ, 0xc0, !PT ;  /* 0x0000ffff8b077812 */ /* 0x008fe400078ec0ff */
[----:B------:R-:W-:-:S02]  /*2aec0*/  PRMT R138, R9, 0x3340, R8 ;  /* 0x00003340098a7816 */ /* 0x000fc40000000008 */
[----:B----4-:R-:W-:Y:S02]  /*2aed0*/  LOP3.LUT R9, R123, 0xffff, RZ, 0xc0, !PT ;  /* 0x0000ffff7b097812 */ /* 0x010fe400078ec0ff */
[----:B------:R-:W-:Y:S02]  /*2aee0*/  LOP3.LUT R8, R134, 0xffff, RZ, 0xc0, !PT ;  /* 0x0000ffff86087812 */ /* 0x000fe400078ec0ff */
[----:B------:R-:W-:Y:S02]  /*2aef0*/  PRMT R139, R7, 0x3340, R6 ;  /* 0x00003340078b7816 */ /* 0x000fe40000000006 */
[----:B------:R-:W-:Y:S01]  /*2af00*/  LOP3.LUT R6, R136, 0xffff, RZ, 0xc0, !PT ;  /* 0x0000ffff88067812 */ /* 0x000fe200078ec0ff */
[----:B------:R-:W2:Y:S01]  /*2af10*/  LDL.LU R123, [R1+0x1e68] ;  /* 0x001e6800017b7983 */ /* 0x000ea20000300800 */
[----:B------:R-:W-:-:S03]  /*2af20*/  PRMT R136, R9, 0x3340, R8 ;  /* 0x0000334009887816 */ /* 0x000fc60000000008 */
[----:B------:R-:W3:Y:S01]  /*2af30*/  LDL.LU R134, [R1+0x1e64] ;  /* 0x001e640001867983 */ /* 0x000ee20000300800 */
[----:B------:R-:W-:-:S03]  /*2af40*/  LOP3.LUT R9, R135, 0xffff, RZ, 0xc0, !PT ;  /* 0x0000ffff87097812 */ /* 0x000fc600078ec0ff */
[----:B------:R-:W4:Y:S04]  /*2af50*/  LDL.LU R135, [R1+0x1e60] ;  /* 0x001e600001877983 */ /* 0x000f280000300800 */
[----:B------:R-:W3:Y:S01]  /*2af60*/  LDL R3, [R1+0x18c0] ;  /* 0x0018c00001037983 */ /* 0x000ee20000100800 */
[----:B------:R-:W-:-:S03]  /*2af70*/  LOP3.LUT R8, R0, 0xffff, RZ, 0xc0, !PT ;  /* 0x0000ffff00087812 */ /* 0x000fc600078ec0ff */
[----:B------:R-:W4:Y:S01]  /*2af80*/  LDL.LU R0, [R1+0x1e5c] ;  /* 0x001e5c0001007983 */ /* 0x000f220000300800 */
        /* <DEDUP_REMOVED lines=9> */
[----:B------:R-:W-:Y:S02]  /*2b020*/  LOP3.LUT R6, R140, 0xffff, RZ, 0xc0, !PT ;  /* 0x0000ffff8c067812 */ /* 0x000fe400078ec0ff */
[----:B------:R-:W-:Y:S01]  /*2b030*/  PRMT R11, R9, 0x3340, R8 ;  /* 0x00003340090b7816 */ /* 0x000fe20000000008 */
[----:B------:R-:W4:Y:S01]  /*2b040*/  LDL.LU R14, [R1+0x1e58] ;  /* 0x001e5800010e7983 */ /* 0x000f220000300800 */
[----:B------:R-:W-:Y:S02]  /*2b050*/  PRMT R6, R7, 0x3340, R6 ;  /* 0x0000334007067816 */ /* 0x000fe40000000006 */
[----:B------:R-:W-:-:S02]  /*2b060*/  PRMT R8, R138, 0x5410, R139 ;  /* 0x000054108a087816 */ /* 0x000fc4000000008b */
[----:B------:R-:W-:Y:S02]  /*2b070*/  PRMT R9, R136, 0x5410, R137 ;  /* 0x0000541088097816 */ /* 0x000fe40000000089 */
[----:B------:R-:W-:Y:S02]  /*2b080*/  PRMT R10, R4, 0x5410, R10 ;  /* 0x00005410040a7816 */ /* 0x000fe4000000000a */
[----:B------:R-:W-:Y:S02]  /*2b090*/  PRMT R11, R11, 0x5410, R6 ;  /* 0x000054100b0b7816 */ /* 0x000fe40000000006 */
[----:B------:R-:W-:Y:S01]  /*2b0a0*/  LOP3.LUT R6, R122, 0xffff, RZ, 0xc0, !PT ;  /* 0x0000ffff7a067812 */ /* 0x000fe200078ec0ff */
[----:B------:R-:W0:Y:S02]  /*2b0b0*/  S2R R145, SR_TID.X ;  /* 0x0000000000917919 */ /* 0x000e240000002100 */
[----:B0-----:R-:W-:Y:S02]  /*2b0c0*/  LOP3.LUT R145, R145, 0x7f, RZ, 0xc0, !PT ;  /* 0x0000007f91917812 */ /* 0x001fe400078ec0ff */
[----:B--2---:R-:W-:Y:S01]  /*2b0d0*/  LOP3.LUT R7, R123, 0xffff, RZ, 0xc0, !PT ;  /* 0x0000ffff7b077812 */ /* 0x004fe200078ec0ff */
[----:B---3--:R4:W-:Y:S03]  /*2b0e0*/  STS.128 [R3+UR58], R8 ;  /* 0x0000000803007988 */ /* 0x0089e60008000c3a */
[----:B------:R-:W-:-:S02]  /*2b0f0*/  PRMT R123, R7, 0x3340, R6 ;  /* 0x00003340077b7816 */ /* 0x000fc40000000006 */
[----:B------:R-:W-:Y:S02]  /*2b100*/  LOP3.LUT R7, R121, 0xffff, RZ, 0xc0, !PT ;  /* 0x0000ffff79077812 */ /* 0x000fe400078ec0ff */
[----:B------:R-:W-:-:S04]  /*2b110*/  LOP3.LUT R6, R120, 0xffff, RZ, 0xc0, !PT ;  /* 0x0000ffff78067812 */ /* 0x000fc800078ec0ff */
[----:B------:R-:W-:Y:S02]  /*2b120*/  PRMT R121, R7, 0x3340, R6 ;  /* 0x0000334007797816 */ /* 0x000fe40000000006 */
[----:B----4-:R-:W-:Y:S02]  /*2b130*/  LOP3.LUT R9, R135, 0xffff, RZ, 0xc0, !PT ;  /* 0x0000ffff87097812 */ /* 0x010fe400078ec0ff */
[----:B------:R-:W-:-:S04]  /*2b140*/  LOP3.LUT R8, R134, 0xffff, RZ, 0xc0, !PT ;  /* 0x0000ffff86087812 */ /* 0x000fc800078ec0ff */
[----:B------:R-:W-:Y:S02]  /*2b150*/  PRMT R122, R9, 0x3340, R8 ;  /* 0x00003340097a7816 */ /* 0x000fe40000000008 */
[----:B------:R-:W-:Y:S02]  /*2b160*/  LOP3.LUT R9, R133, 0xffff, RZ, 0xc0, !PT ;  /* 0x0000ffff85097812 */ /* 0x000fe400078ec0ff */
[----:B------:R-:W-:Y:S02]  /*2b170*/  LOP3.LUT R8, R132, 0xffff, RZ, 0xc0, !PT ;  /* 0x0000ffff84087812 */ /* 0x000fe400078ec0ff */
[----:B------:R-:W-:Y:S02]  /*2b180*/  LOP3.LUT R7, R129, 0xffff, RZ, 0xc0, !PT ;  /* 0x0000ffff81077812 */ /* 0x000fe400078ec0ff */
[----:B------:R-:W-:Y:S02]  /*2b190*/  LOP3.LUT R6, R128, 0xffff, RZ, 0xc0, !PT ;  /* 0x0000ffff80067812 */ /* 0x000fe400078ec0ff */
[----:B------:R-:W-:-:S02]  /*2b1a0*/  PRMT R120, R9, 0x3340, R8 ;  /* 0x0000334009787816 */ /* 0x000fc40000000008 */
[----:B------:R-:W-:Y:S02]  /*2b1b0*/  LOP3.LUT R9, R131, 0xffff, RZ, 0xc0, !PT ;  /* 0x0000ffff83097812 */ /* 0x000fe400078ec0ff */
[----:B------:R-:W-:Y:S02]  /*2b1c0*/  LOP3.LUT R8, R130, 0xffff, RZ, 0xc0, !PT ;  /* 0x0000ffff82087812 */ /* 0x000fe400078ec0ff */
[----:B------:R-:W-:Y:S02]  /*2b1d0*/  PRMT R10, R7, 0x3340, R6 ;  /* 0x00003340070a7816 */ /* 0x000fe40000000006 */
[----:B------:R-:W-:Y:S02]  /*2b1e0*/  LOP3.LUT R7, R125, 0xffff, RZ, 0xc0, !PT ;  /* 0x0000ffff7d077812 */ /* 0x000fe400078ec0ff */
[----:B------:R-:W-:Y:S02]  /*2b1f0*/  LOP3.LUT R6, R124, 0xffff, RZ, 0xc0, !PT ;  /* 0x0000ffff7c067812 */ /* 0x000fe400078ec0ff */
[----:B------:R-:W-:-:S02]  /*2b200*/  PRMT R4, R9, 0x3340, R8 ;  /* 0x0000334009047816 */ /* 0x000fc40000000008 */
[----:B------:R-:W-:Y:S02]  /*2b210*/  LOP3.LUT R9, R127, 0xffff, RZ, 0xc0, !PT ;  /* 0x0000ffff7f097812 */ /* 0x000fe400078ec0ff */
[----:B------:R-:W-:Y:S02]  /*2b220*/  LOP3.LUT R8, R126, 0xffff, RZ, 0xc0, !PT ;  /* 0x0000ffff7e087812 */ /* 0x000fe400078ec0ff */
[----:B------:R-:W-:Y:S02]  /*2b230*/  PRMT R6, R7, 0x3340, R6 ;  /* 0x0000334007067816 */ /* 0x000fe40000000006 */
[----:B------:R-:W-:Y:S02]  /*2b240*/  PRMT R11, R9, 0x3340, R8 ;  /* 0x00003340090b7816 */ /* 0x000fe40000000008 */
[----:B------:R-:W-:Y:S02]  /*2b250*/  PRMT R8, R122, 0x5410, R123 ;  /* 0x000054107a087816 */ /* 0x000fe4000000007b */
[----:B------:R-:W-:-:S02]  /*2b260*/  PRMT R9, R120, 0x5410, R121 ;  /* 0x0000541078097816 */ /* 0x000fc40000000079 */
[----:B------:R-:W-:Y:S02]  /*2b270*/  PRMT R10, R4, 0x5410, R10 ;  /* 0x00005410040a7816 */ /* 0x000fe4000000000a */
[----:B------:R-:W-:-:S05]  /*2b280*/  PRMT R11, R11, 0x5410, R6 ;  /* 0x000054100b0b7816 */ /* 0x000fca0000000006 */
[----:B------:R0:W-:Y:S04]  /*2b290*/  STS.128 [R3+UR58+0x4000], R8 ;  /* 0x0040000803007988 */ /* 0x0001e80008000c3a */
[----:B------:R-:W-:Y:S04]  /*2b2a0*/  STS.U8 [R47+UR58+0x8000], R119 ;  /* 0x008000772f007988 */ /* 0x000fe8000800003a */
        /* <DEDUP_REMOVED lines=26> */
[----:B------:R-:W-:Y:S01]  /*2b450*/  STS.U8 [R47+UR58+0xec00], R92 ;  /* 0x00ec005c2f007988 */ /* 0x000fe2000800003a */
[----:B------:R-:W-:-:S03]  /*2b460*/  LOP3.LUT R4, R145, 0x10, RZ, 0x3c, !PT ;  /* 0x0000001091047812 */ /* 0x000fc600078e3cff */
        /* <DEDUP_REMOVED lines=32> */
[----:B0-----:R-:W-:-:S03]  /*2b670*/  LOP3.LUT R3, R145, 0x20, RZ, 0x3c, !PT ;  /* 0x0000002091037812 */ /* 0x001fc600078e3cff */
[----:B------:R-:W-:Y:S01]  /*2b680*/  STS.U8 [R4+UR58+0xf080], R59 ;  /* 0x00f0803b04007988 */ /* 0x000fe2000800003a */
[----:B------:R-:W0:Y:S03]  /*2b690*/  S2R R145, SR_TID.X ;  /* 0x0000000000917919 */ /* 0x000e260000002100 */
[----:B------:R-:W-:Y:S04]  /*2b6a0*/  STS.U8 [R4+UR58+0xf480], R58 ;  /* 0x00f4803a04007988 */ /* 0x000fe8000800003a */
[----:B------:R-:W-:Y:S04]  /*2b6b0*/  STS.U8 [R4+UR58+0xf880], R57 ;  /* 0x00f8803904007988 */ /* 0x000fe8000800003a */
[----:B------:R1:W-:Y:S04]  /*2b6c0*/  STS.U8 [R4+UR58+0xfc80], R56 ;  /* 0x00fc803804007988 */ /* 0x0003e8000800003a */
        /* <DEDUP_REMOVED lines=30> */
[----:B------:R-:W-:Y:S04]  /*2b8b0*/  STS.U8 [R3+UR58+0xf500], R231 ;  /* 0x00f500e703007988 */ /* 0x000fe8000800003a */
[----:B------:R-:W-:Y:S04]  /*2b8c0*/  STS.U8 [R3+UR58+0xf900], R230 ;  /* 0x00f900e603007988 */ /* 0x000fe8000800003a */
[----:B------:R0:W-:Y:S04]  /*2b8d0*/  STS.U8 [R3+UR58+0xfd00], R229 ;  /* 0x00fd00e503007988 */ /* 0x0001e8000800003a */
[----:B-1----:R-:W2:Y:S01]  /*2b8e0*/  LDL.LU R4, [R1+0x994] ;  /* 0x0009940001047983 */ /* 0x002ea20000300800 */
[----:B0-----:R-:W-:Y:S01]  /*2b8f0*/  LOP3.LUT R3, R145, 0x30, RZ, 0x3c, !PT ;  /* 0x0000003091037812 */ /* 0x001fe200078e3cff */
[----:B------:R-:W-:-:S02]  /*2b900*/  IMAD.MOV.U32 R145, RZ, RZ, R147 ;  /* 0x000000ffff917224 */ /* 0x000fc400078e0093 */
[----:B------:R-:W-:Y:S02]  /*2b910*/  IMAD.MOV.U32 R147, RZ, RZ, R0 ;  /* 0x000000ffff937224 */ /* 0x000fe400078e0000 */
[----:B------:R-:W0:Y:S01]  /*2b920*/  S2R R0, SR_TID.X ;  /* 0x0000000000007919 */ /* 0x000e220000002100 */
        /* <DEDUP_REMOVED lines=30> */
[----:B------:R-:W-:Y:S01]  /*2bb10*/  STS.U8 [R3+UR58+0xf580], R199 ;  /* 0x00f580c703007988 */ /* 0x000fe2000800003a */
[----:B------:R-:W-:-:S03]  /*2bb20*/  LOP3.LUT R0, R0, 0x40, RZ, 0x3c, !PT ;  /* 0x0000004000007812 */ /* 0x000fc600078e3cff */
        /* <DEDUP_REMOVED lines=33> */
[----:B------:R1:W-:Y:S04]  /*2bd40*/  STS.U8 [R0+UR58+0xfe00], R165 ;  /* 0x00fe00a500007988 */ /* 0x0003e8000800003a */
[----:B0-----:R-:W3:Y:S04]  /*2bd50*/  LDL.LU R3, [R1+0x98c] ;  /* 0x00098c0001037983 */ /* 0x001ee80000300800 */
[----:B-1----:R-:W4:Y:S04]  /*2bd60*/  LDL.LU R0, [R1+0x998] ;  /* 0x0009980001007983 */ /* 0x002f280000300800 */
[----:B------:R-:W3:Y:S04]  /*2bd70*/  LDL.LU R227, [R1+0x954] ;  /* 0x0009540001e37983 */ /* 0x000ee80000300800 */
[----:B------:R-:W3:Y:S04]  /*2bd80*/  LDL.LU R226, [R1+0x94c] ;  /* 0x00094c0001e27983 */ /* 0x000ee80000300800 */
[----:B------:R-:W2:Y:S04]  /*2bd90*/  LDL.LU R225, [R1+0x958] ;  /* 0x0009580001e17983 */ /* 0x000ea80000300800 */
        /* <DEDUP_REMOVED lines=11> */
[----:B------:R-:W4:Y:S04]  /*2be50*/  LDL R7, [R1+0x13bc] ;  /* 0x0013bc0001077983 */ /* 0x000f280000100800 */
[----:B------:R-:W4:Y:S04]  /*2be60*/  LDL R6, [R1+0x13c0] ;  /* 0x0013c00001067983 */ /* 0x000f280000100800 */
[----:B------:R-:W2:Y:S04]  /*2be70*/  LDL R49, [R1+0x13b8] ;  /* 0x0013b80001317983 */ /* 0x000ea80000100800 */
[----:B------:R-:W3:Y:S04]  /*2be80*/  LDL R56, [R1+0x13b4] ;  /* 0x0013b40001387983 */ /* 0x000ee80000100800 */
        /* <DEDUP_REMOVED lines=8> */
[----:B------:R-:W3:Y:S04]  /*2bf10*/  LDL.LU R213, [R1+0x8d8] ;  /* 0x0008d80001d57983 */ /* 0x000ee80000300800 */
[----:B------:R-:W3:Y:S04]  /*2bf20*/  LDL.LU R212, [R1+0x8d0] ;  /* 0x0008d00001d47983 */ /* 0x000ee80000300800 */
[----:B------:R-:W3:Y:S04]  /*2bf30*/  LDL.LU R211, [R1+0x8c8] ;  /* 0x0008c80001d37983 */ /* 0x000ee80000300800 */
[----:B------:R-:W3:Y:S04]  /*2bf40*/  LDL R58, [R1+0x12fc] ;  /* 0x0012fc00013a7983 */ /* 0x000ee80000100800 */
[----:B------:R-:W3:Y:S01]  /*2bf50*/  LDL R57, [R1+0x1300] ;  /* 0x0013000001397983 */ /* 0x000ee20000100800 */
        /* <DEDUP_REMOVED lines=34> */
[----:B------:R-:W-:Y:S01]  /*2c180*/  PRMT R176, RZ, 0x7610, R176 ;  /* 0x00007610ffb07816 */ /* 0x000fe200000000b0 */
[----:B------:R-:W3:Y:S04]  /*2c190*/  LDL R64, [R1+0xbc8] ;  /* 0x000bc80001407983 */ /* 0x000ee80000100800 */
[----:B------:R-:W3:Y:S04]  /*2c1a0*/  LDL R63, [R1+0xb90] ;  /* 0x000b9000013f7983 */ /* 0x000ee80000100800 */
[----:B------:R-:W3:Y:S04]  /*2c1b0*/  LDL R62, [R1+0xb94] ;  /* 0x000b9400013e7983 */ /* 0x000ee80000100800 */
[----:B------:R-:W3:Y:S04]  /*2c1c0*/  LDL R61, [R1+0xb88] ;  /* 0x000b8800013d7983 */ /* 0x000ee80000100800 */
[----:B----4-:R2:W4:Y:S02]  /*2c1d0*/  @!P0 LDG.E.U8 R210, desc[UR56][R6.64] ;  /* 0x0000003806d28981 */ /* 0x010524000c1e1100 */
[----:B--2---:R-:W-:-:S02]  /*2c1e0*/  @!P0 IMAD.MOV.U32 R6, RZ, RZ, R49 ;  /* 0x000000ffff068224 */ /* 0x004fc400078e0031 */
[----:B------:R-:W2:Y:S01]  /*2c1f0*/  LDL R49, [R1+0x12f8] ;  /* 0x0012f80001317983 */ /* 0x000ea20000100800 */
[----:B---3--:R-:W-:-:S03]  /*2c200*/  @!P0 IMAD.MOV.U32 R7, RZ, RZ, R56 ;  /* 0x000000ffff078224 */ /* 0x008fc600078e0038 */
[----:B------:R-:W3:Y:S04]  /*2c210*/  LDL R56, [R1+0x12f4] ;  /* 0x0012f40001387983 */ /* 0x000ee80000100800 */
[----:B------:R0:W4:Y:S02]  /*2c220*/  @!P0 LDG.E.U8 R209, desc[UR56][R6.64] ;  /* 0x0000003806d18981 */ /* 0x000124000c1e1100 */
[----:B0-----:R-:W-:Y:S02]  /*2c230*/  @!P0 IMAD.MOV.U32 R6, RZ, RZ, R59 ;  /* 0x000000ffff068224 */ /* 0x001fe400078e003b */
[----:B------:R-:W-:Y:S01]  /*2c240*/  @!P0 IMAD.MOV.U32 R7, RZ, RZ, R60 ;  /* 0x000000ffff078224 */ /* 0x000fe200078e003c */
[----:B------:R-:W4:Y:S04]  /*2c250*/  LDL R59, [R1+0x1240] ;  /* 0x00124000013b7983 */ /* 0x000f280000100800 */
[----:B------:R-:W4:Y:S04]  /*2c260*/  LDL R60, [R1+0x123c] ;  /* 0x00123c00013c7983 */ /* 0x000f280000100800 */
[----:B------:R0:W4:Y:S02]  /*2c270*/  @!P0 LDG.E.U8 R208, desc[UR56][R6.64] ;  /* 0x0000003806d08981 */ /* 0x000124000c1e1100 */
[----:B0-----:R-:W-:-:S02]  /*2c280*/  @!P0 IMAD.MOV.U32 R6, RZ, RZ, R54 ;  /* 0x000000ffff068224 */ /* 0x001fc400078e0036 */
        /* <DEDUP_REMOVED lines=23> */
[----:B------:R4:W3:Y:S02]  /*2c400*/  @!P0 LDG.E.U8 R203, desc[UR56][R6.64] ;  /* 0x0000003806cb8981 */ /* 0x0008e4000c1e1100 */
[----:B----4-:R-:W-:Y:S02]  /*2c410*/  @!P0 IMAD.MOV.U32 R6, RZ, RZ, R54 ;  /* 0x000000ffff068224 */ /* 0x010fe400078e0036 */
        /* <DEDUP_REMOVED lines=131> */
[----:B------:R-:W-:Y:S01]  /*2cc50*/  PRMT R175, RZ, 0x7610, R175 ;  /* 0x00007610ffaf7816 */ /* 0x000fe200000000af */
[----:B------:R-:W4:Y:S04]  /*2cc60*/  LDL R58, [R1+0xadc] ;  /* 0x000adc00013a7983 */ /* 0x000f280000100800 */
[----:B------:R2:W4:Y:S04]  /*2cc70*/  @!P0 LDG.E.U8 R176, desc[UR56][R6.64] ;  /* 0x0000003806b08981 */ /* 0x000528000c1e1100 */
[----:B------:R-:W4:Y:S01]  /*2cc80*/  LDL R57, [R1+0xa98] ;  /* 0x000a980001397983 */ /* 0x000f220000100800 */
[----:B--2---:R-:W-:-:S03]  /*2cc90*/  @!P0 IMAD.MOV.U32 R6, RZ, RZ, R49 ;  /* 0x000000ffff068224 */ /* 0x004fc600078e0031 */
[----:B------:R-:W2:Y:S01]  /*2cca0*/  LDL R49, [R1+0xbcc] ;  /* 0x000bcc0001317983 */ /* 0x000ea20000100800 */
[----:B---3--:R-:W-:-:S03]  /*2ccb0*/  @!P0 IMAD.MOV.U32 R7, RZ, RZ, R56 ;  /* 0x000000ffff078224 */ /* 0x008fc600078e0038 */
[----:B------:R-:W3:Y:S01]  /*2ccc0*/  LDL R56, [R1+0xa9c] ;  /* 0x000a9c0001387983 */ /* 0x000ee20000100800 */
[----:B------:R-:W-:-:S03]  /*2ccd0*/  PRMT R174, RZ, 0x7610, R174 ;  /* 0x00007610ffae7816 */ /* 0x000fc600000000ae */
[----:B------:R4:W3:Y:S01]  /*2cce0*/  @!P0 LDG.E.U8 R175, desc[UR56][R6.64] ;  /* 0x0000003806af8981 */ /* 0x0008e2000c1e1100 */
[----:B------:R-:W-:Y:S02]  /*2ccf0*/  PRMT R173, RZ, 0x7610, R173 ;  /* 0x00007610ffad7816 */ /* 0x000fe400000000ad */
[----:B------:R-:W-:Y:S01]  /*2cd00*/  PRMT R172, RZ, 0x7610, R172 ;  /* 0x00007610ffac7816 */ /* 0x000fe200000000ac */
        /* <DEDUP_REMOVED lines=16> */
[----:B------:R-:W2:Y:S04]  /*2ce10*/  LDL R49, [R1+0x99c] ;  /* 0x00099c0001317983 */ /* 0x000ea80000100800 */
[----:B------:R-:W2:Y:S01]  /*2ce20*/  LDL.LU R228, [R1+0x95c] ;  /* 0x00095c0001e47983 */ /* 0x000ea20000300800 */
[----:B------:R-:W0:Y:S01]  /*2ce30*/  S2R R143, SR_TID.X ;  /* 0x00000000008f7919 */ /* 0x000e220000002100 */
[----:B------:R-:W-:Y:S01]  /*2ce40*/  PRMT R171, RZ, 0x7610, R171 ;  /* 0x00007610ffab7816 */ /* 0x000fe200000000ab */
[----:B------:R-:W-:Y:S01]  /*2ce50*/  @!P0 IMAD.MOV.U32 R7, RZ, RZ, R64 ;  /* 0x000000ffff078224 */ /* 0x000fe200078e0040 */
[----:B------:R-:W-:-:S04]  /*2ce60*/  PRMT R170, RZ, 0x7610, R170 ;  /* 0x00007610ffaa7816 */ /* 0x000fc800000000aa */
[----:B------:R1:W2:Y:S01]  /*2ce70*/  @!P0 LDG.E.U8 R171, desc[UR56][R6.64] ;  /* 0x0000003806ab8981 */ /* 0x0002a2000c1e1100 */
[----:B------:R-:W-:Y:S01]  /*2ce80*/  PRMT R169, RZ, 0x7610, R169 ;  /* 0x00007610ffa97816 */ /* 0x000fe200000000a9 */
[----:B-1----:R-:W-:Y:S02]  /*2ce90*/  @!P0 IMAD.MOV.U32 R6, RZ, RZ, R62 ;  /* 0x000000ffff068224 */ /* 0x002fe400078e003e */
[----:B------:R-:W-:-:S05]  /*2cea0*/  @!P0 IMAD.MOV.U32 R7, RZ, RZ, R63 ;  /* 0x000000ffff078224 */ /* 0x000fca00078e003f */
[----:B------:R1:W2:Y:S01]  /*2ceb0*/  @!P0 LDG.E.U8 R170, desc[UR56][R6.64] ;  /* 0x0000003806aa8981 */ /* 0x0002a2000c1e1100 */
[----:B------:R-:W-:Y:S01]  /*2cec0*/  PRMT R168, RZ, 0x7610, R168 ;  /* 0x00007610ffa87816 */ /* 0x000fe200000000a8 */
[----:B-1----:R-:W-:Y:S02]  /*2ced0*/  @!P0 IMAD.MOV.U32 R6, RZ, RZ, R60 ;  /* 0x000000ffff068224 */ /* 0x002fe400078e003c */
[----:B------:R-:W-:-:S05]  /*2cee0*/  @!P0 IMAD.MOV.U32 R7, RZ, RZ, R61 ;  /* 0x000000ffff078224 */ /* 0x000fca00078e003d */
[----:B------:R1:W2:Y:S01]  /*2cef0*/  @!P0 LDG.E.U8 R169, desc[UR56][R6.64] ;  /* 0x0000003806a98981 */ /* 0x0002a2000c1e1100 */
[----:B------:R-:W-:Y:S01]  /*2cf00*/  PRMT R167, RZ, 0x7610, R167 ;  /* 0x00007610ffa77816 */ /* 0x000fe200000000a7 */
[----:B-1----:R-:W-:Y:S02]  /*2cf10*/  @!P0 IMAD.MOV.U32 R6, RZ, RZ, R58 ;  /* 0x000000ffff068224 */ /* 0x002fe400078e003a */
[----:B------:R-:W-:Y:S01]  /*2cf20*/  @!P0 IMAD.MOV.U32 R7, RZ, RZ, R59 ;  /* 0x000000ffff078224 */ /* 0x000fe200078e003b */
[----:B------:R-:W-:Y:S02]  /*2cf30*/  PRMT R166, RZ, 0x7610, R166 ;  /* 0x00007610ffa67816 */ /* 0x000fe400000000a6 */
[----:B0-----:R-:W-:Y:S02]  /*2cf40*/  LOP3.LUT R143, R143, 0x7f, RZ, 0xc0, !PT ;  /* 0x0000007f8f8f7812 */ /* 0x001fe400078ec0ff */
[----:B------:R-:W-:Y:S01]  /*2cf50*/  PRMT R165, RZ, 0x7610, R165 ;  /* 0x00007610ffa57816 */ /* 0x000fe200000000a5 */
[----:B------:R-:W2:Y:S04]  /*2cf60*/  LDL R59, [R1+0xb50] ;  /* 0x000b5000013b7983 */ /* 0x000ea80000100800 */
[----:B------:R3:W2:Y:S04]  /*2cf70*/  @!P0 LDG.E.U8 R168, desc[UR56][R6.64] ;  /* 0x0000003806a88981 */ /* 0x0006a8000c1e1100 */
[----:B------:R-:W2:Y:S01]  /*2cf80*/  LDL R58, [R1+0xb54] ;  /* 0x000b5400013a7983 */ /* 0x000ea20000100800 */
[----:B---3--:R-:W-:-:S02]  /*2cf90*/  @!P0 IMAD.MOV.U32 R6, RZ, RZ, R56 ;  /* 0x000000ffff068224 */ /* 0x008fc400078e0038 */
[----:B------:R-:W-:Y:S01]  /*2cfa0*/  @!P0 IMAD.MOV.U32 R7, RZ, RZ, R57 ;  /* 0x000000ffff078224 */ /* 0x000fe200078e0039 */
[----:B------:R-:W-:Y:S01]  /*2cfb0*/  LOP3.LUT R48, R143, 0x50, RZ, 0x3c, !PT ;  /* 0x000000508f307812 */ /* 0x000fe200078e3cff */
[----:B------:R-:W3:Y:S04]  /*2cfc0*/  LDL R57, [R1+0xb10] ;  /* 0x000b100001397983 */ /* 0x000ee80000100800 */
[----:B------:R4:W3:Y:S04]  /*2cfd0*/  @!P0 LDG.E.U8 R167, desc[UR56][R6.64] ;  /* 0x0000003806a78981 */ /* 0x0008e8000c1e1100 */
[----:B------:R-:W3:Y:S01]  /*2cfe0*/  LDL R56, [R1+0xb14] ;  /* 0x000b140001387983 */ /* 0x000ee20000100800 */
[----:B----4-:R-:W-:-:S02]  /*2cff0*/  @!P0 IMAD.MOV.U32 R6, RZ, RZ, R54 ;  /* 0x000000ffff068224 */ /* 0x010fc400078e0036 */
[----:B------:R-:W-:Y:S01]  /*2d000*/  @!P0 IMAD.MOV.U32 R7, RZ, RZ, R55 ;  /* 0x000000ffff078224 */ /* 0x000fe200078e0037 */
[----:B------:R0:W-:Y:S04]  /*2d010*/  STS.U8 [R48+UR58+0x8280], R164 ;  /* 0x008280a430007988 */ /* 0x0001e8000800003a */
[----:B------:R-:W4:Y:S04]  /*2d020*/  LDL R55, [R1+0xad0] ;  /* 0x000ad00001377983 */ /* 0x000f280000100800 */
[----:B------:R1:W4:Y:S04]  /*2d030*/  @!P0 LDG.E.U8 R166, desc[UR56][R6.64] ;  /* 0x0000003806a68981 */ /* 0x000328000c1e1100 */
[----:B------:R-:W4:Y:S01]  /*2d040*/  LDL R54, [R1+0xad4] ;  /* 0x000ad40001367983 */ /* 0x000f220000100800 */
[----:B-1----:R-:W-:-:S02]  /*2d050*/  @!P0 IMAD.MOV.U32 R6, RZ, RZ, R52 ;  /* 0x000000ffff068224 */ /* 0x002fc400078e0034 */
[----:B------:R-:W-:Y:S01]  /*2d060*/  @!P0 IMAD.MOV.U32 R7, RZ, RZ, R53 ;  /* 0x000000ffff078224 */ /* 0x000fe200078e0035 */
[----:B0-----:R-:W-:Y:S01]  /*2d070*/  PRMT R164, RZ, 0x7610, R164 ;  /* 0x00007610ffa47816 */ /* 0x001fe200000000a4 */
[----:B------:R0:W-:Y:S04]  /*2d080*/  STS.U8 [R48+UR58+0x8680], R163 ;  /* 0x008680a330007988 */ /* 0x0001e8000800003a */
[----:B------:R1:W4:Y:S04]  /*2d090*/  @!P0 LDG.E.U8 R165, desc[UR56][R6.64] ;  /* 0x0000003806a58981 */ /* 0x000328000c1e1100 */
[----:B------:R-:W4:Y:S04]  /*2d0a0*/  LDL R53, [R1+0xa90] ;  /* 0x000a900001357983 */ /* 0x000f280000100800 */
        /* <DEDUP_REMOVED lines=8> */
[----:B-1----:R-:W-:Y:S01]  /*2d130*/  @!P0 IMAD.MOV.U32 R7, RZ, RZ, R0 ;  /* 0x000000ffff078224 */ /* 0x002fe200078e0000 */
[----:B0-----:R-:W-:-:S02]  /*2d140*/  PRMT R162, RZ, 0x7610, R162 ;  /* 0x00007610ffa27816 */ /* 0x001fc400000000a2 */
[----:B------:R0:W-:Y:S02]  /*2d150*/  STS.U8 [R48+UR58+0x8e80], R161 ;  /* 0x008e80a130007988 */ /* 0x0001e4000800003a */
[----:B0-----:R-:W-:Y:S01]  /*2d160*/  PRMT R161, RZ, 0x7610, R161 ;  /* 0x00007610ffa17816 */ /* 0x001fe200000000a1 */
[----:B--2---:R-:W-:Y:S02]  /*2d170*/  @!P0 IMAD.MOV.U32 R6, RZ, RZ, R49 ;  /* 0x000000ffff068224 */ /* 0x004fe400078e0031 */
[----:B------:R-:W2:Y:S04]  /*2d180*/  LDL R49, [R1+0xa14] ;  /* 0x000a140001317983 */ /* 0x000ea80000100800 */
[----:B------:R0:W2:Y:S04]  /*2d190*/  @!P0 LDG.E.U8 R163, desc[UR56][R6.64] ;  /* 0x0000003806a38981 */ /* 0x0000a8000c1e1100 */
[----:B------:R1:W-:Y:S01]  /*2d1a0*/  STL [R1+0x191c], R0 ;  /* 0x00191c0001007387 */ /* 0x0003e20000100800 */
[----:B0-----:R-:W-:-:S02]  /*2d1b0*/  @!P0 IMAD.MOV.U32 R6, RZ, RZ, R228 ;  /* 0x000000ffff068224 */ /* 0x001fc400078e00e4 */
[----:B------:R-:W-:Y:S01]  /*2d1c0*/  @!P0 IMAD.MOV.U32 R7, RZ, RZ, R225 ;  /* 0x000000ffff078224 */ /* 0x000fe200078e00e1 */
[----:B-1----:R-:W2:Y:S04]  /*2d1d0*/  LDL.LU R0, [R1+0x9c8] ;  /* 0x0009c80001007983 */ /* 0x002ea80000300800 */
[----:B------:R-:W-:Y:S04]  /*2d1e0*/  STL [R1+0x1958], R228 ;  /* 0x001958e401007387 */ /* 0x000fe80000100800 */
[----:B------:R0:W-:Y:S04]  /*2d1f0*/  STL [R1+0x1920], R225 ;  /* 0x001920e101007387 */ /* 0x0001e80000100800 */
[----:B------:R1:W2:Y:S04]  /*2d200*/  @!P0 LDG.E.U8 R162, desc[UR56][R6.64] ;  /* 0x0000003806a28981 */ /* 0x0002a8000c1e1100 */
[----:B0-----:R-:W2:Y:S01]  /*2d210*/  LDL.LU R225, [R1+0x9d0] ;  /* 0x0009d00001e17983 */ /* 0x001ea20000300800 */
[----:B-1----:R-:W-:-:S02]  /*2d220*/  @!P0 IMAD.MOV.U32 R6, RZ, RZ, R222 ;  /* 0x000000ffff068224 */ /* 0x002fc400078e00de */
[----:B------:R-:W-:Y:S01]  /*2d230*/  @!P0 IMAD.MOV.U32 R7, RZ, RZ, R219 ;  /* 0x000000ffff078224 */ /* 0x000fe200078e00db */
[----:B------:R0:W-:Y:S04]  /*2d240*/  STL [R1+0x1928], R222 ;  /* 0x001928de01007387 */ /* 0x0001e80000100800 */
[----:B------:R1:W2:Y:S04]  /*2d250*/  @!P0 LDG.E.U8 R161, desc[UR56][R6.64] ;  /* 0x0000003806a18981 */ /* 0x0002a8000c1e1100 */
[----:B0-----:R-:W2:Y:S04]  /*2d260*/  LDL.LU R222, [R1+0x9d4] ;  /* 0x0009d40001de7983 */ /* 0x001ea80000300800 */
[----:B------:R0:W-:Y:S01]  /*2d270*/  STL [R1+0x1924], R219 ;  /* 0x001924db01007387 */ /* 0x0001e20000100800 */
[----:B-1----:R-:W-:-:S03]  /*2d280*/  @!P0 IMAD.MOV.U32 R6, RZ, RZ, R216 ;  /* 0x000000ffff068224 */ /* 0x002fc600078e00d8 */
[----:B0-----:R-:W2:Y:S04]  /*2d290*/  LDL.LU R219, [R1+0x9cc] ;  /* 0x0009cc0001db7983 */ /* 0x001ea80000300800 */
[----:B------:R0:W-:Y:S04]  /*2d2a0*/  STL [R1+0x1930], R216 ;  /* 0x001930d801007387 */ /* 0x0001e80000100800 */
[----:B0-----:R-:W2:Y:S01]  /*2d2b0*/  LDL.LU R216, [R1+0xa10] ;  /* 0x000a100001d87983 */ /* 0x001ea20000300800 */
[----:B------:R-:W-:-:S03]  /*2d2c0*/  @!P0 IMAD.MOV.U32 R7, RZ, RZ, R213 ;  /* 0x000000ffff078224 */ /* 0x000fc600078e00d5 */
[----:B------:R0:W-:Y:S04]  /*2d2d0*/  STL [R1+0x192c], R213 ;  /* 0x00192cd501007387 */ /* 0x0001e80000100800 */
[----:B0-----:R-:W2:Y:S04]  /*2d2e0*/  LDL.LU R213, [R1+0xa08] ;  /* 0x000a080001d57983 */ /* 0x001ea80000300800 */
[----:B------:R-:W2:Y:S04]  /*2d2f0*/  LDL.LU R236, [R1+0x990] ;  /* 0x0009900001ec7983 */ /* 0x000ea80000300800 */
[----:B------:R0:W-:Y:S04]  /*2d300*/  STS.U8 [R48+UR58+0x9280], R160 ;  /* 0x009280a030007988 */ /* 0x0001e8000800003a */
[----:B------:R1:W-:Y:S01]  /*2d310*/  STS.U8 [R48+UR58+0x9680], R159 ;  /* 0x0096809f30007988 */ /* 0x0003e2000800003a */
[----:B0-----:R-:W-:-:S02]  /*2d320*/  PRMT R160, RZ, 0x7610, R160 ;  /* 0x00007610ffa07816 */ /* 0x001fc400000000a0 */
[----:B-1----:R-:W-:-:S04]  /*2d330*/  PRMT R159, RZ, 0x7610, R159 ;  /* 0x00007610ff9f7816 */ /* 0x002fc8000000009f */
[----:B------:R0:W2:Y:S04]  /*2d340*/  @!P0 LDG.E.U8 R160, desc[UR56][R6.64] ;  /* 0x0000003806a08981 */ /* 0x0000a8000c1e1100 */
[----:B------:R1:W-:Y:S01]  /*2d350*/  STS.U8 [R48+UR58+0x9a80], R158 ;  /* 0x009a809e30007988 */ /* 0x0003e2000800003a */
[----:B0-----:R-:W-:Y:S02]  /*2d360*/  @!P0 IMAD.MOV.U32 R6, RZ, RZ, R58 ;  /* 0x000000ffff068224 */ /* 0x001fe400078e003a */
[----:B------:R-:W-:Y:S01]  /*2d370*/  @!P0 IMAD.MOV.U32 R7, RZ, RZ, R59 ;  /* 0x000000ffff078224 */ /* 0x000fe200078e003b */
[----:B-1----:R-:W-:-:S04]  /*2d380*/  PRMT R158, RZ, 0x7610, R158 ;  /* 0x00007610ff9e7816 */ /* 0x002fc8000000009e */
[----:B------:R3:W2:Y:S04]  /*2d390*/  @!P0 LDG.E.U8 R159, desc[UR56][R6.64] ;  /* 0x00000038069f8981 */ /* 0x0006a8000c1e1100 */
[----:B------:R0:W-:Y:S01]  /*2d3a0*/  STS.U8 [R48+UR58+0x9e80], R157 ;  /* 0x009e809d30007988 */ /* 0x0001e2000800003a */
[----:B---3--:R-:W-:Y:S02]  /*2d3b0*/  @!P0 IMAD.MOV.U32 R6, RZ, RZ, R56 ;  /* 0x000000ffff068224 */ /* 0x008fe400078e0038 */
[----:B------:R-:W-:Y:S01]  /*2d3c0*/  @!P0 IMAD.MOV.U32 R7, RZ, RZ, R57 ;  /* 0x000000ffff078224 */ /* 0x000fe200078e0039 */
[----:B0-----:R-:W-:-:S04]  /*2d3d0*/  PRMT R157, RZ, 0x7610, R157 ;  /* 0x00007610ff9d7816 */ /* 0x001fc8000000009d */
[----:B------:R4:W3:Y:S04]  /*2d3e0*/  @!P0 LDG.E.U8 R158, desc[UR56][R6.64] ;  /* 0x00000038069e8981 */ /* 0x0008e8000c1e1100 */
[----:B------:R0:W-:Y:S01]  /*2d3f0*/  STS.U8 [R48+UR58+0xa280], R156 ;  /* 0x00a2809c30007988 */ /* 0x0001e2000800003a */
[----:B----4-:R-:W-:Y:S02]  /*2d400*/  @!P0 IMAD.MOV.U32 R6, RZ, RZ, R54 ;  /* 0x000000ffff068224 */ /* 0x010fe400078e0036 */
[----:B------:R-:W-:Y:S01]  /*2d410*/  @!P0 IMAD.MOV.U32 R7, RZ, RZ, R55 ;  /* 0x000000ffff078224 */ /* 0x000fe200078e0037 */
[----:B0-----:R-:W-:-:S04]  /*2d420*/  PRMT R156, RZ, 0x7610, R156 ;  /* 0x00007610ff9c7816 */ /* 0x001fc8000000009c */
[----:B------:R0:W4:Y:S04]  /*2d430*/  @!P0 LDG.E.U8 R157, desc[UR56][R6.64] ;  /* 0x00000038069d8981 */ /* 0x000128000c1e1100 */
[----:B------:R1:W-:Y:S01]  /*2d440*/  STS.U8 [R48+UR58+0xa680], R155 ;  /* 0x00a6809b30007988 */ /* 0x0003e2000800003a */
[----:B0-----:R-:W-:Y:S02]  /*2d450*/  @!P0 IMAD.MOV.U32 R6, RZ, RZ, R52 ;  /* 0x000000ffff068224 */ /* 0x001fe400078e0034 */
[----:B------:R-:W-:Y:S01]  /*2d460*/  @!P0 IMAD.MOV.U32 R7, RZ, RZ, R53 ;  /* 0x000000ffff078224 */ /* 0x000fe200078e0035 */
[----:B-1----:R-:W-:-:S04]  /*2d470*/  PRMT R155, RZ, 0x7610, R155 ;  /* 0x00007610ff9b7816 */ /* 0x002fc8000000009b */
[----:B------:R0:W4:Y:S04]  /*2d480*/  @!P0 LDG.E.U8 R156, desc[UR56][R6.64] ;  /* 0x00000038069c8981 */ /* 0x000128000c1e1100 */
[----:B------:R1:W-:Y:S01]  /*2d490*/  STS.U8 [R48+UR58+0xaa80], R154 ;  /* 0x00aa809a30007988 */ /* 0x0003e2000800003a */
[----:B0-----:R-:W-:Y:S02]  /*2d4a0*/  @!P0 IMAD.MOV.U32 R6, RZ, RZ, R50 ;  /* 0x000000ffff068224 */ /* 0x001fe400078e0032 */
[----:B------:R-:W-:Y:S01]  /*2d4b0*/  @!P0 IMAD.MOV.U32 R7, RZ, RZ, R51 ;  /* 0x000000ffff078224 */ /* 0x000fe200078e0033 */
[----:B-1----:R-:W-:-:S04]  /*2d4c0*/  PRMT R154, RZ, 0x7610, R154 ;  /* 0x00007610ff9a7816 */ /* 0x002fc8000000009a */
[----:B------:R2:W4:Y:S04]  /*2d4d0*/  @!P0 LDG.E.U8 R155, desc[UR56][R6.64] ;  /* 0x00000038069b8981 */ /* 0x000528000c1e1100 */
[----:B------:R0:W-:Y:S04]  /*2d4e0*/  STS.U8 [R48+UR58+0xae80], R153 ;  /* 0x00ae809930007988 */ /* 0x0001e8000800003a */
[----:B------:R1:W-:Y:S01]  /*2d4f0*/  STS.U8 [R48+UR58+0xb280], R152 ;  /* 0x00b2809830007988 */ /* 0x0003e2000800003a */
[----:B0-----:R-:W-:Y:S02]  /*2d500*/  PRMT R153, RZ, 0x7610, R153 ;  /* 0x00007610ff997816 */ /* 0x001fe40000000099 */
[----:B-1----:R-:W-:Y:S01]  /*2d510*/  PRMT R152, RZ, 0x7610, R152 ;  /* 0x00007610ff987816 */ /* 0x002fe20000000098 */
[----:B------:R0:W-:Y:S04]  /*2d520*/  STS.U8 [R48+UR58+0xb680], R23 ;  /* 0x00b6801730007988 */ /* 0x0001e8000800003a */
[----:B------:R1:W-:Y:S01]  /*2d530*/  STS.U8 [R48+UR58+0xba80], R22 ;  /* 0x00ba801630007988 */ /* 0x0003e2000800003a */
[----:B0-----:R-:W-:-:S02]  /*2d540*/  PRMT R23, RZ, 0x7610, R23 ;  /* 0x00007610ff177816 */ /* 0x001fc40000000017 */
[----:B-1----:R-:W-:Y:S01]  /*2d550*/  PRMT R22, RZ, 0x7610, R22 ;  /* 0x00007610ff167816 */ /* 0x002fe20000000016 */
[----:B------:R0:W-:Y:S02]  /*2d560*/  STS.U8 [R48+UR58+0xbe80], R21 ;  /* 0x00be801530007988 */ /* 0x0001e4000800003a */
[----:B0-----:R-:W-:Y:S01]  /*2d570*/  PRMT R21, RZ, 0x7610, R21 ;  /* 0x00007610ff157816 */ /* 0x001fe20000000015 */
[----:B--2---:R-:W-:Y:S02]  /*2d580*/  @!P0 IMAD.MOV.U32 R6, RZ, RZ, R49 ;  /* 0x000000ffff068224 */ /* 0x004fe400078e0031 */
[----:B------:R-:W2:Y:S04]  /*2d590*/  LDL R49, [R1+0xb48] ;  /* 0x000b480001317983 */ /* 0x000ea80000100800 */
[----:B------:R-:W2:Y:S01]  /*2d5a0*/  LDL.LU R228, [R1+0xb4c] ;  /* 0x000b4c0001e47983 */ /* 0x000ea20000300800 */
[----:B------:R-:W-:-:S05]  /*2d5b0*/  @!P0 IMAD.MOV.U32 R7, RZ, RZ, R216 ;  /* 0x000000ffff078224 */ /* 0x000fca00078e00d8 */
[----:B------:R0:W2:Y:S04]  /*2d5c0*/  @!P0 LDG.E.U8 R154, desc[UR56][R6.64] ;  /* 0x00000038069a8981 */ /* 0x0000a8000c1e1100 */
[----:B------:R1:W-:Y:S01]  /*2d5d0*/  STL [R1+0x1934], R216 ;  /* 0x001934d801007387 */ /* 0x0003e20000100800 */
[----:B0-----:R-:W-:Y:S02]  /*2d5e0*/  @!P0 IMAD.MOV.U32 R6, RZ, RZ, R222 ;  /* 0x000000ffff068224 */ /* 0x001fe400078e00de */
[----:B------:R-:W-:Y:S01]  /*2d5f0*/  @!P0 IMAD.MOV.U32 R7, RZ, RZ, R225 ;  /* 0x000000ffff078224 */ /* 0x000fe200078e00e1 */
[----:B-1----:R-:W2:Y:S04]  /*2d600*/  LDL.LU R216, [R1+0xa0c] ;  /* 0x000a0c0001d87983 */ /* 0x002ea80000300800 */
[----:B------:R0:W2:Y:S04]  /*2d610*/  @!P0 LDG.E.U8 R153, desc[UR56][R6.64] ;  /* 0x0000003806998981 */ /* 0x0000a8000c1e1100 */
[----:B------:R1:W-:Y:S01]  /*2d620*/  STL [R1+0x193c], R222 ;  /* 0x00193cde01007387 */ /* 0x0003e20000100800 */
[----:B0-----:R-:W-:-:S02]  /*2d630*/  @!P0 IMAD.MOV.U32 R6, RZ, RZ, R4 ;  /* 0x000000ffff068224 */ /* 0x001fc400078e0004 */
[----:B------:R-:W-:Y:S01]  /*2d640*/  @!P0 IMAD.MOV.U32 R7, RZ, RZ, R236 ;  /* 0x000000ffff078224 */ /* 0x000fe200078e00ec */
[----:B-1----:R-:W2:Y:S04]  /*2d650*/  LDL.LU R222, [R1+0xa4c] ;  /* 0x000a4c0001de7983 */ /* 0x002ea80000300800 */
[----:B------:R0:W-:Y:S04]  /*2d660*/  STL [R1+0x1938], R225 ;  /* 0x001938e101007387 */ /* 0x0001e80000100800 */
[----:B------:R1:W2:Y:S04]  /*2d670*/  @!P0 LDG.E.U8 R152, desc[UR56][R6.64] ;  /* 0x0000003806988981 */ /* 0x0002a8000c1e1100 */
[----:B0-----:R-:W2:Y:S04]  /*2d680*/  LDL.LU R225, [R1+0xa48] ;  /* 0x000a480001e17983 */ /* 0x001ea80000300800 */
[----:B------:R0:W-:Y:S01]  /*2d690*/  STL [R1+0x1940], R4 ;  /* 0x0019400401007387 */ /* 0x0001e20000100800 */
[----:B-1----:R-:W-:-:S02]  /*2d6a0*/  @!P0 IMAD.MOV.U32 R6, RZ, RZ, R227 ;  /* 0x000000ffff068224 */ /* 0x002fc400078e00e3 */
[----:B------:R-:W-:-:S05]  /*2d6b0*/  @!P0 IMAD.MOV.U32 R7, RZ, RZ, R224 ;  /* 0x000000ffff078224 */ /* 0x000fca00078e00e0 */
[----:B------:R1:W2:Y:S04]  /*2d6c0*/  @!P0 LDG.E.U8 R23, desc[UR56][R6.64] ;  /* 0x0000003806178981 */ /* 0x0002a8000c1e1100 */
[----:B0-----:R-:W2:Y:S04]  /*2d6d0*/  LDL.LU R4, [R1+0xa88] ;  /* 0x000a880001047983 */ /* 0x001ea80000300800 */
[----:B------:R0:W-:Y:S01]  /*2d6e0*/  STL [R1+0x1948], R227 ;  /* 0x001948e301007387 */ /* 0x0001e20000100800 */
[----:B-1----:R-:W-:Y:S02]  /*2d6f0*/  @!P0 IMAD.MOV.U32 R6, RZ, RZ, R221 ;  /* 0x000000ffff068224 */ /* 0x002fe400078e00dd */
[----:B------:R-:W-:Y:S01]  /*2d700*/  @!P0 IMAD.MOV.U32 R7, RZ, RZ, R218 ;  /* 0x000000ffff078224 */ /* 0x000fe200078e00da */
[----:B0-----:R-:W2:Y:S04]  /*2d710*/  LDL.LU R227, [R1+0xac8] ;  /* 0x000ac80001e37983 */ /* 0x001ea80000300800 */
[----:B------:R0:W-:Y:S04]  /*2d720*/  STL [R1+0x1944], R224 ;  /* 0x001944e001007387 */ /* 0x0001e80000100800 */
[----:B------:R1:W2:Y:S04]  /*2d730*/  @!P0 LDG.E.U8 R22, desc[UR56][R6.64] ;  /* 0x0000003806168981 */ /* 0x0002a8000c1e1100 */
[----:B0-----:R-:W2:Y:S04]  /*2d740*/  LDL.LU R224, [R1+0xa8c] ;  /* 0x000a8c0001e07983 */ /* 0x001ea80000300800 */
[----:B------:R0:W-:Y:S01]  /*2d750*/  STL [R1+0x1950], R221 ;  /* 0x001950dd01007387 */ /* 0x0001e20000100800 */
[----:B-1----:R-:W-:-:S03]  /*2d760*/  @!P0 IMAD.MOV.U32 R7, RZ, RZ, R212 ;  /* 0x000000ffff078224 */ /* 0x002fc600078e00d4 */
[----:B0-----:R-:W2:Y:S04]  /*2d770*/  LDL.LU R221, [R1+0xb08] ;  /* 0x000b080001dd7983 */ /* 0x001ea80000300800 */
[----:B------:R0:W-:Y:S04]  /*2d780*/  STL [R1+0x194c], R218 ;  /* 0x00194cda01007387 */ /* 0x0001e80000100800 */
[----:B0-----:R-:W2:Y:S04]  /*2d790*/  LDL.LU R218, [R1+0xacc] ;  /* 0x000acc0001da7983 */ /* 0x001ea80000300800 */
[----:B------:R0:W-:Y:S04]  /*2d7a0*/  STL [R1+0x1954], R212 ;  /* 0x001954d401007387 */ /* 0x0001e80000100800 */
[----:B0-----:R-:W2:Y:S04]  /*2d7b0*/  LDL.LU R212, [R1+0xb0c] ;  /* 0x000b0c0001d47983 */ /* 0x001ea80000300800 */
[----:B------:R-:W2:Y:S01]  /*2d7c0*/  LDL.LU R229, [R1+0x988] ;  /* 0x0009880001e57983 */ /* 0x000ea20000300800 */
[----:B------:R-:W-:-:S05]  /*2d7d0*/  @!P0 IMAD.MOV.U32 R6, RZ, RZ, R215 ;  /* 0x000000ffff068224 */ /* 0x000fca00078e00d7 */
[----:B------:R2:W2:Y:S04]  /*2d7e0*/  @!P0 LDG.E.U8 R21, desc[UR56][R6.64] ;  /* 0x0000003806158981 */ /* 0x0004a8000c1e1100 */
[----:B------:R0:W-:Y:S04]  /*2d7f0*/  STS.U8 [R48+UR58+0xc280], R20 ;  /* 0x00c2801430007988 */ /* 0x0001e8000800003a */
[----:B------:R1:W-:Y:S04]  /*2d800*/  STS.U8 [R48+UR58+0xc680], R19 ;  /* 0x00c6801330007988 */ /* 0x0003e8000800003a */
[----:B------:R3:W-:Y:S04]  /*2d810*/  STS.U8 [R48+UR58+0xca80], R18 ;  /* 0x00ca801230007988 */ /* 0x0007e8000800003a */
[----:B------:R4:W-:Y:S04]  /*2d820*/  STS.U8 [R48+UR58+0xce80], R17 ;  /* 0x00ce801130007988 */ /* 0x0009e8000800003a */
[----:B------:R-:W-:Y:S04]  /*2d830*/  STS.U8 [R48+UR58+0xd280], R16 ;  /* 0x00d2801030007988 */ /* 0x000fe8000800003a */
[----:B------:R-:W-:Y:S01]  /*2d840*/  STS.U8 [R48+UR58+0xd680], R15 ;  /* 0x00d6800f30007988 */ /* 0x000fe2000800003a */
[----:B0-----:R-:W-:-:S03]  /*2d850*/  PRMT R20, RZ, 0x7610, R20 ;  /* 0x00007610ff147816 */ /* 0x001fc60000000014 */
[----:B------:R-:W-:Y:S01]  /*2d860*/  STS.U8 [R48+UR58+0xda80], R2 ;  /* 0x00da800230007988 */ /* 0x000fe2000800003a */
[----:B-1----:R-:W-:-:S03]  /*2d870*/  PRMT R19, RZ, 0x7610, R19 ;  /* 0x00007610ff137816 */ /* 0x002fc60000000013 */
[----:B------:R-:W-:Y:S04]  /*2d880*/  STS.U8 [R48+UR58+0xde80], R168 ;  /* 0x00de80a830007988 */ /* 0x000fe8000800003a */
[----:B------:R-:W-:Y:S04]  /*2d890*/  STS.U8 [R48+UR58+0xe280], R167 ;  /* 0x00e280a730007988 */ /* 0x000fe8000800003a */
[----:B------:R-:W-:Y:S04]  /*2d8a0*/  STS.U8 [R48+UR58+0xe680], R166 ;  /* 0x00e680a630007988 */ /* 0x000fe8000800003a */
[----:B------:R-:W-:Y:S04]  /*2d8b0*/  STS.U8 [R48+UR58+0xea80], R165 ;  /* 0x00ea80a530007988 */ /* 0x000fe8000800003a */
[----:B------:R-:W-:Y:S04]  /*2d8c0*/  STS.U8 [R48+UR58+0xee80], R164 ;  /* 0x00ee80a430007988 */ /* 0x000fe8000800003a */
[----:B------:R-:W-:Y:S01]  /*2d8d0*/  STS.U8 [R48+UR58+0xf280], R163 ;  /* 0x00f280a330007988 */ /* 0x000fe2000800003a */
[----:B------:R-:W-:-:S02]  /*2d8e0*/  LOP3.LUT R144, R144, 0x7f, RZ, 0xc0, !PT ;  /* 0x0000007f90907812 */ /* 0x000fc400078ec0ff */
[----:B---3--:R-:W-:Y:S01]  /*2d8f0*/  PRMT R18, RZ, 0x7610, R18 ;  /* 0x00007610ff127816 */ /* 0x008fe20000000012 */
[----:B------:R-:W-:Y:S04]  /*2d900*/  STS.U8 [R48+UR58+0xf680], R162 ;  /* 0x00f680a230007988 */ /* 0x000fe8000800003a */
[----:B------:R-:W-:Y:S04]  /*2d910*/  STS.U8 [R48+UR58+0xfa80], R161 ;  /* 0x00fa80a130007988 */ /* 0x000fe8000800003a */
[----:B------:R0:W-:Y:S01]  /*2d920*/  STS.U8 [R48+UR58+0xfe80], R160 ;  /* 0x00fe80a030007988 */ /* 0x0001e2000800003a */
[----:B----4-:R-:W-:-:S02]  /*2d930*/  PRMT R17, RZ, 0x7610, R17 ;  /* 0x00007610ff117816 */ /* 0x010fc40000000011 */
[----:B0-----:R-:W-:Y:S02]  /*2d940*/  LOP3.LUT R48, R144, 0x60, RZ, 0x3c, !PT ;  /* 0x0000006090307812 */ /* 0x001fe400078e3cff */
[----:B------:R-:W-:-:S03]  /*2d950*/  PRMT R16, RZ, 0x7610, R16 ;  /* 0x00007610ff107816 */ /* 0x000fc60000000010 */
        /* <DEDUP_REMOVED lines=10> */
[----:B------:R-:W-:-:S03]  /*2da00*/  PRMT R15, RZ, 0x7610, R15 ;  /* 0x00007610ff0f7816 */ /* 0x000fc6000000000f */
        /* <DEDUP_REMOVED lines=17> */
[----:B------:R-:W-:Y:S01]  /*2db20*/  STS.U8 [R48+UR58+0xe700], R155 ;  /* 0x00e7009b30007988 */ /* 0x000fe2000800003a */
[----:B------:R-:W-:-:S03]  /*2db30*/  PRMT R9, RZ, 0x7610, R9 ;  /* 0x00007610ff097816 */ /* 0x000fc60000000009 */
[----:B------:R-:W-:Y:S04]  /*2db40*/  STL.64 [R1+0x1e50], R150 ;  /* 0x001e509601007387 */ /* 0x000fe80000100a00 */
[----:B------:R-:W-:Y:S04]  /*2db50*/  STL.64 [R1+0x1e48], R148 ;  /* 0x001e489401007387 */ /* 0x000fe80000100a00 */
[----:B------:R-:W-:Y:S04]  /*2db60*/  STL.64 [R1+0x1e40], R146 ;  /* 0x001e409201007387 */ /* 0x000fe80000100a00 */
[----:B------:R-:W-:Y:S01]  /*2db70*/  STL [R1+0x1e3c], R145 ;  /* 0x001e3c9101007387 */ /* 0x000fe20000100800 */
[----:B------:R-:W-:Y:S01]  /*2db80*/  PRMT R8, RZ, 0x7610, R8 ;  /* 0x00007610ff087816 */ /* 0x000fe20000000008 */
[----:B--2---:R-:W-:-:S02]  /*2db90*/  @!P0 IMAD.MOV.U32 R7, RZ, RZ, R49 ;  /* 0x000000ffff078224 */ /* 0x004fc400078e0031 */
[----:B------:R-:W-:-:S05]  /*2dba0*/  @!P0 IMAD.MOV.U32 R6, RZ, RZ, R228 ;  /* 0x000000ffff068224 */ /* 0x000fca00078e00e4 */
[----:B------:R0:W2:Y:S01]  /*2dbb0*/  @!P0 LDG.E.U8 R20, desc[UR56][R6.64] ;  /* 0x0000003806148981 */ /* 0x0000a2000c1e1100 */
[----:B------:R-:W-:-:S03]  /*2dbc0*/  PRMT R2, RZ, 0x7610, R2 ;  /* 0x00007610ff027816 */ /* 0x000fc60000000002 */
[----:B------:R-:W-:Y:S04]  /*2dbd0*/  STS.U8 [R48+UR58+0xeb00], R154 ;  /* 0x00eb009a30007988 */ /* 0x000fe8000800003a */
[----:B------:R-:W-:Y:S04]  /*2dbe0*/  STS.U8 [R48+UR58+0xef00], R153 ;  /* 0x00ef009930007988 */ /* 0x000fe8000800003a */
[----:B------:R-:W-:Y:S01]  /*2dbf0*/  STS.U8 [R48+UR58+0xf300], R152 ;  /* 0x00f3009830007988 */ /* 0x000fe2000800003a */
[----:B0-----:R-:W-:Y:S02]  /*2dc00*/  @!P0 IMAD.MOV.U32 R7, RZ, RZ, R221 ;  /* 0x000000ffff078224 */ /* 0x001fe400078e00dd */
[----:B------:R-:W-:-:S05]  /*2dc10*/  @!P0 IMAD.MOV.U32 R6, RZ, RZ, R212 ;  /* 0x000000ffff068224 */ /* 0x000fca00078e00d4 */
[----:B------:R0:W3:Y:S02]  /*2dc20*/  @!P0 LDG.E.U8 R19, desc[UR56][R6.64] ;  /* 0x0000003806138981 */ /* 0x0000e4000c1e1100 */
[----:B0-----:R-:W-:Y:S02]  /*2dc30*/  @!P0 IMAD.MOV.U32 R6, RZ, RZ, R218 ;  /* 0x000000ffff068224 */ /* 0x001fe400078e00da */
[----:B------:R-:W-:-:S05]  /*2dc40*/  @!P0 IMAD.MOV.U32 R7, RZ, RZ, R227 ;  /* 0x000000ffff078224 */ /* 0x000fca00078e00e3 */
[----:B------:R0:W4:Y:S02]  /*2dc50*/  @!P0 LDG.E.U8 R18, desc[UR56][R6.64] ;  /* 0x0000003806128981 */ /* 0x000124000c1e1100 */
        /* <DEDUP_REMOVED lines=11> */
[----:B------:R0:W4:Y:S04]  /*2dd10*/  @!P0 LDG.E.U8 R11, desc[UR56][R6.64] ;  /* 0x00000038060b8981 */ /* 0x000128000c1e1100 */
[----:B------:R-:W-:Y:S04]  /*2dd20*/  STS.U8 [R48+UR58+0xf700], R23 ;  /* 0x00f7001730007988 */ /* 0x000fe8000800003a */
[----:B------:R-:W-:Y:S01]  /*2dd30*/  STS.U8 [R48+UR58+0xfb00], R22 ;  /* 0x00fb001630007988 */ /* 0x000fe2000800003a */
[----:B0-----:R-:W-:Y:S02]  /*2dd40*/  @!P0 IMAD.MOV.U32 R6, RZ, RZ, R3 ;  /* 0x000000ffff068224 */ /* 0x001fe400078e0003 */
[----:B------:R-:W-:Y:S01]  /*2dd50*/  @!P0 IMAD.MOV.U32 R7, RZ, RZ, R229 ;  /* 0x000000ffff078224 */ /* 0x000fe200078e00e5 */
[----:B------:R0:W-:Y:S04]  /*2dd60*/  STS.U8 [R48+UR58+0xff00], R21 ;  /* 0x00ff001530007988 */ /* 0x0001e8000800003a */
[----:B------:R1:W4:Y:S04]  /*2dd70*/  @!P0 LDG.E.U8 R10, desc[UR56][R6.64] ;  /* 0x00000038060a8981 */ /* 0x000328000c1e1100 */
[----:B0-----:R-:W4:Y:S04]  /*2dd80*/  LDL.LU.64 R48, [R1+0x400] ;  /* 0x0004000001307983 */ /* 0x001f280000300a00 */
[----:B------:R-:W4:Y:S01]  /*2dd90*/  LDL.LU.64 R50, [R1+0x408] ;  /* 0x0004080001327983 */ /* 0x000f220000300a00 */
[----:B-1----:R-:W-:-:S03]  /*2dda0*/  @!P0 IMAD.MOV.U32 R6, RZ, RZ, R226 ;  /* 0x000000ffff068224 */ /* 0x002fc600078e00e2 */
[----:B------:R-:W4:Y:S01]  /*2ddb0*/  LDL.LU.64 R52, [R1+0x410] ;  /* 0x0004100001347983 */ /* 0x000f220000300a00 */
[----:B------:R-:W-:-:S03]  /*2ddc0*/  @!P0 IMAD.MOV.U32 R7, RZ, RZ, R223 ;  /* 0x000000ffff078224 */ /* 0x000fc600078e00df */
[----:B------:R-:W4:Y:S04]  /*2ddd0*/  LDL.LU.64 R54, [R1+0x418] ;  /* 0x0004180001367983 */ /* 0x000f280000300a00 */
[----:B------:R-:W4:Y:S04]  /*2dde0*/  LDL.LU.64 R56, [R1+0x420] ;  /* 0x0004200001387983 */ /* 0x000f280000300a00 */
[----:B------:R-:W4:Y:S04]  /*2ddf0*/  LDL.LU.64 R58, [R1+0x428] ;  /* 0x00042800013a7983 */ /* 0x000f280000300a00 */
[----:B------:R-:W4:Y:S04]  /*2de00*/  LDL.LU.64 R60, [R1+0x430] ;  /* 0x00043000013c7983 */ /* 0x000f280000300a00 */
[----:B------:R0:W4:Y:S04]  /*2de10*/  @!P0 LDG.E.U8 R9, desc[UR56][R6.64] ;  /* 0x0000003806098981 */ /* 0x000128000c1e1100 */
[----:B------:R-:W4:Y:S04]  /*2de20*/  LDL.LU.64 R62, [R1+0x438] ;  /* 0x00043800013e7983 */ /* 0x000f280000300a00 */
[----:B------:R-:W4:Y:S04]  /*2de30*/  LDL.LU.64 R64, [R1+0x440] ;  /* 0x0004400001407983 */ /* 0x000f280000300a00 */
[----:B------:R-:W4:Y:S04]  /*2de40*/  LDL.LU.64 R66, [R1+0x448] ;  /* 0x0004480001427983 */ /* 0x000f280000300a00 */
[----:B------:R-:W4:Y:S04]  /*2de50*/  LDL.LU.64 R68, [R1+0x450] ;  /* 0x0004500001447983 */ /* 0x000f280000300a00 */
[----:B------:R-:W4:Y:S04]  /*2de60*/  LDL.LU.64 R70, [R1+0x458] ;  /* 0x0004580001467983 */ /* 0x000f280000300a00 */
[----:B------:R-:W4:Y:S04]  /*2de70*/  LDL.LU.64 R72, [R1+0x460] ;  /* 0x0004600001487983 */ /* 0x000f280000300a00 */
[----:B------:R-:W4:Y:S01]  /*2de80*/  LDL.LU.64 R74, [R1+0x468] ;  /* 0x00046800014a7983 */ /* 0x000f220000300a00 */
[----:B0-----:R-:W-:-:S03]  /*2de90*/  @!P0 IMAD.MOV.U32 R6, RZ, RZ, R220 ;  /* 0x000000ffff068224 */ /* 0x001fc600078e00dc */
[----:B------:R-:W4:Y:S01]  /*2dea0*/  LDL.LU.64 R76, [R1+0x470] ;  /* 0x00047000014c7983 */ /* 0x000f220000300a00 */
[----:B------:R-:W-:-:S03]  /*2deb0*/  @!P0 IMAD.MOV.U32 R7, RZ, RZ, R217 ;  /* 0x000000ffff078224 */ /* 0x000fc600078e00d9 */
        /* <DEDUP_REMOVED lines=24> */
[----:B------:R-:W4:Y:S04]  /*2e040*/  LDL.LU.64 R118, [R1+0x518] ;  /* 0x0005180001767983 */ /* 0x000f280000300a00 */
[----:B------:R-:W4:Y:S04]  /*2e050*/  LDL.LU.64 R120, [R1+0x520] ;  /* 0x0005200001787983 */ /* 0x000f280000300a00 */
[----:B------:R-:W4:Y:S01]  /*2e060*/  LDL.LU.64 R122, [R1+0x528] ;  /* 0x00052800017a7983 */ /* 0x000f220000300a00 */
[----:B0-----:R-:W-:-:S03]  /*2e070*/  LOP3.LUT R6, R47, 0x70, RZ, 0x3c, !PT ;  /* 0x000000702f067812 */ /* 0x001fc600078e3cff */
[----:B------:R-:W4:Y:S04]  /*2e080*/  LDL.LU.64 R124, [R1+0x530] ;  /* 0x00053000017c7983 */ /* 0x000f280000300a00 */
[----:B------:R-:W4:Y:S04]  /*2e090*/  LDL.LU.64 R126, [R1+0x538] ;  /* 0x00053800017e7983 */ /* 0x000f280000300a00 */
[----:B------:R-:W-:Y:S04]  /*2e0a0*/  STS.U8 [R6+UR58+0x8380], R209 ;  /* 0x008380d106007988 */ /* 0x000fe8000800003a */
[----:B------:R-:W-:Y:S04]  /*2e0b0*/  STS.U8 [R6+UR58+0x8780], R207 ;  /* 0x008780cf06007988 */ /* 0x000fe8000800003a */
[----:B------:R-:W4:Y:S04]  /*2e0c0*/  LDL.LU.64 R128, [R1+0x540] ;  /* 0x0005400001807983 */ /* 0x000f280000300a00 */
        /* <DEDUP_REMOVED lines=36> */
[----:B------:R0:W-:Y:S04]  /*2e310*/  STS.U8 [R6+UR58+0xd380], R169 ;  /* 0x00d380a906007988 */ /* 0x0001e8000800003a */
[----:B------:R-:W4:Y:S04]  /*2e320*/  LDL.LU.64 R166, [R1+0x5d8] ;  /* 0x0005d80001a67983 */ /* 0x000f280000300a00 */
[----:B0-----:R-:W4:Y:S04]  /*2e330*/  LDL.LU.64 R168, [R1+0x5e0] ;  /* 0x0005e00001a87983 */ /* 0x001f280000300a00 */
[----:B------:R-:W4:Y:S04]  /*2e340*/  LDL.LU.64 R170, [R1+0x5e8] ;  /* 0x0005e80001aa7983 */ /* 0x000f280000300a00 */
[----:B------:R-:W4:Y:S04]  /*2e350*/  LDL.LU.64 R172, [R1+0x5f0] ;  /* 0x0005f00001ac7983 */ /* 0x000f280000300a00 */
[----:B------:R-:W4:Y:S04]  /*2e360*/  LDL.LU.64 R174, [R1+0x5f8] ;  /* 0x0005f80001ae7983 */ /* 0x000f280000300a00 */
[----:B--2---:R-:W-:Y:S01]  /*2e370*/  STS.U8 [R6+UR58+0xd780], R20 ;  /* 0x00d7801406007988 */ /* 0x004fe2000800003a */
[----:B------:R-:W-:-:S03]  /*2e380*/  UMOV UR21, 0x40000040 ;  /* 0x4000004000157882 */ /* 0x000fc60000000000 */
[----:B---3--:R-:W-:Y:S04]  /*2e390*/  STS.U8 [R6+UR58+0xdb80], R19 ;  /* 0x00db801306007988 */ /* 0x008fe8000800003a */
[----:B----4-:R-:W-:Y:S04]  /*2e3a0*/  STS.U8 [R6+UR58+0xdf80], R18 ;  /* 0x00df801206007988 */ /* 0x010fe8000800003a */
        /* <DEDUP_REMOVED lines=8> */
[----:B------:R0:W-:Y:S06]  /*2e430*/  MEMBAR.ALL.CTA ;  /* 0x0000000000007992 */ /* 0x0001ec0000008000 */
[----:B0-----:R-:W0:Y:S02]  /*2e440*/  FENCE.VIEW.ASYNC.S ;  /* 0x00000000000073c6 */ /* 0x001e240000000000 */
[----:B0-----:R-:W-:Y:S06]  /*2e450*/  BAR.SYNC.DEFER_BLOCKING 0x0 ;  /* 0x0000000000007b1d */ /* 0x001fec0000010000 */
[----:B------:R-:W-:-:S06]  /*2e460*/  WARPGROUP.ARRIVE ;  /* 0x00000000000079c5 */ /* 0x000fcc0000000000 */
[----:B------:R-:W-:Y:S03]  /*2e470*/  QGMMA.64x256x32.F32.E4M3.E4M3 R48, gdesc[UR20], R48, gsb0 ;  /* 0x03e00000143079f3 */ /* 0x000fe60008000830 */
[----:B------:R-:W-:Y:S02]  /*2e480*/  WARPGROUP.DEPBAR.LE gsb0, 0x0 ;  /* 0x00008000000079c5 */ /* 0x000fe40000010000 */
[----:B------:R-:W-:-:S15]  /*2e490*/  WARPGROUP.ARRIVE ;  /* 0x00000000000079c5 */ /* 0x000fde0000000000 */
[----:B------:R-:W-:-:S08]  /*2e4a0*/  NOP ;  /* 0x0000000000007918 */ /* 0x000fd00000000000 */
[----:B------:R-:W-:Y:S03]  /*2e4b0*/  QGMMA.64x256x32.F32.E4M3.E4M3 R48, gdesc[UR8], R48, gsb0 ;  /* 0x03e00000083079f3 */ /* 0x000fe60008000830 */
[----:B------:R-:W-:Y:S02]  /*2e4c0*/  WARPGROUP.DEPBAR.LE gsb0, 0x0 ;  /* 0x00008000000079c5 */ /* 0x000fe40000010000 */
[----:B------:R-:W-:-:S15]  /*2e4d0*/  WARPGROUP.ARRIVE ;  /* 0x00000000000079c5 */ /* 0x000fde0000000000 */
[----:B------:R-:W-:-:S08]  /*2e4e0*/  NOP ;  /* 0x0000000000007918 */ /* 0x000fd00000000000 */
[----:B------:R-:W-:Y:S01]  /*2e4f0*/  QGMMA.64x256x32.F32.E4M3.E4M3 R48, gdesc[UR12], R48, gsb0 ;  /* 0x03e000000c3079f3 */ /* 0x000fe20008000830 */
        /* <DEDUP_REMOVED lines=11> */
[----:B------:R-:W-:Y:S01]  /*2e5b0*/  STL.64 [R1+0x1de0], R24 ;  /* 0x001de01801007387 */ /* 0x000fe20000100a00 */
[----:B------:R-:W-:-:S02]  /*2e5c0*/  WARPGROUP.DEPBAR.LE gsb0, 0x0 ;  /* 0x00008000000079c5 */ /* 0x000fc40000010000 */
[----:B------:R-:W-:-:S06]  /*2e5d0*/  WARPGROUP.ARRIVE ;  /* 0x00000000000079c5 */ /* 0x000fcc0000000000 */
[----:B------:R-:W-:Y:S03]  /*2e5e0*/  QGMMA.64x256x32.F32.E4M3.E4M3 R48, gdesc[UR16], R48, gsb0 ;  /* 0x03e00000103079f3 */ /* 0x000fe60008000830 */
[----:B------:R-:W-:Y:S02]  /*2e5f0*/  WARPGROUP.DEPBAR.LE gsb0, 0x0 ;  /* 0x00008000000079c5 */ /* 0x000fe40000010000 */
        /* <DEDUP_REMOVED lines=51> */
[----:B------:R0:W-:Y:S04]  /*2e930*/  STL.64 [R1+0x598], R150 ;  /* 0x0005989601007387 */ /* 0x0001e80000100a00 */
        /* <DEDUP_REMOVED lines=8> */
[----:B------:R2:W-:Y:S04]  /*2e9c0*/  STL.64 [R1+0x5e0], R168 ;  /* 0x0005e0a801007387 */ /* 0x0005e80000100a00 */
[----:B------:R-:W-:Y:S04]  /*2e9d0*/  STL.64 [R1+0x5e8], R170 ;  /* 0x0005e8aa01007387 */ /* 0x000fe80000100a00 */
[----:B------:R-:W-:Y:S04]  /*2e9e0*/  STL.64 [R1+0x5f0], R172 ;  /* 0x0005f0ac01007387 */ /* 0x000fe80000100a00 */
[----:B------:R-:W-:Y:S04]  /*2e9f0*/  STL.64 [R1+0x5f8], R174 ;  /* 0x0005f8ae01007387 */ /* 0x000fe80000100a00 */
[----:B0-----:R-:W3:Y:S04]  /*2ea00*/  LDL.LU.64 R150, [R1+0x1e50] ;  /* 0x001e500001967983 */ /* 0x001ee80000300a00 */
[----:B------:R-:W4:Y:S04]  /*2ea10*/  LDL.LU.64 R148, [R1+0x1e48] ;  /* 0x001e480001947983 */ /* 0x000f280000300a00 */
[----:B------:R-:W2:Y:S04]  /*2ea20*/  LDL.LU.64 R146, [R1+0x1e40] ;  /* 0x001e400001927983 */ /* 0x000ea80000300a00 */
[----:B------:R-:W3:Y:S04]  /*2ea30*/  LDL.LU R145, [R1+0x1e3c] ;  /* 0x001e3c0001917983 */ /* 0x000ee80000300800 */
[----:B------:R-:W4:Y:S04]  /*2ea40*/  LDL.LU R46, [R1+0x1e38] ;  /* 0x001e3800012e7983 */ /* 0x000f280000300800 */
[----:B------:R-:W2:Y:S04]  /*2ea50*/  LDL.LU.64 R44, [R1+0x1e30] ;  /* 0x001e3000012c7983 */ /* 0x000ea80000300a00 */
[----:B------:R-:W3:Y:S04]  /*2ea60*/  LDL.LU.64 R42, [R1+0x1e28] ;  /* 0x001e2800012a7983 */ /* 0x000ee80000300a00 */
        /* <DEDUP_REMOVED lines=9> */
[----:B-1----:R-:W3:Y:S01]  /*2eb00*/  LDL.LU R162, [R1+0x18f8] ;  /* 0x0018f80001a27983 */ /* 0x002ee20000300800 */
[----:B------:R-:W-:Y:S01]  /*2eb10*/  UIADD3.64 UR52, UR8, 0x1fe, URZ ;  /* 0x000001fe08347897 */ /* 0x000fe2000fffe03f */
[----:B------:R-:W-:Y:S01]  /*2eb20*/  UMOV UR54, UR22 ;  /* 0x0000001600367c82 */ /* 0x000fe20008000000 */
[----:B------:R-:W-:Y:S01]  /*2eb30*/  UMOV UR55, UR23 ;  /* 0x0000001700377c82 */ /* 0x000fe20008000000 */
[----:B------:R-:W-:Y:S01]  /*2eb40*/  UIADD3.64 UR48, UR8, 0x200, URZ ;  /* 0x0000020008307897 */ /* 0x000fe2000fffe03f */
[----:B------:R-:W-:Y:S01]  /*2eb50*/  UMOV UR50, UR10 ;  /* 0x0000000a00327c82 */ /* 0x000fe20008000000 */
[----:B------:R-:W-:Y:S01]  /*2eb60*/  UMOV UR51, UR11 ;  /* 0x0000000b00337c82 */ /* 0x000fe20008000000 */
[----:B------:R-:W-:Y:S01]  /*2eb70*/  UIADD3.64 UR4, UR8, 0x204, URZ ;  /* 0x0000020408047897 */ /* 0x000fe2000fffe03f */
[----:B------:R-:W-:Y:S01]  /*2eb80*/  UMOV UR6, UR18 ;  /* 0x0000001200067c82 */ /* 0x000fe20008000000 */
[----:B------:R-:W-:Y:S01]  /*2eb90*/  UMOV UR7, UR19 ;  /* 0x0000001300077c82 */ /* 0x000fe20008000000 */
[----:B------:R-:W0:Y:S01]  /*2eba0*/  LDC R161, c[0x0][0x230] ;  /* 0x00008c00ffa17b82 */ /* 0x000e220000000800 */
[----:B----4-:R-:W-:-:S02]  /*2ebb0*/  IMAD.MOV.U32 R232, RZ, RZ, R46 ;  /* 0x000000ffffe87224 */ /* 0x010fc400078e002e */
[----:B--2---:R-:W-:Y:S02]  /*2ebc0*/  IMAD.MOV.U32 R230, RZ, RZ, R45 ;  /* 0x000000ffffe67224 */ /* 0x004fe400078e002d */
[----:B---3--:R-:W-:Y:S02]  /*2ebd0*/  IMAD.MOV.U32 R7, RZ, RZ, R43 ;  /* 0x000000ffff077224 */ /* 0x008fe400078e002b */
[----:B------:R-:W-:Y:S02]  /*2ebe0*/  IMAD.MOV.U32 R252, RZ, RZ, R41 ;  /* 0x000000fffffc7224 */ /* 0x000fe400078e0029 */
[----:B------:R-:W-:Y:S02]  /*2ebf0*/  IMAD.MOV.U32 R250, RZ, RZ, R39 ;  /* 0x000000fffffa7224 */ /* 0x000fe400078e0027 */
[----:B------:R-:W-:Y:S02]  /*2ec00*/  IMAD.MOV.U32 R249, RZ, RZ, R37 ;  /* 0x000000fffff97224 */ /* 0x000fe400078e0025 */
[----:B------:R-:W-:-:S02]  /*2ec10*/  IMAD.MOV.U32 R241, RZ, RZ, R35 ;  /* 0x000000fffff17224 */ /* 0x000fc400078e0023 */
[----:B------:R-:W-:Y:S02]  /*2ec20*/  IMAD.MOV.U32 R243, RZ, RZ, R33 ;  /* 0x000000fffff37224 */ /* 0x000fe400078e0021 */
[----:B------:R-:W-:Y:S02]  /*2ec30*/  IMAD.MOV.U32 R245, RZ, RZ, R31 ;  /* 0x000000fffff57224 */ /* 0x000fe400078e001f */
[----:B------:R-:W-:Y:S02]  /*2ec40*/  IMAD.MOV.U32 R246, RZ, RZ, R29 ;  /* 0x000000fffff67224 */ /* 0x000fe400078e001d */
[----:B------:R-:W-:Y:S02]  /*2ec50*/  IMAD.MOV.U32 R247, RZ, RZ, R27 ;  /* 0x000000fffff77224 */ /* 0x000fe400078e001b */
[----:B------:R-:W-:Y:S02]  /*2ec60*/  IMAD.MOV.U32 R238, RZ, RZ, R25 ;  /* 0x000000ffffee7224 */ /* 0x000fe400078e0019 */
[----:B------:R-:W-:-:S02]  /*2ec70*/  IMAD.MOV.U32 R231, RZ, RZ, R24 ;  /* 0x000000ffffe77224 */ /* 0x000fc400078e0018 */
[----:B------:R-:W-:Y:S01]  /*2ec80*/  IMAD.MOV.U32 R239, RZ, RZ, R26 ;  /* 0x000000ffffef7224 */ /* 0x000fe200078e001a */
[----:B------:R-:W2:Y:S01]  /*2ec90*/  LDL.LU.64 R24, [R1] ;  /* 0x0000000001187983 */ /* 0x000ea20000300a00 */
[----:B------:R-:W-:-:S03]  /*2eca0*/  IMAD.MOV.U32 R234, RZ, RZ, R28 ;  /* 0x000000ffffea7224 */ /* 0x000fc600078e001c */
[----:B------:R-:W3:Y:S01]  /*2ecb0*/  LDL.LU.64 R26, [R1+0x8] ;  /* 0x00000800011a7983 */ /* 0x000ee20000300a00 */
[----:B------:R-:W-:-:S03]  /*2ecc0*/  IMAD.MOV.U32 R233, RZ, RZ, R30 ;  /* 0x000000ffffe97224 */ /* 0x000fc600078e001e */
[----:B------:R-:W4:Y:S01]  /*2ecd0*/  LDL.LU.64 R28, [R1+0x10] ;  /* 0x00001000011c7983 */ /* 0x000f220000300a00 */
[----:B------:R-:W-:-:S03]  /*2ece0*/  IMAD.MOV.U32 R244, RZ, RZ, R32 ;  /* 0x000000fffff47224 */ /* 0x000fc600078e0020 */
[----:B------:R-:W2:Y:S01]  /*2ecf0*/  LDL.LU.64 R30, [R1+0x18] ;  /* 0x00001800011e7983 */ /* 0x000ea20000300a00 */
        /* <DEDUP_REMOVED lines=11> */
[----:B------:R-:W2:Y:S04]  /*2edb0*/  LDL.LU.64 R42, [R1+0x48] ;  /* 0x00004800012a7983 */ /* 0x000ea80000300a00 */
[----:B------:R-:W3:Y:S04]  /*2edc0*/  LDL.LU.64 R44, [R1+0x50] ;  /* 0x00005000012c7983 */ /* 0x000ee80000300a00 */
[----:B------:R-:W4:Y:S04]  /*2edd0*/  LDL.LU.64 R46, [R1+0x58] ;  /* 0x00005800012e7983 */ /* 0x000f280000300a00 */
        /* <DEDUP_REMOVED lines=46> */
[----:B------:R-:W3:Y:S01]  /*2f0c0*/  LDL.LU.64 R140, [R1+0x1d0] ;  /* 0x0001d000018c7983 */ /* 0x000ee20000300a00 */
[----:B------:R-:W-:-:S03]  /*2f0d0*/  IMAD.MOV.U32 R6, RZ, RZ, R145 ;  /* 0x000000ffff067224 */ /* 0x000fc600078e0091 */
[----:B------:R-:W4:Y:S01]  /*2f0e0*/  LDL.LU.64 R142, [R1+0x1d8] ;  /* 0x0001d800018e7983 */ /* 0x000f220000300a00 */
[----:B------:R-:W-:Y:S02]  /*2f0f0*/  IMAD.MOV.U32 R168, RZ, RZ, R146 ;  /* 0x000000ffffa87224 */ /* 0x000fe400078e0092 */
[----:B------:R-:W-:Y:S01]  /*2f100*/  IMAD.MOV.U32 R167, RZ, RZ, R147 ;  /* 0x000000ffffa77224 */ /* 0x000fe200078e0093 */
[----:B------:R-:W2:Y:S01]  /*2f110*/  LDL.LU.64 R144, [R1+0x1e0] ;  /* 0x0001e00001907983 */ /* 0x000ea20000300a00 */
[----:B------:R-:W-:Y:S02]  /*2f120*/  IMAD.MOV.U32 R166, RZ, RZ, R148 ;  /* 0x000000ffffa67224 */ /* 0x000fe400078e0094 */
[----:B------:R-:W-:Y:S01]  /*2f130*/  IMAD.MOV.U32 R165, RZ, RZ, R149 ;  /* 0x000000ffffa57224 */ /* 0x000fe200078e0095 */
[----:B------:R-:W3:Y:S01]  /*2f140*/  LDL.LU.64 R146, [R1+0x1e8] ;  /* 0x0001e80001927983 */ /* 0x000ee20000300a00 */
[----:B------:R-:W-:Y:S02]  /*2f150*/  IMAD.MOV.U32 R164, RZ, RZ, R150 ;  /* 0x000000ffffa47224 */ /* 0x000fe400078e0096 */
[----:B------:R-:W-:Y:S01]  /*2f160*/  IMAD.MOV.U32 R163, RZ, RZ, R151 ;  /* 0x000000ffffa37224 */ /* 0x000fe200078e0097 */
[----:B------:R-:W4:Y:S04]  /*2f170*/  LDL.LU.64 R148, [R1+0x1f0] ;  /* 0x0001f00001947983 */ /* 0x000f280000300a00 */
[----:B------:R-:W2:Y:S04]  /*2f180*/  LDL.LU.64 R150, [R1+0x1f8] ;  /* 0x0001f80001967983 */ /* 0x000ea80000300a00 */
[----:B--2---:R-:W-:Y:S04]  /*2f190*/  STL.64 [R1+0x1dd0], R150 ;  /* 0x001dd09601007387 */ /* 0x004fe80000100a00 */
[----:B----4-:R-:W-:Y:S04]  /*2f1a0*/  STL.64 [R1+0x1dc8], R148 ;  /* 0x001dc89401007387 */ /* 0x010fe80000100a00 */
[----:B---3--:R-:W-:Y:S04]  /*2f1b0*/  STL.64 [R1+0x1dc0], R146 ;  /* 0x001dc09201007387 */ /* 0x008fe80000100a00 */
        /* <DEDUP_REMOVED lines=57> */
[----:B-1----:R-:W2:Y:S04]  /*2f550*/  LDL.LU.64 R32, [R1+0x200] ;  /* 0x0002000001207983 */ /* 0x002ea80000300a00 */
[----:B------:R-:W2:Y:S04]  /*2f560*/  LDL.LU.64 R34, [R1+0x208] ;  /* 0x0002080001227983 */ /* 0x000ea80000300a00 */
        /* <DEDUP_REMOVED lines=62> */
[----:B------:R-:W-:Y:S04]  /*2f950*/  STL.64 [R1+0x1bf0], R30 ;  /* 0x001bf01e01007387 */ /* 0x000fe80000100a00 */
[----:B------:R-:W-:Y:S04]  /*2f960*/  STL.64 [R1+0x1be8], R28 ;  /* 0x001be81c01007387 */ /* 0x000fe80000100a00 */
[----:B------:R-:W-:Y:S04]  /*2f970*/  STL.64 [R1+0x1be0], R26 ;  /* 0x001be01a01007387 */ /* 0x000fe80000100a00 */
[----:B------:R-:W-:Y:S01]  /*2f980*/  STL.64 [R1+0x1bd8], R24 ;  /* 0x001bd81801007387 */ /* 0x000fe20000100a00 */
[----:B--2---:R-:W-:-:S06]  /*2f990*/  WARPGROUP.ARRIVE ;  /* 0x00000000000079c5 */ /* 0x004fcc0000000000 */
[----:B------:R-:W-:Y:S01]  /*2f9a0*/  QGMMA.64x256x32.F32.E4M3.E4M3 R32, gdesc[UR52], R32, gsb0 ;  /* 0x03e00000342079f3 */ /* 0x000fe20008000820 */
[----:B------:R-:W-:Y:S01]  /*2f9b0*/  UIADD3.64 UR52, UR8, 0x202, URZ ;  /* 0x0000020208347897 */ /* 0x000fe2000fffe03f */
[----:B------:R-:W-:Y:S01]  /*2f9c0*/  UMOV UR54, UR14 ;  /* 0x0000000e00367c82 */ /* 0x000fe20008000000 */
[----:B------:R-:W-:Y:S01]  /*2f9d0*/  UMOV UR55, UR15 ;  /* 0x0000000f00377c82 */ /* 0x000fe20008000000 */
[----:B------:R-:W-:Y:S02]  /*2f9e0*/  WARPGROUP.DEPBAR.LE gsb0, 0x0 ;  /* 0x00008000000079c5 */ /* 0x000fe40000010000 */
[----:B------:R-:W-:-:S15]  /*2f9f0*/  WARPGROUP.ARRIVE ;  /* 0x00000000000079c5 */ /* 0x000fde0000000000 */
[----:B------:R-:W-:-:S07]  /*2fa00*/  NOP ;  /* 0x0000000000007918 */ /* 0x000fce0000000000 */
[----:B------:R-:W-:Y:S01]  /*2fa10*/  QGMMA.64x256x32.F32.E4M3.E4M3 R32, gdesc[UR48], R32, gsb0 ;  /* 0x03e00000302079f3 */ /* 0x000fe20008000820 */
[----:B------:R-:W-:Y:S02]  /*2fa20*/  R2UR UR49, R162 ;  /* 0x00000000a23172ca */ /* 0x000fe400000e0000 */
[----:B------:R-:W2:Y:S01]  /*2fa30*/  LDL.LU R162, [R1+0x18f4] ;  /* 0x0018f40001a27983 */ /* 0x000ea20000300800 */
[----:B------:R-:W-:Y:S02]  /*2fa40*/  WARPGROUP.DEPBAR.LE gsb0, 0x0 ;  /* 0x00008000000079c5 */ /* 0x000fe40000010000 */
[----:B------:R-:W-:-:S15]  /*2fa50*/  WARPGROUP.ARRIVE ;  /* 0x00000000000079c5 */ /* 0x000fde0000000000 */
[----:B------:R-:W-:-:S07]  /*2fa60*/  NOP ;  /* 0x0000000000007918 */ /* 0x000fce0000000000 */
[----:B------:R-:W-:Y:S01]  /*2fa70*/  QGMMA.64x256x32.F32.E4M3.E4M3 R32, gdesc[UR52], R32, gsb0 ;  /* 0x03e00000342079f3 */ /* 0x000fe20008000820 */
[----:B--2---:R-:W-:Y:S01]  /*2fa80*/  R2UR UR48, R162 ;  /* 0x00000000a23072ca */ /* 0x004fe200000e0000 */
[----:B------:R-:W-:Y:S02]  /*2fa90*/  IMAD.MOV.U32 R162, RZ, RZ, R163 ;  /* 0x000000ffffa27224 */ /* 0x000fe400078e00a3 */
        /* <DEDUP_REMOVED lines=8> */
[----:B------:R-:W-:Y:S01]  /*2fb20*/  IMAD.MOV.U32 R230, RZ, RZ, R12 ;  /* 0x000000ffffe67224 */ /* 0x000fe200078e000c */
[----:B------:R-:W-:Y:S01]  /*2fb30*/  R2UR UR53, R162 ;  /* 0x00000000a23572ca */ /* 0x000fe200000e0000 */
[----:B------:R-:W2:Y:S04]  /*2fb40*/  LDL.LU R12, [R1+0x1dd8] ;  /* 0x001dd800010c7983 */ /* 0x000ea80000300800 */
[----:B------:R-:W3:Y:S01]  /*2fb50*/  LDL.LU R162, [R1+0x18ec] ;  /* 0x0018ec0001a27983 */ /* 0x000ee20000300800 */
[----:B------:R-:W-:-:S02]  /*2fb60*/  WARPGROUP.DEPBAR.LE gsb0, 0x0 ;  /* 0x00008000000079c5 */ /* 0x000fc40000010000 */
[----:B------:R-:W-:-:S06]  /*2fb70*/  WARPGROUP.ARRIVE ;  /* 0x00000000000079c5 */ /* 0x000fcc0000000000 */
[----:B------:R-:W-:Y:S01]  /*2fb80*/  QGMMA.64x256x32.F32.E4M3.E4M3 R32, gdesc[UR4], R32, gsb0 ;  /* 0x03e00000042079f3 */ /* 0x000fe20008000820 */
[----:B---3--:R-:W-:Y:S02]  /*2fb90*/  R2UR UR52, R162 ;  /* 0x00000000a23472ca */ /* 0x008fe400000e0000 */
        /* <DEDUP_REMOVED lines=65> */
[----:B-1----:R-:W3:Y:S04]  /*2ffb0*/  LDL.LU.64 R150, [R1+0x1dd0] ;  /* 0x001dd00001967983 */ /* 0x002ee80000300a00 */
        /* <DEDUP_REMOVED lines=63> */
[----:B------:R-:W4:Y:S02]  /*303b0*/  LDL.LU R162, [R1+0x18e8] ;  /* 0x0018e80001a27983 */ /* 0x000f240000300800 */
[----:B----4-:R-:W-:-:S02]  /*303c0*/  R2UR UR7, R162 ;  /* 0x00000000a20772ca */ /* 0x010fc400000e0000 */
[----:B------:R-:W4:Y:S02]  /*303d0*/  LDL.LU R162, [R1+0x18e4] ;  /* 0x0018e40001a27983 */ /* 0x000f240000300800 */
[----:B----4-:R-:W-:Y:S02]  /*303e0*/  R2UR UR6, R162 ;  /* 0x00000000a20672ca */ /* 0x010fe400000e0000 */
[----:B------:R-:W4:Y:S01]  /*303f0*/  LDL.LU R162, [R1+0x18e0] ;  /* 0x0018e00001a27983 */ /* 0x000f220000300800 */
[----:B0-----:R-:W-:Y:S01]  /*30400*/  VIADD R161, R161, 0x7f ;  /* 0x0000007fa1a17836 */ /* 0x001fe20000000000 */
[----:B----4-:R-:W-:Y:S02]  /*30410*/  R2UR UR5, R162 ;  /* 0x00000000a20572ca */ /* 0x010fe400000e0000 */
[----:B------:R-:W4:Y:S01]  /*30420*/  LDL.LU R162, [R1+0x18dc] ;  /* 0x0018dc0001a27983 */ /* 0x000f220000300800 */
[----:B------:R-:W-:-:S05]  /*30430*/  VIADD R163, R163, 0x1 ;  /* 0x00000001a3a37836 */ /* 0x000fca0000000000 */
[----:B------:R0:W-:Y:S01]  /*30440*/  STL [R1+0x8a8], R163 ;  /* 0x0008a8a301007387 */ /* 0x0001e20000100800 */
[----:B----4-:R-:W-:Y:S02]  /*30450*/  R2UR UR4, R162 ;  /* 0x00000000a20472ca */ /* 0x010fe400000e0000 */
[----:B------:R-:W-:-:S04]  /*30460*/  SHF.R.S32.HI R162, RZ, 0x1f, R161 ;  /* 0x0000001fffa27819 */ /* 0x000fc800000114a1 */
[----:B------:R-:W-:-:S04]  /*30470*/  LEA.HI R2, R162, R161, RZ, 0x7 ;  /* 0x000000a1a2027211 */ /* 0x000fc800078f38ff */
[----:B------:R-:W-:-:S04]  /*30480*/  SHF.R.S32.HI R2, RZ, 0x7, R2 ;  /* 0x00000007ff027819 */ /* 0x000fc80000011402 */
[----:B------:R-:W-:Y:S01]  /*30490*/  ISETP.NE.U32.AND P0, PT, R163, R2, PT ;  /* 0x00000002a300720c */ /* 0x000fe20003f05070 */
[----:B0-----:R-:W-:Y:S02]  /*304a0*/  IMAD.MOV.U32 R163, RZ, RZ, R164 ;  /* 0x000000ffffa37224 */ /* 0x001fe400078e00a4 */
        /* <DEDUP_REMOVED lines=10> */
[----:B------:R-:W-:Y:S01]  /*30550*/  IADD3 R163, P2, R163, UR6, RZ ;  /* 0x00000006a3a37c10 */ /* 0x000fe2000ff5e0ff */
[----:B------:R-:W-:-:S02]  /*30560*/  IMAD.MOV.U32 R232, RZ, RZ, R233 ;  /* 0x000000ffffe87224 */ /* 0x000fc400078e00e9 */
[----:B------:R-:W-:Y:S02]  /*30570*/  IMAD.MOV.U32 R233, RZ, RZ, R234 ;  /* 0x000000ffffe97224 */ /* 0x000fe400078e00ea */
[----:B------:R-:W-:Y:S02]  /*30580*/  IMAD.MOV.U32 R234, RZ, RZ, R5 ;  /* 0x000000ffffea7224 */ /* 0x000fe400078e0005 */
[----:B------:R-:W4:Y:S04]  /*30590*/  LDL.LU R5, [R1+0x1bd0] ;  /* 0x001bd00001057983 */ /* 0x000f280000300800 */
[----:B------:R0:W-:Y:S04]  /*305a0*/  STL [R1+0xfb0], R163 ;  /* 0x000fb0a301007387 */ /* 0x0001e80000100800 */
[----:B0-----:R-:W2:Y:S02]  /*305b0*/  LDL.LU R163, [R1+0xfa8] ;  /* 0x000fa80001a37983 */ /* 0x001ea40000300800 */
[----:B--2---:R-:W-:-:S05]  /*305c0*/  IADD3 R163, P3, R163, UR6, RZ ;  /* 0x00000006a3a37c10 */ /* 0x004fca000ff7e0ff */
[----:B------:R0:W-:Y:S04]  /*305d0*/  STL [R1+0xfa8], R163 ;  /* 0x000fa8a301007387 */ /* 0x0001e80000100800 */
[----:B0-----:R-:W2:Y:S01]  /*305e0*/  LDL.LU R163, [R1+0xfa0] ;  /* 0x000fa00001a37983 */ /* 0x001ea20000300800 */
[----:B----4-:R-:W-:Y:S02]  /*305f0*/  IADD3 R5, P5, R5, UR6, RZ ;  /* 0x0000000605057c10 */ /* 0x010fe4000ffbe0ff */
[----:B--2---:R-:W-:-:S05]  /*30600*/  IADD3 R163, P4, R163, UR6, RZ ;  /* 0x00000006a3a37c10 */ /* 0x004fca000ff9e0ff */
[----:B------:R0:W-:Y:S04]  /*30610*/  STL [R1+0xfa0], R163 ;  /* 0x000fa0a301007387 */ /* 0x0001e80000100800 */
[----:B------:R1:W-:Y:S01]  /*30620*/  STL [R1+0xf98], R5 ;  /* 0x000f980501007387 */ /* 0x0003e20000100800 */
[----:B0-----:R-:W-:-:S03]  /*30630*/  IMAD.MOV.U32 R163, RZ, RZ, R164 ;  /* 0x000000ffffa37224 */ /* 0x001fc600078e00a4 */
[----:B-1----:R-:W2:Y:S01]  /*30640*/  LDL.LU R5, [R1+0x1bcc] ;  /* 0x001bcc0001057983 */ /* 0x002ea20000300800 */
[----:B------:R-:W-:Y:S02]  /*30650*/  IMAD.MOV.U32 R164, RZ, RZ, R165 ;  /* 0x000000ffffa47224 */ /* 0x000fe400078e00a5 */
        /* <DEDUP_REMOVED lines=13> */
[----:B------:R-:W4:Y:S01]  /*30730*/  LDL.LU R13, [R1+0x1bc8] ;  /* 0x001bc800010d7983 */ /* 0x000f220000300800 */
[----:B------:R-:W-:Y:S02]  /*30740*/  IADD3 R12, P6, R12, UR6, RZ ;  /* 0x000000060c0c7c10 */ /* 0x000fe4000ffde0ff */
[----:B------:R-:W-:Y:S02]  /*30750*/  IADD3 R14, P1, R14, UR6, RZ ;  /* 0x000000060e0e7c10 */ /* 0x000fe4000ff3e0ff */
[----:B--2---:R-:W-:Y:S02]  /*30760*/  IADD3.X R5, R5, UR5, RZ, P6, !PT ;  /* 0x0000000505057c10 */ /* 0x004fe4000b7fe4ff */
[----:B------:R-:W-:-:S05]  /*30770*/  IADD3 R163, P6, R163, UR6, RZ ;  /* 0x00000006a3a37c10 */ /* 0x000fca000ffde0ff */
[----:B------:R0:W-:Y:S02]  /*30780*/  STL [R1+0xf90], R163 ;  /* 0x000f90a301007387 */ /* 0x0001e40000100800 */
[----:B0-----:R-:W-:Y:S02]  /*30790*/  IMAD.MOV.U32 R163, RZ, RZ, R164 ;  /* 0x000000ffffa37224 */ /* 0x001fe400078e00a4 */
        /* <DEDUP_REMOVED lines=9> */
[----:B----4-:R-:W-:Y:S01]  /*30830*/  IADD3.X R13, R13, UR5, RZ, P1, !PT ;  /* 0x000000050d0d7c10 */ /* 0x010fe20008ffe4ff */
[----:B------:R-:W-:Y:S01]  /*30840*/  IMAD.MOV.U32 R232, RZ, RZ, R233 ;  /* 0x000000ffffe87224 */ /* 0x000fe200078e00e9 */
[----:B------:R-:W-:Y:S01]  /*30850*/  IADD3 R163, P1, R163, UR6, RZ ;  /* 0x00000006a3a37c10 */ /* 0x000fe2000ff3e0ff */
[----:B------:R-:W-:-:S02]  /*30860*/  IMAD.MOV.U32 R233, RZ, RZ, R234 ;  /* 0x000000ffffe97224 */ /* 0x000fc400078e00ea */
[----:B------:R-:W-:Y:S02]  /*30870*/  IMAD.MOV.U32 R234, RZ, RZ, R249 ;  /* 0x000000ffffea7224 */ /* 0x000fe400078e00f9 */
[----:B------:R-:W-:Y:S02]  /*30880*/  IMAD.MOV.U32 R249, RZ, RZ, R250 ;  /* 0x000000fffff97224 */ /* 0x000fe400078e00fa */
[----:B------:R-:W2:Y:S04]  /*30890*/  LDL.LU R250, [R1+0x93c] ;  /* 0x00093c0001fa7983 */ /* 0x000ea80000300800 */
[----:B------:R0:W-:Y:S04]  /*308a0*/  STL [R1+0xf88], R163 ;  /* 0x000f88a301007387 */ /* 0x0001e80000100800 */
[----:B0-----:R-:W4:Y:S02]  /*308b0*/  LDL.LU R163, [R1+0xfac] ;  /* 0x000fac0001a37983 */ /* 0x001f240000300800 */
[----:B----4-:R-:W-:-:S05]  /*308c0*/  IADD3.X R163, R163, UR5, RZ, P2, !PT ;  /* 0x00000005a3a37c10 */ /* 0x010fca00097fe4ff */
[----:B------:R0:W-:Y:S04]  /*308d0*/  STL [R1+0xfac], R163 ;  /* 0x000faca301007387 */ /* 0x0001e80000100800 */
[----:B0-----:R-:W4:Y:S02]  /*308e0*/  LDL.LU R163, [R1+0xf80] ;  /* 0x000f800001a37983 */ /* 0x001f240000300800 */
[----:B----4-:R-:W-:-:S05]  /*308f0*/  IADD3 R163, P2, R163, UR6, RZ ;  /* 0x00000006a3a37c10 */ /* 0x010fca000ff5e0ff */
        /* <DEDUP_REMOVED lines=419> */
[----:B------:R-:W-:Y:S01]  /*32330*/  IMAD.MOV.U32 R232, RZ, RZ, R233 ;  /* 0x000000ffffe87224 */ /* 0x000fe200078e00e9 */
[----:B------:R-:W-:Y:S01]  /*32340*/  IADD3.X R163, R163, UR5, RZ, P5, !PT ;  /* 0x00000005a3a37c10 */ /* 0x000fe2000affe4ff */
[----:B------:R-:W-:-:S02]  /*32350*/  IMAD.MOV.U32 R233, RZ, RZ, R234 ;  /* 0x000000ffffe97224 */ /* 0x000fc400078e00ea */
[----:B--2---:R-:W-:Y:S02]  /*32360*/  IMAD.MOV.U32 R234, RZ, RZ, R250 ;  /* 0x000000ffffea7224 */ /* 0x004fe400078e00fa */
[----:B------:R-:W-:Y:S02]  /*32370*/  IMAD.MOV.U32 R250, RZ, RZ, R251 ;  /* 0x000000fffffa7224 */ /* 0x000fe400078e00fb */
[----:B------:R-:W2:Y:S04]  /*32380*/  LDL.LU R251, [R1+0x8e8] ;  /* 0x0008e80001fb7983 */ /* 0x000ea80000300800 */
        /* <DEDUP_REMOVED lines=499> */
[----:B0-----:R-:W4:Y:S01]  /*342c0*/  LDL.LU R163, [R1+0x16dc] ;  /* 0x0016dc0001a37983 */ /* 0x001f220000300800 */
[----:B---3--:R-:W-:Y:S01]  /*342d0*/  WARPGROUP.ARRIVE ;  /* 0x00000000000079c5 */ /* 0x008fe20000000000 */
[----:B------:R-:W-:Y:S01]  /*342e0*/  UMOV UR26, UR22 ;  /* 0x00000016001a7c82 */ /* 0x000fe20008000000 */
[----:B------:R-:W-:-:S04]  /*342f0*/  UMOV UR27, UR23 ;  /* 0x00000017001b7c82 */ /* 0x000fc80008000000 */
[----:B------:R-:W-:Y:S01]  /*34300*/  QGMMA.64x256x32.F32.E4M3.E4M3 R24, gdesc[UR24], R24, gsb0 ;  /* 0x03e00000181879f3 */ /* 0x000fe20008000818 */
[----:B----4-:R-:W-:-:S05]  /*34310*/  IADD3 R163, P4, R163, UR6, RZ ;  /* 0x00000006a3a37c10 */ /* 0x010fca000ff9e0ff */
[----:B------:R0:W-:Y:S04]  /*34320*/  STL [R1+0x16dc], R163 ;  /* 0x0016dca301007387 */ /* 0x0001e80000100800 */
[----:B0-----:R-:W3:Y:S01]  /*34330*/  LDL.LU R163, [R1+0x1700] ;  /* 0x0017000001a37983 */ /* 0x001ee20000300800 */
[----:B------:R-:W-:Y:S02]  /*34340*/  WARPGROUP.DEPBAR.LE gsb0, 0x0 ;  /* 0x00008000000079c5 */ /* 0x000fe40000010000 */
[----:B------:R-:W-:Y:S01]  /*34350*/  WARPGROUP.ARRIVE ;  /* 0x00000000000079c5 */ /* 0x000fe20000000000 */
[----:B------:R-:W-:Y:S01]  /*34360*/  UMOV UR30, UR10 ;  /* 0x0000000a001e7c82 */ /* 0x000fe20008000000 */
[----:B------:R-:W-:-:S13]  /*34370*/  UMOV UR31, UR11 ;  /* 0x0000000b001f7c82 */ /* 0x000fda0008000000 */
[----:B------:R-:W-:Y:S01]  /*34380*/  QGMMA.64x256x32.F32.E4M3.E4M3 R24, gdesc[UR28], R24, gsb0 ;  /* 0x03e000001c1879f3 */ /* 0x000fe20008000818 */
[----:B------:R-:W-:Y:S01]  /*34390*/  UMOV UR34, UR14 ;  /* 0x0000000e00227c82 */ /* 0x000fe20008000000 */
[----:B------:R-:W-:Y:S01]  /*343a0*/  UMOV UR35, UR15 ;  /* 0x0000000f00237c82 */ /* 0x000fe20008000000 */
[----:B---3--:R-:W-:-:S05]  /*343b0*/  IADD3.X R163, R163, UR5, RZ, P5, !PT ;  /* 0x00000005a3a37c10 */ /* 0x008fca000affe4ff */
[----:B------:R0:W-:Y:S04]  /*343c0*/  STL [R1+0x1700], R163 ;  /* 0x001700a301007387 */ /* 0x0001e80000100800 */
[----:B0-----:R-:W3:Y:S01]  /*343d0*/  LDL.LU R163, [R1+0x16d4] ;  /* 0x0016d40001a37983 */ /* 0x001ee20000300800 */
[----:B------:R-:W-:Y:S02]  /*343e0*/  WARPGROUP.DEPBAR.LE gsb0, 0x0 ;  /* 0x00008000000079c5 */ /* 0x000fe40000010000 */
[----:B------:R-:W-:-:S13]  /*343f0*/  WARPGROUP.ARRIVE ;  /* 0x00000000000079c5 */ /* 0x000fda0000000000 */
[----:B------:R-:W-:Y:S01]  /*34400*/  QGMMA.64x256x32.F32.E4M3.E4M3 R24, gdesc[UR32], R24, gsb0 ;  /* 0x03e00000201879f3 */ /* 0x000fe20008000818 */
[----:B------:R-:W-:Y:S01]  /*34410*/  UMOV UR38, UR18 ;  /* 0x0000001200267c82 */ /* 0x000fe20008000000 */
[----:B------:R-:W-:Y:S01]  /*34420*/  UMOV UR39, UR19 ;  /* 0x0000001300277c82 */ /* 0x000fe20008000000 */
[----:B---3--:R-:W-:-:S05]  /*34430*/  IADD3 R163, P5, R163, UR6, RZ ;  /* 0x00000006a3a37c10 */ /* 0x008fca000ffbe0ff */
[----:B------:R0:W-:Y:S04]  /*34440*/  STL [R1+0x16d4], R163 ;  /* 0x0016d4a301007387 */ /* 0x0001e80000100800 */
[----:B0-----:R-:W3:Y:S01]  /*34450*/  LDL.LU R163, [R1+0x16f8] ;  /* 0x0016f80001a37983 */ /* 0x001ee20000300800 */
[----:B------:R-:W-:Y:S02]  /*34460*/  WARPGROUP.DEPBAR.LE gsb0, 0x0 ;  /* 0x00008000000079c5 */ /* 0x000fe40000010000 */
[----:B------:R-:W-:-:S13]  /*34470*/  WARPGROUP.ARRIVE ;  /* 0x00000000000079c5 */ /* 0x000fda0000000000 */
[----:B------:R-:W-:Y:S03]  /*34480*/  QGMMA.64x256x32.F32.E4M3.E4M3 R24, gdesc[UR36], R24, gsb0 ;  /* 0x03e00000241879f3 */ /* 0x000fe60008000818 */
[----:B------:R-:W-:Y:S02]  /*34490*/  WARPGROUP.DEPBAR.LE gsb0, 0x0 ;  /* 0x00008000000079c5 */ /* 0x000fe40000010000 */
[----:B---3--:R-:W-:-:S05]  /*344a0*/  IADD3.X R163, R163, UR5, RZ, P6, !PT ;  /* 0x00000005a3a37c10 */ /* 0x008fca000b7fe4ff */
[----:B------:R-:W-:Y:S04]  /*344b0*/  STL [R1+0x16f8], R163 ;  /* 0x0016f8a301007387 */ /* 0x000fe80000100800 */
[----:B------:R-:W-:Y:S04]  /*344c0*/  STL.64 [R1], R24 ;  /* 0x0000001801007387 */ /* 0x000fe80000100a00 */
        /* <DEDUP_REMOVED lines=63> */
[----:B0-----:R-:W3:Y:S04]  /*348c0*/  LDL.LU.64 R150, [R1+0x1bc0] ;  /* 0x001bc00001967983 */ /* 0x001ee80000300a00 */
        /* <DEDUP_REMOVED lines=62> */
[----:B------:R-:W2:Y:S01]  /*34cb0*/  LDL.LU.64 R24, [R1+0x19c8] ;  /* 0x0019c80001187983 */ /* 0x000ea20000300a00 */
        /* <DEDUP_REMOVED lines=10> */
[----:B------:R-:W-:Y:S01]  /*34d60*/  IMAD.MOV.U32 R233, RZ, RZ, R234 ;  /* 0x000000ffffe97224 */ /* 0x000fe200078e00ea */
[----:B----4-:R-:W-:Y:S02]  /*34d70*/  IADD3 R125, P6, R125, UR6, RZ ;  /* 0x000000067d7d7c10 */ /* 0x010fe4000ffde0ff */
[----:B---3--:R-:W-:Y:S02]  /*34d80*/  IADD3.X R126, R126, UR5, RZ, P1, !PT ;  /* 0x000000057e7e7c10 */ /* 0x008fe40008ffe4ff */
[----:B------:R-:W-:-:S02]  /*34d90*/  IADD3 R127, P1, R127, UR6, RZ ;  /* 0x000000067f7f7c10 */ /* 0x000fc4000ff3e0ff */
[----:B--2---:R-:W-:Y:S01]  /*34da0*/  IADD3.X R128, R128, UR5, RZ, P2, !PT ;  /* 0x0000000580807c10 */ /* 0x004fe200097fe4ff */
[----:B------:R0:W-:Y:S01]  /*34db0*/  STL [R1+0x16cc], R125 ;  /* 0x0016cc7d01007387 */ /* 0x0001e20000100800 */
[----:B------:R-:W-:Y:S02]  /*34dc0*/  IADD3 R129, P2, R129, UR6, RZ ;  /* 0x0000000681817c10 */ /* 0x000fe4000ff5e0ff */
[----:B------:R-:W-:Y:S02]  /*34dd0*/  IADD3.X R130, R130, UR5, RZ, P3, !PT ;  /* 0x0000000582827c10 */ /* 0x000fe40009ffe4ff */
[----:B------:R-:W-:Y:S01]  /*34de0*/  IADD3 R131, P3, R131, UR6, RZ ;  /* 0x0000000683837c10 */ /* 0x000fe2000ff7e0ff */
[----:B0-----:R-:W2:Y:S04]  /*34df0*/  LDL.LU R125, [R1+0x19c4] ;  /* 0x0019c400017d7983 */ /* 0x001ea80000300800 */
[----:B------:R0:W-:Y:S01]  /*34e00*/  STL [R1+0x16f0], R126 ;  /* 0x0016f07e01007387 */ /* 0x0001e20000100800 */
[----:B------:R-:W-:-:S02]  /*34e10*/  IADD3.X R132, R132, UR5, RZ, P4, !PT ;  /* 0x0000000584847c10 */ /* 0x000fc4000a7fe4ff */
[----:B------:R-:W-:Y:S01]  /*34e20*/  IADD3 R133, P4, R133, UR6, RZ ;  /* 0x0000000685857c10 */ /* 0x000fe2000ff9e0ff */
[----:B0-----:R-:W2:Y:S04]  /*34e30*/  LDL.LU R126, [R1+0x19c0] ;  /* 0x0019c000017e7983 */ /* 0x001ea80000300800 */
[----:B------:R0:W-:Y:S01]  /*34e40*/  STL [R1+0x16c4], R127 ;  /* 0x0016c47f01007387 */ /* 0x0001e20000100800 */
[----:B------:R-:W-:-:S03]  /*34e50*/  IADD3.X R134, R134, UR5, RZ, P5, !PT ;  /* 0x0000000586867c10 */ /* 0x000fc6000affe4ff */
[----:B0-----:R-:W2:Y:S04]  /*34e60*/  LDL.LU R127, [R1+0x19bc] ;  /* 0x0019bc00017f7983 */ /* 0x001ea80000300800 */
[----:B------:R0:W-:Y:S01]  /*34e70*/  STL [R1+0x16e8], R128 ;  /* 0x0016e88001007387 */ /* 0x0001e20000100800 */
[----:B------:R-:W-:-:S03]  /*34e80*/  IADD3 R135, P5, R135, UR6, RZ ;  /* 0x0000000687877c10 */ /* 0x000fc6000ffbe0ff */
        /* <DEDUP_REMOVED lines=52> */
[----:B------:R0:W-:Y:S04]  /*351d0*/  STL [R1+0x16a0], R146 ;  /* 0x0016a09201007387 */ /* 0x0001e80000100800 */
        /* <DEDUP_REMOVED lines=11> */
[----:B------:R-:W3:Y:S04]  /*35290*/  LDL.LU R234, [R1+0x960] ;  /* 0x0009600001ea7983 */ /* 0x000ee80000300800 */
        /* <DEDUP_REMOVED lines=502> */
[----:B0-----:R-:W4:Y:S01]  /*37200*/  LDL.LU R163, [R1+0x13e8] ;  /* 0x0013e80001a37983 */ /* 0x001f220000300800 */
[----:B------:R-:W-:Y:S02]  /*37210*/  IADD3.X R164, R164, UR5, RZ, P3, !PT ;  /* 0x00000005a4a47c10 */ /* 0x000fe40009ffe4ff */
[----:B----4-:R-:W-:-:S05]  /*37220*/  IADD3.X R163, R163, UR5, RZ, P2, !PT ;  /* 0x00000005a3a37c10 */ /* 0x010fca00097fe4ff */
[----:B------:R0:W-:Y:S04]  /*37230*/  STL [R1+0x13e8], R163 ;  /* 0x0013e8a301007387 */ /* 0x0001e80000100800 */
[----:B0-----:R-:W4:Y:S04]  /*37240*/  LDL.LU R163, [R1+0x13cc] ;  /* 0x0013cc0001a37983 */ /* 0x001f280000300800 */
[----:B------:R0:W-:Y:S02]  /*37250*/  STL [R1+0x13e0], R164 ;  /* 0x0013e0a401007387 */ /* 0x0001e40000100800 */
[----:B0-----:R-:W-:-:S02]  /*37260*/  IMAD.MOV.U32 R164, RZ, RZ, R165 ;  /* 0x000000ffffa47224 */ /* 0x001fc400078e00a5 */
[----:B------:R-:W-:Y:S02]  /*37270*/  IMAD.MOV.U32 R165, RZ, RZ, R166 ;  /* 0x000000ffffa57224 */ /* 0x000fe400078e00a6 */
[----:B------:R-:W-:Y:S02]  /*37280*/  IMAD.MOV.U32 R166, RZ, RZ, R167 ;  /* 0x000000ffffa67224 */ /* 0x000fe400078e00a7 */
[----:B------:R-:W-:Y:S01]  /*37290*/  IMAD.MOV.U32 R167, RZ, RZ, R168 ;  /* 0x000000ffffa77224 */ /* 0x000fe200078e00a8 */
[----:B------:R-:W-:Y:S01]  /*372a0*/  IADD3 R164, P3, R164, UR7, RZ ;  /* 0x00000007a4a47c10 */ /* 0x000fe2000ff7e0ff */
[----:B------:R-:W-:Y:S02]  /*372b0*/  IMAD.MOV.U32 R168, RZ, RZ, R6 ;  /* 0x000000ffffa87224 */ /* 0x000fe400078e0006 */
[----:B------:R-:W-:Y:S01]  /*372c0*/  IMAD.MOV.U32 R6, RZ, RZ, R236 ;  /* 0x000000ffff067224 */ /* 0x000fe200078e00ec */
[----:B----4-:R-:W-:-:S05]  /*372d0*/  IADD3 R163, P2, R163, UR7, RZ ;  /* 0x00000007a3a37c10 */ /* 0x010fca000ff5e0ff */
[----:B------:R-:W-:Y:S04]  /*372e0*/  STL [R1+0x13cc], R163 ;  /* 0x0013cca301007387 */ /* 0x000fe80000100800 */
[----:B------:R-:W4:Y:S04]  /*372f0*/  LDL.LU R236, [R1+0x92c] ;  /* 0x00092c0001ec7983 */ /* 0x000f280000300800 */
[----:B------:R0:W-:Y:S04]  /*37300*/  STL [R1+0x13c8], R164 ;  /* 0x0013c8a401007387 */ /* 0x0001e80000100800 */
[----:B0-----:R-:W2:Y:S02]  /*37310*/  LDL.LU R164, [R1+0x13d8] ;  /* 0x0013d80001a47983 */ /* 0x001ea40000300800 */
[----:B--2---:R-:W-:-:S05]  /*37320*/  IADD3.X R164, R164, UR4, RZ, P4, !PT ;  /* 0x00000004a4a47c10 */ /* 0x004fca000a7fe4ff */
[----:B------:R0:W-:Y:S04]  /*37330*/  STL [R1+0x13d8], R164 ;  /* 0x0013d8a401007387 */ /* 0x0001e80000100800 */
[----:B0-----:R-:W2:Y:S02]  /*37340*/  LDL.LU R164, [R1+0x13c0] ;  /* 0x0013c00001a47983 */ /* 0x001ea40000300800 */
[----:B--2---:R-:W-:-:S05]  /*37350*/  IADD3 R164, P4, R164, UR7, RZ ;  /* 0x00000007a4a47c10 */ /* 0x004fca000ff9e0ff */
        /* <DEDUP_REMOVED lines=504> */
[----:B------:R0:W-:Y:S02]  /*392e0*/  STL [R1+0x1120], R164 ;  /* 0x001120a401007387 */ /* 0x0001e40000100800 */
[----:B0-----:R-:W-:Y:S02]  /*392f0*/  IMAD.MOV.U32 R164, RZ, RZ, R165 ;  /* 0x000000ffffa47224 */ /* 0x001fe400078e00a5 */
[----:B------:R-:W-:Y:S02]  /*39300*/  IMAD.MOV.U32 R165, RZ, RZ, R166 ;  /* 0x000000ffffa57224 */ /* 0x000fe400078e00a6 */
[----:B------:R-:W-:Y:S02]  /*39310*/  IMAD.MOV.U32 R166, RZ, RZ, R167 ;  /* 0x000000ffffa67224 */ /* 0x000fe400078e00a7 */
[----:B------:R-:W-:Y:S01]  /*39320*/  IMAD.MOV.U32 R167, RZ, RZ, R168 ;  /* 0x000000ffffa77224 */ /* 0x000fe200078e00a8 */
[----:B------:R-:W-:Y:S01]  /*39330*/  IADD3.X R164, R164, UR4, RZ, P5, !PT ;  /* 0x00000004a4a47c10 */ /* 0x000fe2000affe4ff */
[----:B------:R-:W-:-:S02]  /*39340*/  IMAD.MOV.U32 R168, RZ, RZ, R6 ;  /* 0x000000ffffa87224 */ /* 0x000fc400078e0006 */
[----:B------:R-:W-:Y:S02]  /*39350*/  IMAD.MOV.U32 R6, RZ, RZ, R237 ;  /* 0x000000ffff067224 */ /* 0x000fe400078e00ed */
[----:B------:R-:W2:Y:S04]  /*39360*/  LDL.LU R237, [R1+0x924] ;  /* 0x0009240001ed7983 */ /* 0x000ea80000300800 */
[----:B------:R0:W-:Y:S04]  /*39370*/  STL [R1+0x1144], R164 ;  /* 0x001144a401007387 */ /* 0x0001e80000100800 */
[----:B0-----:R-:W3:Y:S02]  /*39380*/  LDL.LU R164, [R1+0x1118] ;  /* 0x0011180001a47983 */ /* 0x001ee40000300800 */
[----:B---3--:R-:W-:-:S05]  /*39390*/  IADD3 R164, P5, R164, UR7, RZ ;  /* 0x00000007a4a47c10 */ /* 0x008fca000ffbe0ff */
[----:B------:R0:W-:Y:S04]  /*393a0*/  STL [R1+0x1118], R164 ;  /* 0x001118a401007387 */ /* 0x0001e80000100800 */
[----:B0-----:R-:W3:Y:S02]  /*393b0*/  LDL.LU R164, [R1+0x113c] ;  /* 0x00113c0001a47983 */ /* 0x001ee40000300800 */
[----:B---3--:R-:W-:-:S05]  /*393c0*/  IADD3.X R164, R164, UR4, RZ, P6, !PT ;  /* 0x00000004a4a47c10 */ /* 0x008fca000b7fe4ff */
        /* <DEDUP_REMOVED lines=496> */
[----:B0-----:R-:W3:Y:S01]  /*3b2d0*/  LDL.LU R164, [R1+0xb78] ;  /* 0x000b780001a47983 */ /* 0x001ee20000300800 */
[----:B------:R-:W-:Y:S02]  /*3b2e0*/  IADD3.X R165, R165, UR4, RZ, P6, !PT ;  /* 0x00000004a5a57c10 */ /* 0x000fe4000b7fe4ff */
[----:B---3--:R-:W-:Y:S02]  /*3b2f0*/  IADD3.X R164, R164, UR4, RZ, P5, !PT ;  /* 0x00000004a4a47c10 */ /* 0x008fe4000affe4ff */
[----:B------:R-:W-:-:S03]  /*3b300*/  IADD3 R228, P5, R228, UR7, RZ ;  /* 0x00000007e4e47c10 */ /* 0x000fc6000ffbe0ff */
[----:B------:R-:W-:Y:S04]  /*3b310*/  STL [R1+0xb78], R164 ;  /* 0x000b78a401007387 */ /* 0x000fe80000100800 */
[----:B------:R0:W-:Y:S04]  /*3b320*/  STL [R1+0xb4c], R228 ;  /* 0x000b4ce401007387 */ /* 0x0001e80000100800 */
[----:B0-----:R-:W3:Y:S04]  /*3b330*/  LDL.LU R228, [R1+0x1958] ;  /* 0x0019580001e47983 */ /* 0x001ee80000300800 */
[----:B------:R0:W-:Y:S02]  /*3b340*/  STL [R1+0xb70], R165 ;  /* 0x000b70a501007387 */ /* 0x0001e40000100800 */
[----:B0-----:R-:W-:-:S02]  /*3b350*/  IMAD.MOV.U32 R165, RZ, RZ, R166 ;  /* 0x000000ffffa57224 */ /* 0x001fc400078e00a6 */
[----:B------:R-:W-:Y:S02]  /*3b360*/  IMAD.MOV.U32 R166, RZ, RZ, R167 ;  /* 0x000000ffffa67224 */ /* 0x000fe400078e00a7 */
[----:B------:R-:W-:Y:S02]  /*3b370*/  IMAD.MOV.U32 R167, RZ, RZ, R168 ;  /* 0x000000ffffa77224 */ /* 0x000fe400078e00a8 */
[----:B------:R-:W-:Y:S01]  /*3b380*/  IMAD.MOV.U32 R168, RZ, RZ, R6 ;  /* 0x000000ffffa87224 */ /* 0x000fe200078e0006 */
[----:B------:R-:W-:Y:S01]  /*3b390*/  IADD3 R165, P6, R165, UR7, RZ ;  /* 0x00000007a5a57c10 */ /* 0x000fe2000ffde0ff */
[----:B------:R-:W-:Y:S02]  /*3b3a0*/  IMAD.MOV.U32 R6, RZ, RZ, R7 ;  /* 0x000000ffff067224 */ /* 0x000fe400078e0007 */
[----:B---3--:R-:W-:Y:S02]  /*3b3b0*/  IMAD.MOV.U32 R7, RZ, RZ, R228 ;  /* 0x000000ffff077224 */ /* 0x008fe400078e00e4 */
[----:B------:R-:W3:Y:S04]  /*3b3c0*/  LDL.LU R228, [R1+0x980] ;  /* 0x0009800001e47983 */ /* 0x000ee80000300800 */
        /* <DEDUP_REMOVED lines=38> */
[----:B----4-:R-:W-:Y:S02]  /*3b630*/  IADD3.X R165, R165, UR4, RZ, P1, !PT ;  /* 0x00000004a5a57c10 */ /* 0x010fe40008ffe4ff */
[----:B------:R-:W-:-:S03]  /*3b640*/  IADD3 R212, P1, R212, UR7, RZ ;  /* 0x00000007d4d47c10 */ /* 0x000fc6000ff3e0ff */
[----:B------:R-:W-:Y:S04]  /*3b650*/  STL [R1+0xb38], R165 ;  /* 0x000b38a501007387 */ /* 0x000fe80000100800 */
[----:B------:R0:W-:Y:S04]  /*3b660*/  STL [R1+0xb0c], R212 ;  /* 0x000b0cd401007387 */ /* 0x0001e80000100800 */
[----:B0-----:R-:W4:Y:S04]  /*3b670*/  LDL.LU R212, [R1+0x1954] ;  /* 0x0019540001d47983 */ /* 0x001f280000300800 */
[----:B------:R-:W2:Y:S02]  /*3b680*/  LDL.LU R165, [R1+0xb30] ;  /* 0x000b300001a57983 */ /* 0x000ea40000300800 */
        /* <DEDUP_REMOVED lines=26> */
[----:B0-----:R-:W2:Y:S01]  /*3b830*/  LDL.LU R165, [R1+0xae4] ;  /* 0x000ae40001a57983 */ /* 0x001ea20000300800 */
[----:B------:R-:W-:Y:S02]  /*3b840*/  IADD3.X R221, R221, UR4, RZ, P1, !PT ;  /* 0x00000004dddd7c10 */ /* 0x000fe40008ffe4ff */
[----:B--2---:R-:W-:-:S05]  /*3b850*/  IADD3 R165, P6, R165, UR7, RZ ;  /* 0x00000007a5a57c10 */ /* 0x004fca000ffde0ff */
[----:B------:R-:W-:Y:S04]  /*3b860*/  STL [R1+0xae4], R165 ;  /* 0x000ae4a501007387 */ /* 0x000fe80000100800 */
[----:B------:R0:W-:Y:S04]  /*3b870*/  STL [R1+0xb08], R221 ;  /* 0x000b08dd01007387 */ /* 0x0001e80000100800 */
[----:B0-----:R-:W2:Y:S04]  /*3b880*/  LDL.LU R221, [R1+0x1950] ;  /* 0x0019500001dd7983 */ /* 0x001ea80000300800 */
[----:B------:R-:W3:Y:S02]  /*3b890*/  LDL.LU R165, [R1+0xadc] ;  /* 0x000adc0001a57983 */ /* 0x000ee40000300800 */
        /* <DEDUP_REMOVED lines=9> */
[----:B---3--:R-:W-:Y:S02]  /*3b930*/  IADD3.X R165, R165, UR4, RZ, P3, !PT ;  /* 0x00000004a5a57c10 */ /* 0x008fe40009ffe4ff */
[----:B------:R-:W-:-:S03]  /*3b940*/  IADD3 R218, P3, R218, UR7, RZ ;  /* 0x00000007dada7c10 */ /* 0x000fc6000ff7e0ff */
[----:B------:R-:W-:Y:S04]  /*3b950*/  STL [R1+0xaf8], R165 ;  /* 0x000af8a501007387 */ /* 0x000fe80000100800 */
[----:B------:R0:W-:Y:S04]  /*3b960*/  STL [R1+0xacc], R218 ;  /* 0x000accda01007387 */ /* 0x0001e80000100800 */
[----:B0-----:R-:W3:Y:S04]  /*3b970*/  LDL.LU R218, [R1+0x194c] ;  /* 0x00194c0001da7983 */ /* 0x001ee80000300800 */
[----:B------:R-:W4:Y:S02]  /*3b980*/  LDL.LU R165, [R1+0xaf0] ;  /* 0x000af00001a57983 */ /* 0x000f240000300800 */
        /* <DEDUP_REMOVED lines=27> */
[----:B------:R-:W-:Y:S02]  /*3bb40*/  IADD3.X R227, R227, UR4, RZ, P3, !PT ;  /* 0x00000004e3e37c10 */ /* 0x000fe40009ffe4ff */
[----:B----4-:R-:W-:-:S05]  /*3bb50*/  IADD3 R165, P2, R165, UR7, RZ ;  /* 0x00000007a5a57c10 */ /* 0x010fca000ff5e0ff */
[----:B------:R-:W-:Y:S04]  /*3bb60*/  STL [R1+0xaa4], R165 ;  /* 0x000aa4a501007387 */ /* 0x000fe80000100800 */
[----:B------:R0:W-:Y:S04]  /*3bb70*/  STL [R1+0xac8], R227 ;  /* 0x000ac8e301007387 */ /* 0x0001e80000100800 */
[----:B0-----:R-:W4:Y:S04]  /*3bb80*/  LDL.LU R227, [R1+0x1948] ;  /* 0x0019480001e37983 */ /* 0x001f280000300800 */
[----:B------:R-:W2:Y:S02]  /*3bb90*/  LDL.LU R165, [R1+0xa9c] ;  /* 0x000a9c0001a57983 */ /* 0x000ea40000300800 */
        /* <DEDUP_REMOVED lines=9> */
[----:B--2---:R-:W-:Y:S02]  /*3bc30*/  IADD3.X R165, R165, UR4, RZ, P5, !PT ;  /* 0x00000004a5a57c10 */ /* 0x004fe4000affe4ff */
[----:B------:R-:W-:-:S03]  /*3bc40*/  IADD3 R224, P5, R224, UR7, RZ ;  /* 0x00000007e0e07c10 */ /* 0x000fc6000ffbe0ff */
[----:B------:R-:W-:Y:S04]  /*3bc50*/  STL [R1+0xab8], R165 ;  /* 0x000ab8a501007387 */ /* 0x000fe80000100800 */
[----:B------:R0:W-:Y:S04]  /*3bc60*/  STL [R1+0xa8c], R224 ;  /* 0x000a8ce001007387 */ /* 0x0001e80000100800 */
[----:B0-----:R-:W2:Y:S04]  /*3bc70*/  LDL.LU R224, [R1+0x1944] ;  /* 0x0019440001e07983 */ /* 0x001ea80000300800 */
[----:B------:R-:W3:Y:S02]  /*3bc80*/  LDL.LU R165, [R1+0xab0] ;  /* 0x000ab00001a57983 */ /* 0x000ee40000300800 */
        /* <DEDUP_REMOVED lines=26> */
[----:B0-----:R-:W3:Y:S01]  /*3be30*/  LDL.LU R165, [R1+0xa64] ;  /* 0x000a640001a57983 */ /* 0x001ee20000300800 */
[----:B------:R-:W-:Y:S02]  /*3be40*/  IADD3.X R4, R4, UR4, RZ, P5, !PT ;  /* 0x0000000404047c10 */ /* 0x000fe4000affe4ff */
[----:B---3--:R-:W-:-:S05]  /*3be50*/  IADD3 R165, P4, R165, UR7, RZ ;  /* 0x00000007a5a57c10 */ /* 0x008fca000ff9e0ff */
[----:B------:R-:W-:Y:S04]  /*3be60*/  STL [R1+0xa64], R165 ;  /* 0x000a64a501007387 */ /* 0x000fe80000100800 */
[----:B------:R0:W-:Y:S04]  /*3be70*/  STL [R1+0xa88], R4 ;  /* 0x000a880401007387 */ /* 0x0001e80000100800 */
[----:B0-----:R-:W3:Y:S04]  /*3be80*/  LDL.LU R4, [R1+0x1940] ;  /* 0x0019400001047983 */ /* 0x001ee80000300800 */
[----:B------:R-:W4:Y:S02]  /*3be90*/  LDL.LU R165, [R1+0xa5c] ;  /* 0x000a5c0001a57983 */ /* 0x000f240000300800 */
        /* <DEDUP_REMOVED lines=84> */
[----:B---3--:R-:W-:Y:S02]  /*3c3e0*/  IADD3.X R216, R216, UR4, RZ, P2, !PT ;  /* 0x00000004d8d87c10 */ /* 0x008fe400097fe4ff */
[----:B----4-:R-:W-:-:S05]  /*3c3f0*/  IADD3 R165, P1, R165, UR7, RZ ;  /* 0x00000007a5a57c10 */ /* 0x010fca000ff3e0ff */
[----:B------:R-:W-:Y:S04]  /*3c400*/  STL [R1+0x9ec], R165 ;  /* 0x0009eca501007387 */ /* 0x000fe80000100800 */
[----:B------:R0:W-:Y:S04]  /*3c410*/  STL [R1+0xa10], R216 ;  /* 0x000a10d801007387 */ /* 0x0001e80000100800 */
[----:B0-----:R-:W3:Y:S04]  /*3c420*/  LDL.LU R216, [R1+0x1930] ;  /* 0x0019300001d87983 */ /* 0x001ee80000300800 */
[----:B------:R-:W4:Y:S01]  /*3c430*/  LDL.LU R165, [R1+0x9e4] ;  /* 0x0009e40001a57983 */ /* 0x000f220000300800 */
[----:B------:R-:W-:-:S02]  /*3c440*/  IADD3.X R213, R213, UR4, RZ, P3, !PT ;  /* 0x00000004d5d57c10 */ /* 0x000fc40009ffe4ff */
        /* <DEDUP_REMOVED lines=14> */
[----:B---3--:R-:W-:-:S02]  /*3c530*/  IADD3.X R165, R165, UR4, RZ, P5, !PT ;  /* 0x00000004a5a57c10 */ /* 0x008fc4000affe4ff */
        /* <DEDUP_REMOVED lines=31> */
[----:B------:R-:W2:Y:S01]  /*3c730*/  LDL.LU R165, [R1+0x9a4] ;  /* 0x0009a40001a57983 */ /* 0x000ea20000300800 */
[----:B------:R-:W-:-:S02]  /*3c740*/  IADD3.X R0, R0, UR4, RZ, P5, !PT ;  /* 0x0000000400007c10 */ /* 0x000fc4000affe4ff */
        /* <DEDUP_REMOVED lines=13> */
[----:B------:R-:W4:Y:S01]  /*3c820*/  LDL.LU R165, [R1+0x9b8] ;  /* 0x0009b80001a57983 */ /* 0x000f220000300800 */
[----:B------:R-:W-:Y:S01]  /*3c830*/  WARPGROUP.ARRIVE ;  /* 0x00000000000079c5 */ /* 0x000fe20000000000 */
[----:B------:R-:W-:Y:S01]  /*3c840*/  UMOV UR42, UR22 ;  /* 0x00000016002a7c82 */ /* 0x000fe20008000000 */
[----:B------:R-:W-:-:S04]  /*3c850*/  UMOV UR43, UR23 ;  /* 0x00000017002b7c82 */ /* 0x000fc80008000000 */
[----:B------:R-:W-:Y:S01]  /*3c860*/  QGMMA.64x256x32.F32.E4M3.E4M3 R24, gdesc[UR40], R24, gsb0 ;  /* 0x03e00000281879f3 */ /* 0x000fe20008000818 */
[----:B----4-:R-:W-:Y:S02]  /*3c870*/  IADD3.X R165, R165, UR4, RZ, P1, !PT ;  /* 0x00000004a5a57c10 */ /* 0x010fe40008ffe4ff */
[----:B------:R-:W-:-:S03]  /*3c880*/  IADD3 R3, P1, R3, UR7, RZ ;  /* 0x0000000703037c10 */ /* 0x000fc6000ff3e0ff */
[----:B------:R-:W-:Y:S04]  /*3c890*/  STL [R1+0x9b8], R165 ;  /* 0x0009b8a501007387 */ /* 0x000fe80000100800 */
[----:B------:R0:W-:Y:S04]  /*3c8a0*/  STL [R1+0x98c], R3 ;  /* 0x00098c0301007387 */ /* 0x0001e80000100800 */
[----:B0-----:R-:W4:Y:S04]  /*3c8b0*/  LDL.LU R3, [R1+0x1914] ;  /* 0x0019140001037983 */ /* 0x001f280000300800 */
[----:B------:R-:W2:Y:S01]  /*3c8c0*/  LDL.LU R165, [R1+0x9b0] ;  /* 0x0009b00001a57983 */ /* 0x000ea20000300800 */
[----:B------:R-:W-:-:S02]  /*3c8d0*/  WARPGROUP.DEPBAR.LE gsb0, 0x0 ;  /* 0x00008000000079c5 */ /* 0x000fc40000010000 */
[----:B------:R-:W-:Y:S01]  /*3c8e0*/  WARPGROUP.ARRIVE ;  /* 0x00000000000079c5 */ /* 0x000fe20000000000 */
[----:B------:R-:W-:Y:S01]  /*3c8f0*/  UMOV UR46, UR10 ;  /* 0x0000000a002e7c82 */ /* 0x000fe20008000000 */
[----:B------:R-:W-:-:S05]  /*3c900*/  UMOV UR47, UR11 ;  /* 0x0000000b002f7c82 */ /* 0x000fca0008000000 */
[----:B------:R-:W-:Y:S01]  /*3c910*/  QGMMA.64x256x32.F32.E4M3.E4M3 R24, gdesc[UR44], R24, gsb0 ;  /* 0x03e000002c1879f3 */ /* 0x000fe20008000818 */
[----:B--2---:R-:W-:-:S05]  /*3c920*/  IADD3.X R165, R165, UR4, RZ, P2, !PT ;  /* 0x00000004a5a57c10 */ /* 0x004fca00097fe4ff */
[----:B------:R0:W-:Y:S04]  /*3c930*/  STL [R1+0x9b0], R165 ;  /* 0x0009b0a501007387 */ /* 0x0001e80000100800 */
[----:B0-----:R-:W2:Y:S01]  /*3c940*/  LDL.LU R165, [R1+0x984] ;  /* 0x0009840001a57983 */ /* 0x001ea20000300800 */
[----:B----4-:R-:W-:Y:S01]  /*3c950*/  IADD3.X R3, R3, UR4, RZ, P3, !PT ;  /* 0x0000000403037c10 */ /* 0x010fe20009ffe4ff */
[----:B------:R-:W-:Y:S02]  /*3c960*/  WARPGROUP.DEPBAR.LE gsb0, 0x0 ;  /* 0x00008000000079c5 */ /* 0x000fe40000010000 */
[----:B------:R-:W-:Y:S01]  /*3c970*/  WARPGROUP.ARRIVE ;  /* 0x00000000000079c5 */ /* 0x000fe20000000000 */
[----:B------:R-:W-:Y:S01]  /*3c980*/  UMOV UR50, UR14 ;  /* 0x0000000e00327c82 */ /* 0x000fe20008000000 */
[----:B------:R-:W-:-:S12]  /*3c990*/  UMOV UR51, UR15 ;  /* 0x0000000f00337c82 */ /* 0x000fd80008000000 */
[----:B------:R-:W-:Y:S01]  /*3c9a0*/  QGMMA.64x256x32.F32.E4M3.E4M3 R24, gdesc[UR48], R24, gsb0 ;  /* 0x03e00000301879f3 */ /* 0x000fe20008000818 */
[----:B------:R-:W-:Y:S01]  /*3c9b0*/  UMOV UR54, UR18 ;  /* 0x0000001200367c82 */ /* 0x000fe20008000000 */
[----:B------:R-:W-:Y:S01]  /*3c9c0*/  UMOV UR55, UR19 ;  /* 0x0000001300377c82 */ /* 0x000fe20008000000 */
[----:B--2---:R-:W-:-:S05]  /*3c9d0*/  IADD3 R165, P2, R165, UR7, RZ ;  /* 0x00000007a5a57c10 */ /* 0x004fca000ff5e0ff */
[----:B------:R-:W-:Y:S04]  /*3c9e0*/  STL [R1+0x984], R165 ;  /* 0x000984a501007387 */ /* 0x000fe80000100800 */
[----:B------:R0:W-:Y:S04]  /*3c9f0*/  STL [R1+0x9a8], R3 ;  /* 0x0009a80301007387 */ /* 0x0001e80000100800 */
[----:B0-----:R-:W2:Y:S04]  /*3ca00*/  LDL.LU R3, [R1+0x1910] ;  /* 0x0019100001037983 */ /* 0x001ea80000300800 */
[----:B------:R-:W4:Y:S01]  /*3ca10*/  LDL.LU R165, [R1+0x97c] ;  /* 0x00097c0001a57983 */ /* 0x000f220000300800 */
[----:B------:R-:W-:-:S02]  /*3ca20*/  WARPGROUP.DEPBAR.LE gsb0, 0x0 ;  /* 0x00008000000079c5 */ /* 0x000fc40000010000 */
[----:B------:R-:W-:-:S06]  /*3ca30*/  WARPGROUP.ARRIVE ;  /* 0x00000000000079c5 */ /* 0x000fcc0000000000 */
[----:B------:R-:W-:Y:S01]  /*3ca40*/  QGMMA.64x256x32.F32.E4M3.E4M3 R24, gdesc[UR52], R24, gsb0 ;  /* 0x03e00000341879f3 */ /* 0x000fe20008000818 */
[----:B---3--:R-:W-:Y:S02]  /*3ca50*/  IADD3.X R4, R4, UR4, RZ, P4, !PT ;  /* 0x0000000404047c10 */ /* 0x008fe4000a7fe4ff */
[----:B------:R-:W-:Y:S02]  /*3ca60*/  IADD3.X R0, R0, UR4, RZ, P5, !PT ;  /* 0x0000000400007c10 */ /* 0x000fe4000affe4ff */
[----:B------:R-:W-:Y:S02]  /*3ca70*/  IADD3 R166, P5, R166, UR7, RZ ;  /* 0x00000007a6a67c10 */ /* 0x000fe4000ffbe0ff */
[----:B------:R-:W-:Y:S02]  /*3ca80*/  IADD3.X R167, R167, UR4, RZ, P6, !PT ;  /* 0x00000004a7a77c10 */ /* 0x000fe4000b7fe4ff */
[----:B------:R-:W-:Y:S02]  /*3ca90*/  IADD3 R168, P6, R168, UR7, RZ ;  /* 0x00000007a8a87c10 */ /* 0x000fe4000ffde0ff */
[----:B------:R-:W-:-:S02]  /*3caa0*/  IADD3.X R6, R6, UR4, RZ, P1, !PT ;  /* 0x0000000406067c10 */ /* 0x000fc40008ffe4ff */
[----:B------:R-:W-:Y:S02]  /*3cab0*/  IADD3 R7, P1, R7, UR7, RZ ;  /* 0x0000000707077c10 */ /* 0x000fe4000ff3e0ff */
        /* <DEDUP_REMOVED lines=25> */
[----:B------:R-:W-:Y:S02]  /*3cc50*/  IADD3.X R213, R213, UR4, RZ, P5, !PT ;  /* 0x00000004d5d57c10 */ /* 0x000fe4000affe4ff */
[----:B------:R-:W-:Y:S02]  /*3cc60*/  IADD3.X R211, R211, UR4, RZ, P1, !PT ;  /* 0x00000004d3d37c10 */ /* 0x000fe40008ffe4ff */
[----:B------:R-:W-:Y:S02]  /*3cc70*/  IADD3.X R212, R212, UR4, RZ, P6, !PT ;  /* 0x00000004d4d47c10 */ /* 0x000fe4000b7fe4ff */
[----:B----4-:R-:W-:-:S02]  /*3cc80*/  IADD3 R165, P3, R165, UR7, RZ ;  /* 0x00000007a5a57c10 */ /* 0x010fc4000ff7e0ff */
[----:B--2---:R-:W-:-:S03]  /*3cc90*/  IADD3 R3, P4, R3, UR7, RZ ;  /* 0x0000000703037c10 */ /* 0x004fc6000ff9e0ff */
[----:B------:R-:W-:Y:S04]  /*3cca0*/  STL [R1+0x97c], R165 ;  /* 0x00097ca501007387 */ /* 0x000fe80000100800 */
[----:B------:R0:W-:Y:S01]  /*3ccb0*/  STL [R1+0x9a0], R4 ;  /* 0x0009a00401007387 */ /* 0x0001e20000100800 */
[----:B------:R-:W-:Y:S02]  /*3ccc0*/  IADD3.X R229, R229, UR4, RZ, P3, !PT ;  /* 0x00000004e5e57c10 */ /* 0x000fe40009ffe4ff */
[----:B------:R-:W-:Y:S01]  /*3ccd0*/  IADD3 R226, P3, R226, UR7, RZ ;  /* 0x00000007e2e27c10 */ /* 0x000fe2000ff7e0ff */
[----:B0-----:R1:W5:Y:S04]  /*3cce0*/  LDL.LU R4, [R1+0x190c] ;  /* 0x00190c0001047983 */ /* 0x0013680000300800 */
[----:B------:R0:W-:Y:S01]  /*3ccf0*/  STL [R1+0x974], R3 ;  /* 0x0009740301007387 */ /* 0x0001e20000100800 */
[----:B------:R-:W-:-:S02]  /*3cd00*/  IADD3.X R230, R230, UR4, RZ, P4, !PT ;  /* 0x00000004e6e67c10 */ /* 0x000fc4000a7fe4ff */
[----:B------:R-:W-:Y:S01]  /*3cd10*/  IADD3 R231, P4, R231, UR7, RZ ;  /* 0x00000007e7e77c10 */ /* 0x000fe2000ff9e0ff */
[----:B0-----:R1:W5:Y:S04]  /*3cd20*/  LDL.LU R3, [R1+0x1908] ;  /* 0x0019080001037983 */ /* 0x0013680000300800 */
[----:B------:R0:W-:Y:S04]  /*3cd30*/  STL [R1+0x998], R0 ;  /* 0x0009980001007387 */ /* 0x0001e80000100800 */
[----:B0-----:R1:W5:Y:S04]  /*3cd40*/  LDL.LU R0, [R1+0x1904] ;  /* 0x0019040001007983 */ /* 0x0013680000300800 */
[----:B------:R1:W-:Y:S04]  /*3cd50*/  STL [R1+0x96c], R166 ;  /* 0x00096ca601007387 */ /* 0x0003e80000100800 */
        /* <DEDUP_REMOVED lines=13> */
[----:B------:R1:W-:Y:S01]  /*3ce30*/  STL [R1+0x934], R235 ;  /* 0x000934eb01007387 */ /* 0x0003e20000100800 */
[----:B------:R-:W-:-:S03]  /*3ce40*/  IADD3.X R223, R223, UR4, RZ, P3, !PT ;  /* 0x00000004dfdf7c10 */ /* 0x000fc60009ffe4ff */
[----:B------:R1:W-:Y:S01]  /*3ce50*/  STL [R1+0x958], R225 ;  /* 0x000958e101007387 */ /* 0x0003e20000100800 */
[----:B------:R-:W-:-:S03]  /*3ce60*/  IADD3 R222, P3, R222, UR7, RZ ;  /* 0x00000007dede7c10 */ /* 0x000fc6000ff7e0ff */
[----:B------:R1:W-:Y:S01]  /*3ce70*/  STL [R1+0x92c], R236 ;  /* 0x00092cec01007387 */ /* 0x0003e20000100800 */
[----:B------:R-:W-:-:S03]  /*3ce80*/  IADD3.X R238, R238, UR4, RZ, P4, !PT ;  /* 0x00000004eeee7c10 */ /* 0x000fc6000a7fe4ff */
[----:B------:R1:W-:Y:S01]  /*3ce90*/  STL [R1+0x950], R224 ;  /* 0x000950e001007387 */ /* 0x0003e20000100800 */
[----:B------:R-:W-:-:S03]  /*3cea0*/  IADD3 R221, P4, R221, UR7, RZ ;  /* 0x00000007dddd7c10 */ /* 0x000fc6000ff9e0ff */
        /* <DEDUP_REMOVED lines=26> */
[----:B------:R-:W-:-:S03]  /*3d050*/  IADD3.X R252, R252, UR4, RZ, P4, !PT ;  /* 0x00000004fcfc7c10 */ /* 0x000fc6000a7fe4ff */
        /* <DEDUP_REMOVED lines=8> */
[----:B------:R-:W-:-:S02]  /*3d0e0*/  WARPGROUP.DEPBAR.LE gsb0, 0x0 ;  /* 0x00008000000079c5 */ /* 0x000fc40000010000 */
[----:B------:R-:W-:Y:S05]  /*3d0f0*/  @P0 BRA `(.L_x_2) ;  /* 0xfffffdec00b40947 */ /* 0x000fea000383ffff */
.L_x_1:
[----:B------:R-:W2:Y:S01]  /*3d100*/  LDL.LU R23, [R1+0x4a8] ;  /* 0x0004a80001177983 */ /* 0x000ea20000300800 */
[----:B------:R-:W-:Y:S01]  /*3d110*/  F2FP.SATFINITE.E4M3.F32.PACK_AB_MERGE_C R30, R31, R30, RZ ;  /* 0x0000001e1f1e723e */ /* 0x000fe200048070ff */
[----:B------:R-:W-:Y:S01]  /*3d120*/  ULDC UR4, c[0x0][0x22c] ;  /* 0x00008b0000047ab9 */ /* 0x000fe20000000800 */
[----:B------:R-:W-:Y:S01]  /*3d130*/  F2FP.SATFINITE.E4M3.F32.PACK_AB_MERGE_C R28, R29, R28, RZ ;  /* 0x0000001c1d1c723e */ /* 0x000fe200048070ff */
[----:B------:R-:W3:Y:S01]  /*3d140*/  LDL.LU R22, [R1+0x4ac] ;  /* 0x0004ac0001167983 */ /* 0x000ee20000300800 */
[----:B------:R-:W-:Y:S01]  /*3d150*/  F2FP.SATFINITE.E4M3.F32.PACK_AB_MERGE_C R40, R41, R40, RZ ;  /* 0x000000282928723e */ /* 0x000fe200048070ff */
[----:B------:R-:W-:Y:S01]  /*3d160*/  ULDC UR5, c[0x0][0x22c] ;  /* 0x00008b0000057ab9 */ /* 0x000fe20000000800 */
[----:B------:R-:W-:Y:S01]  /*3d170*/  F2FP.SATFINITE.E4M3.F32.PACK_AB_MERGE_C R38, R39, R38, RZ ;  /* 0x000000262726723e */ /* 0x000fe200048070ff */
[----:B------:R-:W4:Y:S01]  /*3d180*/  LDL.LU R21, [R1+0x4b0] ;  /* 0x0004b00001157983 */ /* 0x000f220000300800 */
[----:B------:R-:W-:Y:S01]  /*3d190*/  F2FP.SATFINITE.E4M3.F32.PACK_AB_MERGE_C R32, R33, R32, RZ ;  /* 0x000000202120723e */ /* 0x000fe200048070ff */
[----:B------:R-:W-:Y:S01]  /*3d1a0*/  ULDC UR6, c[0x0][0x248] ;  /* 0x0000920000067ab9 */ /* 0x000fe20000000800 */
[----:B------:R-:W-:Y:S01]  /*3d1b0*/  F2FP.SATFINITE.E4M3.F32.PACK_AB_MERGE_C R36, R37, R36, RZ ;  /* 0x000000242524723e */ /* 0x000fe200048070ff */
[----:B------:R-:W4:Y:S01]  /*3d1c0*/  LDL.LU R20, [R1+0x4b4] ;  /* 0x0004b40001147983 */ /* 0x000f220000300800 */
[----:B------:R-:W-:Y:S01]  /*3d1d0*/  F2FP.SATFINITE.E4M3.F32.PACK_AB_MERGE_C R34, R35, R34, RZ ;  /* 0x000000222322723e */ /* 0x000fe200048070ff */
[----:B------:R-:W-:Y:S01]  /*3d1e0*/  ULDC UR7, c[0x0][0x248] ;  /* 0x0000920000077ab9 */ /* 0x000fe20000000800 */
[----:B------:R-:W-:Y:S01]  /*3d1f0*/  F2FP.SATFINITE.E4M3.F32.PACK_AB_MERGE_C R42, R43, R42, RZ ;  /* 0x0000002a2b2a723e */ /* 0x000fe200048070ff */
[----:B------:R-:W0:Y:S01]  /*3d200*/  LDL.LU R185, [R1+0x408] ;  /* 0x0004080001b97983 */ /* 0x000e220000300800 */
[----:B------:R-:W-:Y:S01]  /*3d210*/  F2FP.SATFINITE.E4M3.F32.PACK_AB_MERGE_C R44, R45, R44, RZ ;  /* 0x0000002c2d2c723e */ /* 0x000fe200048070ff */
[----:B------:R-:W-:Y:S01]  /*3d220*/  ULDC UR8, c[0x0][0x248] ;  /* 0x0000920000087ab9 */ /* 0x000fe20000000800 */
[----:B------:R-:W-:Y:S01]  /*3d230*/  F2FP.SATFINITE.E4M3.F32.PACK_AB_MERGE_C R46, R47, R46, RZ ;  /* 0x0000002e2f2e723e */ /* 0x000fe200048070ff */
[----:B------:R-:W0:Y:S01]  /*3d240*/  LDL.LU R184, [R1+0x40c] ;  /* 0x00040c0001b87983 */ /* 0x000e220000300800 */
[----:B------:R-:W-:Y:S01]  /*3d250*/  F2FP.SATFINITE.E4M3.F32.PACK_AB_MERGE_C R50, R51, R50, RZ ;  /* 0x000000323332723e */ /* 0x000fe200048070ff */
[----:B------:R-:W-:Y:S01]  /*3d260*/  ULDC UR9, c[0x0][0x248] ;  /* 0x0000920000097ab9 */ /* 0x000fe20000000800 */
[----:B------:R-:W-:Y:S01]  /*3d270*/  F2FP.SATFINITE.E4M3.F32.PACK_AB_MERGE_C R48, R49, R48, RZ ;  /* 0x000000303130723e */ /* 0x000fe200048070ff */
[----:B------:R-:W2:Y:S01]  /*3d280*/  LDL.LU R183, [R1+0x410] ;  /* 0x0004100001b77983 */ /* 0x000ea20000300800 */
[----:B------:R-:W-:Y:S01]  /*3d290*/  F2FP.SATFINITE.E4M3.F32.PACK_AB_MERGE_C R24, R25, R24, RZ ;  /* 0x000000181918723e */ /* 0x000fe200048070ff */
[----:B------:R-:W-:Y:S01]  /*3d2a0*/  ULDC UR10, c[0x0][0x248] ;  /* 0x00009200000a7ab9 */ /* 0x000fe20000000800 */
[----:B------:R-:W-:Y:S01]  /*3d2b0*/  F2FP.SATFINITE.E4M3.F32.PACK_AB_MERGE_C R26, R27, R26, RZ ;  /* 0x0000001a1b1a723e */ /* 0x000fe200048070ff */
[----:B------:R-:W2:Y:S01]  /*3d2c0*/  LDL.LU R182, [R1+0x414] ;  /* 0x0004140001b67983 */ /* 0x000ea20000300800 */
        /* <DEDUP_REMOVED lines=11> */
[----:B------:R-:W3:Y:S01]  /*3d380*/  LDL.LU R181, [R1+0x418] ;  /* 0x0004180001b57983 */ /* 0x000ee20000300800 */
[----:B------:R-:W-:Y:S01]  /*3d390*/  F2FP.SATFINITE.E4M3.F32.PACK_AB_MERGE_C R68, R69, R68, RZ ;  /* 0x000000444544723e */ /* 0x000fe200048070ff */
[----:B------:R-:W-:Y:S01]  /*3d3a0*/  ULDC UR14, c[0x0][0x248] ;  /* 0x00009200000e7ab9 */ /* 0x000fe20000000800 */
[----:B------:R-:W-:Y:S01]  /*3d3b0*/  F2FP.SATFINITE.E4M3.F32.PACK_AB_MERGE_C R52, R53, R52, RZ ;  /* 0x000000343534723e */ /* 0x000fe200048070ff */
[----:B------:R-:W3:Y:S01]  /*3d3c0*/  LDL.LU R180, [R1+0x41c] ;  /* 0x00041c0001b47983 */ /* 0x000ee20000300800 */
        /* <DEDUP_REMOVED lines=20> */
[----:B------:R-:W-:Y:S01]  /*3d510*/  ULDC UR45, c[0x0][0x248] ;  /* 0x00009200002d7ab9 */ /* 0x000fe20000000800 */
[----:B------:R-:W-:Y:S01]  /*3d520*/  ULDC UR46, c[0x0][0x248] ;  /* 0x00009200002e7ab9 */ /* 0x000fe20000000800 */
[----:B------:R-:W-:Y:S01]  /*3d530*/  ULDC UR44, c[0x0][0x248] ;  /* 0x00009200002c7ab9 */ /* 0x000fe20000000800 */
        /* <DEDUP_REMOVED lines=24> */
[----:B-1----:R-:W3:Y:S01]  /*3d6c0*/  LDL.LU R168, [R1+0x44c] ;  /* 0x00044c0001a87983 */ /* 0x002ee20000300800 */
        /* <DEDUP_REMOVED lines=21> */
[----:B------:R-:W-:-:S02]  /*3d820*/  ULDC UR59, c[0x0][0x248] ;  /* 0x00009200003b7ab9 */ /* 0x000fc40000000800 */
        /* <DEDUP_REMOVED lines=11> */
[----:B------:R-:W4:Y:S04]  /*3d8e0*/  LDL.LU R187, [R1+0x400] ;  /* 0x0004000001bb7983 */ /* 0x000f280000300800 */
[----:B------:R-:W4:Y:S04]  /*3d8f0*/  LDL.LU R186, [R1+0x404] ;  /* 0x0004040001ba7983 */ /* 0x000f280000300800 */
        /* <DEDUP_REMOVED lines=59> */
[----:B-----5:R-:W-:Y:S04]  /*3dcb0*/  STL [R1+0x19b0], R0 ;  /* 0x0019b00001007387 */ /* 0x020fe80000100800 */
[----:B------:R-:W-:Y:S04]  /*3dcc0*/  STL [R1+0x19ac], R148 ;  /* 0x0019ac9401007387 */ /* 0x000fe80000100800 */
[----:B------:R-:W-:Y:S04]  /*3dcd0*/  STL [R1+0x19a8], R149 ;  /* 0x0019a89501007387 */ /* 0x000fe80000100800 */
[----:B------:R-:W-:Y:S04]  /*3dce0*/  STL [R1+0x19a4], R151 ;  /* 0x0019a49701007387 */ /* 0x000fe80000100800 */
[----:B------:R-:W-:Y:S04]  /*3dcf0*/  STL [R1+0x19a0], R150 ;  /* 0x0019a09601007387 */ /* 0x000fe80000100800 */
[----:B------:R2:W-:Y:S04]  /*3dd00*/  STL [R1+0x1944], R3 ;  /* 0x0019440301007387 */ /* 0x0005e80000100800 */
[----:B------:R-:W-:Y:S04]  /*3dd10*/  STL [R1+0x1940], R4 ;  /* 0x0019400401007387 */ /* 0x000fe80000100800 */
[----:B------:R-:W-:Y:S01]  /*3dd20*/  STL [R1+0x193c], R9 ;  /* 0x00193c0901007387 */ /* 0x000fe20000100800 */
[----:B--2---:R-:W-:-:S03]  /*3dd30*/  F2FP.SATFINITE.E4M3.F32.PACK_AB_MERGE_C R3, R178, R179, RZ ;  /* 0x000000b3b203723e */ /* 0x004fc600048070ff */
[----:B------:R-:W-:Y:S04]  /*3dd40*/  STL [R1+0x1938], R13 ;  /* 0x0019380d01007387 */ /* 0x000fe80000100800 */
[----:B------:R-:W-:Y:S04]  /*3dd50*/  STL [R1+0x1934], R14 ;  /* 0x0019340e01007387 */ /* 0x000fe80000100800 */
[----:B------:R-:W-:Y:S04]  /*3dd60*/  STL [R1+0x1930], R15 ;  /* 0x0019300f01007387 */ /* 0x000fe80000100800 */
[----:B------:R-:W-:Y:S04]  /*3dd70*/  STL [R1+0x192c], R17 ;  /* 0x00192c1101007387 */ /* 0x000fe80000100800 */
[----:B------:R-:W-:Y:S04]  /*3dd80*/  STL [R1+0x1928], R16 ;  /* 0x0019281001007387 */ /* 0x000fe80000100800 */
[----:B------:R-:W-:Y:S04]  /*3dd90*/  STL [R1+0x1924], R12 ;  /* 0x0019240c01007387 */ /* 0x000fe80000100800 */
[----:B------:R-:W-:Y:S04]  /*3dda0*/  STL [R1+0x1920], R10 ;  /* 0x0019200a01007387 */ /* 0x000fe80000100800 */
[----:B------:R-:W-:Y:S01]  /*3ddb0*/  STL [R1+0x191c], R11 ;  /* 0x00191c0b01007387 */ /* 0x000fe20000100800 */
[----:B----4-:R-:W-:-:S03]  /*3ddc0*/  F2FP.SATFINITE.E4M3.F32.PACK_AB_MERGE_C R0, R186, R187, RZ ;  /* 0x000000bbba00723e */ /* 0x010fc600048070ff */
[----:B------:R0:W-:Y:S04]  /*3ddd0*/  STL [R1+0x1918], R2 ;  /* 0x0019180201007387 */ /* 0x0001e80000100800 */
[----:B------:R-:W-:Y:S04]  /*3dde0*/  STL [R1+0x1914], R5 ;  /* 0x0019140501007387 */ /* 0x000fe80000100800 */
[----:B------:R-:W-:Y:S01]  /*3ddf0*/  STL [R1+0x1910], R6 ;  /* 0x0019100601007387 */ /* 0x000fe20000100800 */
[----:B0-----:R-:W-:-:S03]  /*3de00*/  F2FP.SATFINITE.E4M3.F32.PACK_AB_MERGE_C R2, R184, R185, RZ ;  /* 0x000000b9b802723e */ /* 0x001fc600048070ff */
[----:B------:R-:W-:Y:S04]  /*3de10*/  STL [R1+0x190c], R7 ;  /* 0x00190c0701007387 */ /* 0x000fe80000100800 */
[----:B------:R-:W-:Y:S04]  /*3de20*/  STL [R1+0x1908], R8 ;  /* 0x0019080801007387 */ /* 0x000fe80000100800 */
[----:B------:R-:W-:Y:S04]  /*3de30*/  STL [R1+0x1904], R190 ;  /* 0x001904be01007387 */ /* 0x000fe80000100800 */
[----:B------:R0:W-:Y:S04]  /*3de40*/  STL [R1+0x624], R0 ;  /* 0x0006240001007387 */ /* 0x0001e80000100800 */
[----:B------:R1:W-:Y:S01]  /*3de50*/  STL [R1+0x620], R2 ;  /* 0x0006200201007387 */ /* 0x0003e20000100800 */
[----:B0-----:R-:W-:-:S02]  /*3de60*/  F2FP.SATFINITE.E4M3.F32.PACK_AB_MERGE_C R0, R182, R183, RZ ;  /* 0x000000b7b600723e */ /* 0x001fc400048070ff */
[----:B-1----:R-:W-:-:S03]  /*3de70*/  F2FP.SATFINITE.E4M3.F32.PACK_AB_MERGE_C R2, R176, R177, RZ ;  /* 0x000000b1b002723e */ /* 0x002fc600048070ff */
[----:B------:R3:W-:Y:S02]  /*3de80*/  STL [R1+0x61c], R0 ;  /* 0x00061c0001007387 */ /* 0x0007e40000100800 */
[----:B---3--:R-:W-:-:S05]  /*3de90*/  F2FP.SATFINITE.E4M3.F32.PACK_AB_MERGE_C R0, R180, R181, RZ ;  /* 0x000000b5b400723e */ /* 0x008fca00048070ff */
[----:B------:R0:W-:Y:S04]  /*3dea0*/  STL [R1+0x618], R0 ;  /* 0x0006180001007387 */ /* 0x0001e80000100800 */
[----:B------:R1:W-:Y:S04]  /*3deb0*/  STL [R1+0x614], R3 ;  /* 0x0006140301007387 */ /* 0x0003e80000100800 */
[----:B------:R2:W-:Y:S01]  /*3dec0*/  STL [R1+0x610], R2 ;  /* 0x0006100201007387 */ /* 0x0005e20000100800 */
[----:B0-----:R-:W-:Y:S02]  /*3ded0*/  F2FP.SATFINITE.E4M3.F32.PACK_AB_MERGE_C R0, R174, R175, RZ ;  /* 0x000000afae00723e */ /* 0x001fe400048070ff */
[----:B-1----:R-:W-:-:S03]  /*3dee0*/  F2FP.SATFINITE.E4M3.F32.PACK_AB_MERGE_C R3, R172, R173, RZ ;  /* 0x000000adac03723e */ /* 0x002fc600048070ff */
[----:B------:R0:W-:Y:S01]  /*3def0*/  STL [R1+0x60c], R0 ;  /* 0x00060c0001007387 */ /* 0x0001e20000100800 */
[----:B--2---:R-:W-:-:S03]  /*3df00*/  F2FP.SATFINITE.E4M3.F32.PACK_AB_MERGE_C R2, R170, R171, RZ ;  /* 0x000000abaa02723e */ /* 0x004fc600048070ff */
        /* <DEDUP_REMOVED lines=12> */
[----:B------:R-:W-:Y:S04]  /*3dfd0*/  STL [R1+0x634], R3 ;  /* 0x0006340301007387 */ /* 0x000fe80000100800 */
[----:B------:R-:W2:Y:S01]  /*3dfe0*/  LDL.LU R192, [R1+0x480] ;  /* 0x0004800001c07983 */ /* 0x000ea20000300800 */
[----:B0-----:R-:W-:-:S03]  /*3dff0*/  F2FP.SATFINITE.E4M3.F32.PACK_AB_MERGE_C R0, R156, R157, RZ ;  /* 0x0000009d9c00723e */ /* 0x001fc600048070ff */
[----:B------:R-:W-:Y:S04]  /*3e000*/  STL [R1+0x640], R2 ;  /* 0x0006400201007387 */ /* 0x000fe80000100800 */
[----:B------:R-:W2:Y:S04]  /*3e010*/  LDL.LU R191, [R1+0x484] ;  /* 0x0004840001bf7983 */ /* 0x000ea80000300800 */
[----:B------:R0:W-:Y:S04]  /*3e020*/  STL [R1+0x63c], R0 ;  /* 0x00063c0001007387 */ /* 0x0001e80000100800 */
[----:B------:R-:W3:Y:S04]  /*3e030*/  LDL.LU R187, [R1+0x490] ;  /* 0x0004900001bb7983 */ /* 0x000ee80000300800 */
[----:B------:R-:W3:Y:S04]  /*3e040*/  LDL.LU R186, [R1+0x494] ;  /* 0x0004940001ba7983 */ /* 0x000ee80000300800 */
[----:B------:R-:W4:Y:S04]  /*3e050*/  LDL.LU R183, [R1+0x4a0] ;  /* 0x0004a00001b77983 */ /* 0x000f280000300800 */
        /* <DEDUP_REMOVED lines=18> */
[----:B------:R-:W4:Y:S01]  /*3e180*/  LDL.LU R158, [R1+0x504] ;  /* 0x00050400019e7983 */ /* 0x000f220000300800 */
[----:B------:R-:W-:-:S03]  /*3e190*/  IMAD.MOV.U32 R189, RZ, RZ, R155 ;  /* 0x000000ffffbd7224 */ /* 0x000fc600078e009b */
        /* <DEDUP_REMOVED lines=14> */
[----:B------:R-:W4:Y:S04]  /*3e280*/  LDL.LU R22, [R1+0x524] ;  /* 0x0005240001167983 */ /* 0x000f280000300800 */
[----:B------:R-:W4:Y:S04]  /*3e290*/  LDL.LU R21, [R1+0x528] ;  /* 0x0005280001157983 */ /* 0x000f280000300800 */
[----:B------:R-:W4:Y:S01]  /*3e2a0*/  LDL.LU R20, [R1+0x52c] ;  /* 0x00052c0001147983 */ /* 0x000f220000300800 */
[----:B------:R-:W-:Y:S02]  /*3e2b0*/  IMAD.MOV.U32 R175, RZ, RZ, R19 ;  /* 0x000000ffffaf7224 */ /* 0x000fe400078e0013 */
[----:B------:R-:W-:Y:S01]  /*3e2c0*/  IMAD.MOV.U32 R174, RZ, RZ, R18 ;  /* 0x000000ffffae7224 */ /* 0x000fe200078e0012 */
[----:B------:R-:W4:Y:S04]  /*3e2d0*/  LDL.LU R19, [R1+0x530] ;  /* 0x0005300001137983 */ /* 0x000f280000300800 */
[----:B------:R-:W4:Y:S01]  /*3e2e0*/  LDL.LU R18, [R1+0x534] ;  /* 0x0005340001127983 */ /* 0x000f220000300800 */
[----:B------:R-:W-:-:S02]  /*3e2f0*/  F2FP.SATFINITE.E4M3.F32.PACK_AB_MERGE_C R17, R188, R189, RZ ;  /* 0x000000bdbc11723e */ /* 0x000fc400048070ff */
[----:B------:R-:W-:Y:S02]  /*3e300*/  F2FP.SATFINITE.E4M3.F32.PACK_AB_MERGE_C R14, R184, R185, RZ ;  /* 0x000000b9b80e723e */ /* 0x000fe400048070ff */
[----:B------:R-:W-:Y:S02]  /*3e310*/  F2FP.SATFINITE.E4M3.F32.PACK_AB_MERGE_C R4, R180, R181, RZ ;  /* 0x000000b5b404723e */ /* 0x000fe400048070ff */
[----:B0-----:R-:W-:Y:S02]  /*3e320*/  F2FP.SATFINITE.E4M3.F32.PACK_AB_MERGE_C R0, R178, R179, RZ ;  /* 0x000000b3b200723e */ /* 0x001fe400048070ff */
[----:B--2---:R-:W-:-:S05]  /*3e330*/  F2FP.SATFINITE.E4M3.F32.PACK_AB_MERGE_C R15, R191, R192, RZ ;  /* 0x000000c0bf0f723e */ /* 0x004fca00048070ff */
[----:B------:R-:W-:Y:S04]  /*3e340*/  STL [R1+0x1948], R15 ;  /* 0x0019480f01007387 */ /* 0x000fe80000100800 */
[----:B------:R4:W-:Y:S01]  /*3e350*/  STL [R1+0x194c], R17 ;  /* 0x00194c1101007387 */ /* 0x0009e20000100800 */
[----:B---3--:R-:W-:-:S05]  /*3e360*/  F2FP.SATFINITE.E4M3.F32.PACK_AB_MERGE_C R13, R186, R187, RZ ;  /* 0x000000bbba0d723e */ /* 0x008fca00048070ff */
[----:B------:R-:W-:Y:S01]  /*3e370*/  STL [R1+0x1950], R13 ;  /* 0x0019500d01007387 */ /* 0x000fe20000100800 */
[----:B----4-:R-:W-:-:S03]  /*3e380*/  F2FP.SATFINITE.E4M3.F32.PACK_AB_MERGE_C R17, R182, R183, RZ ;  /* 0x000000b7b611723e */ /* 0x010fc600048070ff */
[----:B------:R-:W-:Y:S04]  /*3e390*/  STL [R1+0x1954], R14 ;  /* 0x0019540e01007387 */ /* 0x000fe80000100800 */
[----:B------:R0:W-:Y:S04]  /*3e3a0*/  STL [R1+0x1958], R17 ;  /* 0x0019581101007387 */ /* 0x0001e80000100800 */
[----:B------:R1:W-:Y:S01]  /*3e3b0*/  STL [R1+0x195c], R4 ;  /* 0x00195c0401007387 */ /* 0x0003e20000100800 */
[----:B0-----:R-:W-:Y:S02]  /*3e3c0*/  F2FP.SATFINITE.E4M3.F32.PACK_AB_MERGE_C R17, R176, R177, RZ ;  /* 0x000000b1b011723e */ /* 0x001fe400048070ff */
[----:B-1----:R-:W-:-:S03]  /*3e3d0*/  F2FP.SATFINITE.E4M3.F32.PACK_AB_MERGE_C R4, R172, R173, RZ ;  /* 0x000000adac04723e */ /* 0x002fc600048070ff */
[----:B------:R-:W-:Y:S04]  /*3e3e0*/  STL [R1+0x1960], R17 ;  /* 0x0019601101007387 */ /* 0x000fe80000100800 */
[----:B------:R0:W-:Y:S04]  /*3e3f0*/  STL [R1+0x4a0], R0 ;  /* 0x0004a00001007387 */ /* 0x0001e80000100800 */
[----:B------:R-:W-:Y:S01]  /*3e400*/  STL [R1+0x1964], R4 ;  /* 0x0019640401007387 */ /* 0x000fe20000100800 */
[----:B0-----:R-:W-:Y:S02]  /*3e410*/  F2FP.SATFINITE.E4M3.F32.PACK_AB_MERGE_C R0, R174, R175, RZ ;  /* 0x000000afae00723e */ /* 0x001fe400048070ff */
[----:B------:R-:W-:-:S03]  /*3e420*/  F2FP.SATFINITE.E4M3.F32.PACK_AB_MERGE_C R17, R168, R169, RZ ;  /* 0x000000a9a811723e */ /* 0x000fc600048070ff */
        /* <DEDUP_REMOVED lines=22> */
[----:B0-----:R-:W-:-:S05]  /*3e590*/  F2FP.SATFINITE.E4M3.F32.PACK_AB_MERGE_C R0, R22, R23, RZ ;  /* 0x000000171600723e */ /* 0x001fca00048070ff */
[----:B------:R0:W-:Y:S04]  /*3e5a0*/  STL [R1+0x46c], R0 ;  /* 0x00046c0001007387 */ /* 0x0001e80000100800 */
[----:B------:R-:W2:Y:S04]  /*3e5b0*/  LDL.LU R196, [R1+0x538] ;  /* 0x0005380001c47983 */ /* 0x000ea80000300800 */
[----:B------:R-:W2:Y:S01]  /*3e5c0*/  LDL.LU R195, [R1+0x53c] ;  /* 0x00053c0001c37983 */ /* 0x000ea20000300800 */
[----:B0-----:R-:W-:-:S05]  /*3e5d0*/  F2FP.SATFINITE.E4M3.F32.PACK_AB_MERGE_C R0, R18, R19, RZ ;  /* 0x000000131200723e */ /* 0x001fca00048070ff */
[----:B------:R0:W-:Y:S04]  /*3e5e0*/  STL [R1+0x464], R0 ;  /* 0x0004640001007387 */ /* 0x0001e80000100800 */
[----:B------:R-:W0:Y:S04]  /*3e5f0*/  LDL.LU R194, [R1+0x540] ;  /* 0x0005400001c27983 */ /* 0x000e280000300800 */
[----:B------:R-:W0:Y:S04]  /*3e600*/  LDL.LU R193, [R1+0x544] ;  /* 0x0005440001c17983 */ /* 0x000e280000300800 */
        /* <DEDUP_REMOVED lines=46> */
[----:B--2---:R-:W-:-:S05]  /*3e8f0*/  F2FP.SATFINITE.E4M3.F32.PACK_AB_MERGE_C R4, R195, R196, RZ ;  /* 0x000000c4c304723e */ /* 0x004fca00048070ff */
[----:B------:R3:W-:Y:S01]  /*3e900*/  STL [R1+0x1980], R4 ;  /* 0x0019800401007387 */ /* 0x0007e20000100800 */
[----:B0-----:R-:W-:Y:S02]  /*3e910*/  F2FP.SATFINITE.E4M3.F32.PACK_AB_MERGE_C R0, R193, R194, RZ ;  /* 0x000000c2c100723e */ /* 0x001fe400048070ff */
[----:B---3--:R-:W-:-:S05]  /*3e920*/  F2FP.SATFINITE.E4M3.F32.PACK_AB_MERGE_C R4, R191, R192, RZ ;  /* 0x000000c0bf04723e */ /* 0x008fca00048070ff */
[----:B------:R4:W-:Y:S04]  /*3e930*/  STL [R1+0x1984], R4 ;  /* 0x0019840401007387 */ /* 0x0009e80000100800 */
[----:B------:R0:W-:Y:S01]  /*3e940*/  STL [R1+0x45c], R0 ;  /* 0x00045c0001007387 */ /* 0x0001e20000100800 */
[----:B----4-:R-:W-:Y:S02]  /*3e950*/  F2FP.SATFINITE.E4M3.F32.PACK_AB_MERGE_C R4, R186, R187, RZ ;  /* 0x000000bbba04723e */ /* 0x010fe400048070ff */
[----:B0-----:R-:W-:-:S03]  /*3e960*/  F2FP.SATFINITE.E4M3.F32.PACK_AB_MERGE_C R0, R188, R189, RZ ;  /* 0x000000bdbc00723e */ /* 0x001fc600048070ff */
[----:B------:R0:W-:Y:S04]  /*3e970*/  STL [R1+0x1988], R4 ;  /* 0x0019880401007387 */ /* 0x0001e80000100800 */
[----:B------:R1:W-:Y:S01]  /*3e980*/  STL [R1+0x454], R0 ;  /* 0x0004540001007387 */ /* 0x0003e20000100800 */
[----:B0-----:R-:W-:Y:S02]  /*3e990*/  F2FP.SATFINITE.E4M3.F32.PACK_AB_MERGE_C R4, R182, R183, RZ ;  /* 0x000000b7b604723e */ /* 0x001fe400048070ff */
[----:B-1----:R-:W-:-:S03]  /*3e9a0*/  F2FP.SATFINITE.E4M3.F32.PACK_AB_MERGE_C R0, R184, R185, RZ ;  /* 0x000000b9b800723e */ /* 0x002fc600048070ff */
[----:B------:R-:W-:Y:S01]  /*3e9b0*/  STL [R1+0x198c], R4 ;  /* 0x00198c0401007387 */ /* 0x000fe20000100800 */
[----:B------:R-:W-:-:S03]  /*3e9c0*/  F2FP.SATFINITE.E4M3.F32.PACK_AB_MERGE_C R3, R180, R181, RZ ;  /* 0x000000b5b403723e */ /* 0x000fc600048070ff */
[----:B------:R0:W-:Y:S01]  /*3e9d0*/  STL [R1+0x44c], R0 ;  /* 0x00044c0001007387 */ /* 0x0001e20000100800 */
[----:B------:R-:W-:-:S03]  /*3e9e0*/  F2FP.SATFINITE.E4M3.F32.PACK_AB_MERGE_C R2, R178, R179, RZ ;  /* 0x000000b3b202723e */ /* 0x000fc600048070ff */
[----:B------:R-:W-:Y:S04]  /*3e9f0*/  STL [R1+0x444], R3 ;  /* 0x0004440301007387 */ /* 0x000fe80000100800 */
[----:B------:R-:W-:Y:S01]  /*3ea00*/  STL [R1+0x440], R2 ;  /* 0x0004400201007387 */ /* 0x000fe20000100800 */
[----:B0-----:R-:W-:Y:S02]  /*3ea10*/  F2FP.SATFINITE.E4M3.F32.PACK_AB_MERGE_C R0, R176, R177, RZ ;  /* 0x000000b1b000723e */ /* 0x001fe400048070ff */
[----:B------:R-:W-:-:S05]  /*3ea20*/  F2FP.SATFINITE.E4M3.F32.PACK_AB_MERGE_C R4, R174, R175, RZ ;  /* 0x000000afae04723e */ /* 0x000fca00048070ff */
[----:B------:R0:W-:Y:S04]  /*3ea30*/  STL [R1+0x1990], R4 ;  /* 0x0019900401007387 */ /* 0x0001e80000100800 */
[----:B------:R1:W-:Y:S01]  /*3ea40*/  STL [R1+0x43c], R0 ;  /* 0x00043c0001007387 */ /* 0x0003e20000100800 */
[----:B0-----:R-:W-:Y:S02]  /*3ea50*/  F2FP.SATFINITE.E4M3.F32.PACK_AB_MERGE_C R4, R170, R171, RZ ;  /* 0x000000abaa04723e */ /* 0x001fe400048070ff */
[----:B-1----:R-:W-:-:S03]  /*3ea60*/  F2FP.SATFINITE.E4M3.F32.PACK_AB_MERGE_C R0, R172, R173, RZ ;  /* 0x000000adac00723e */ /* 0x002fc600048070ff */
        /* <DEDUP_REMOVED lines=8> */
[----:B------:R-:W-:Y:S01]  /*3eaf0*/  STL [R1+0x199c], R4 ;  /* 0x00199c0401007387 */ /* 0x000fe20000100800 */
[----:B------:R-:W-:-:S03]  /*3eb00*/  F2FP.SATFINITE.E4M3.F32.PACK_AB_MERGE_C R3, R160, R161, RZ ;  /* 0x000000a1a003723e */ /* 0x000fc600048070ff */
[----:B------:R0:W-:Y:S04]  /*3eb10*/  STL [R1+0x424], R0 ;  /* 0x0004240001007387 */ /* 0x0001e80000100800 */
[----:B------:R1:W-:Y:S01]  /*3eb20*/  STL [R1+0x41c], R3 ;  /* 0x00041c0301007387 */ /* 0x0003e20000100800 */
[----:B0-----:R-:W-:Y:S02]  /*3eb30*/  F2FP.SATFINITE.E4M3.F32.PACK_AB_MERGE_C R0, R158, R159, RZ ;  /* 0x0000009f9e00723e */ /* 0x001fe400048070ff */
[----:B------:R-:W-:-:S03]  /*3eb40*/  F2FP.SATFINITE.E4M3.F32.PACK_AB_MERGE_C R2, R156, R157, RZ ;  /* 0x0000009d9c02723e */ /* 0x000fc600048070ff */
[----:B------:R0:W-:Y:S04]  /*3eb50*/  STL [R1+0x418], R0 ;  /* 0x0004180001007387 */ /* 0x0001e80000100800 */
[----:B------:R2:W-:Y:S01]  /*3eb60*/  STL [R1+0x414], R2 ;  /* 0x0004140201007387 */ /* 0x0005e20000100800 */
[----:B-1----:R-:W-:Y:S02]  /*3eb70*/  F2FP.SATFINITE.E4M3.F32.PACK_AB_MERGE_C R3, R154, R155, RZ ;  /* 0x0000009b9a03723e */ /* 0x002fe400048070ff */
[----:B0-----:R-:W-:-:S03]  /*3eb80*/  F2FP.SATFINITE.E4M3.F32.PACK_AB_MERGE_C R0, R152, R153, RZ ;  /* 0x000000999800723e */ /* 0x001fc600048070ff */
[----:B------:R-:W-:Y:S04]  /*3eb90*/  STL [R1+0x410], R3 ;  /* 0x0004100301007387 */ /* 0x000fe80000100800 */
[----:B------:R0:W-:Y:S01]  /*3eba0*/  STL [R1+0x40c], R0 ;  /* 0x00040c0001007387 */ /* 0x0001e20000100800 */
[----:B--2---:R-:W-:-:S05]  /*3ebb0*/  F2FP.SATFINITE.E4M3.F32.PACK_AB_MERGE_C R2, R22, R23, RZ ;  /* 0x000000171602723e */ /* 0x004fca00048070ff */
[----:B------:R-:W-:Y:S04]  /*3ebc0*/  STL [R1+0x408], R2 ;  /* 0x0004080201007387 */ /* 0x000fe80000100800 */
[----:B------:R-:W2:Y:S04]  /*3ebd0*/  LDL.LU R110, [R1+0x200] ;  /* 0x00020000016e7983 */ /* 0x000ea80000300800 */
[----:B------:R-:W2:Y:S01]  /*3ebe0*/  LDL.LU R109, [R1+0x204] ;  /* 0x00020400016d7983 */ /* 0x000ea20000300800 */
[----:B0-----:R-:W-:-:S05]  /*3ebf0*/  F2FP.SATFINITE.E4M3.F32.PACK_AB_MERGE_C R0, R18, R19, RZ ;  /* 0x000000131200723e */ /* 0x001fca00048070ff */
[----:B------:R0:W-:Y:S04]  /*3ec00*/  STL [R1+0x400], R0 ;  /* 0x0004000001007387 */ /* 0x0001e80000100800 */
[----:B------:R-:W3:Y:S04]  /*3ec10*/  LDL.LU R108, [R1+0x208] ;  /* 0x00020800016c7983 */ /* 0x000ee80000300800 */
[----:B------:R-:W3:Y:S04]  /*3ec20*/  LDL.LU R251, [R1+0x20c] ;  /* 0x00020c0001fb7983 */ /* 0x000ee80000300800 */
[----:B------:R-:W4:Y:S04]  /*3ec30*/  LDL.LU R106, [R1+0x210] ;  /* 0x00021000016a7983 */ /* 0x000f280000300800 */
[----:B------:R-:W4:Y:S04]  /*3ec40*/  LDL.LU R249, [R1+0x214] ;  /* 0x0002140001f97983 */ /* 0x000f280000300800 */
[----:B------:R-:W2:Y:S04]  /*3ec50*/  LDL.LU R107, [R1+0x218] ;  /* 0x00021800016b7983 */ /* 0x000ea80000300800 */
[----:B------:R-:W2:Y:S04]  /*3ec60*/  LDL.LU R247, [R1+0x21c] ;  /* 0x00021c0001f77983 */ /* 0x000ea80000300800 */
        /* <DEDUP_REMOVED lines=82> */
[----:B------:R-:W0:Y:S04]  /*3f190*/  LDL.LU R183, [R1+0x368] ;  /* 0x0003680001b77983 */ /* 0x000e280000300800 */
[----:B------:R-:W0:Y:S04]  /*3f1a0*/  LDL.LU R182, [R1+0x36c] ;  /* 0x00036c0001b67983 */ /* 0x000e280000300800 */
        /* <DEDUP_REMOVED lines=28> */
[----:B------:R-:W-:-:S03]  /*3f370*/  F2FP.SATFINITE.E4M3.F32.PACK_AB_MERGE_C R4, R20, R21, RZ ;  /* 0x000000151404723e */ /* 0x000fc600048070ff */
        /* <DEDUP_REMOVED lines=8> */
[----:B---3--:R-:W-:-:S02]  /*3f400*/  F2FP.SATFINITE.E4M3.F32.PACK_AB_MERGE_C R16, R252, R89, RZ ;  /* 0x00000059fc10723e */ /* 0x008fc400048070ff */
[----:B--2---:R-:W-:Y:S02]  /*3f410*/  F2FP.SATFINITE.E4M3.F32.PACK_AB_MERGE_C R3, R90, R91, RZ ;  /* 0x0000005b5a03723e */ /* 0x004fe400048070ff */
[----:B----4-:R-:W-:Y:S02]  /*3f420*/  F2FP.SATFINITE.E4M3.F32.PACK_AB_MERGE_C R5, R223, R224, RZ ;  /* 0x000000e0df05723e */ /* 0x010fe400048070ff */
[----:B------:R-:W-:Y:S02]  /*3f430*/  F2FP.SATFINITE.E4M3.F32.PACK_AB_MERGE_C R15, R92, R93, RZ ;  /* 0x0000005d5c0f723e */ /* 0x000fe400048070ff */
[----:B------:R-:W-:Y:S02]  /*3f440*/  F2FP.SATFINITE.E4M3.F32.PACK_AB_MERGE_C R223, R221, R222, RZ ;  /* 0x000000dedddf723e */ /* 0x000fe400048070ff */
[----:B------:R-:W-:Y:S02]  /*3f450*/  F2FP.SATFINITE.E4M3.F32.PACK_AB_MERGE_C R221, R219, R220, RZ ;  /* 0x000000dcdbdd723e */ /* 0x000fe400048070ff */
[----:B------:R-:W-:-:S02]  /*3f460*/  F2FP.SATFINITE.E4M3.F32.PACK_AB_MERGE_C R13, R94, R95, RZ ;  /* 0x0000005f5e0d723e */ /* 0x000fc400048070ff */
[----:B------:R-:W-:Y:S02]  /*3f470*/  F2FP.SATFINITE.E4M3.F32.PACK_AB_MERGE_C R219, R217, R218, RZ ;  /* 0x000000dad9db723e */ /* 0x000fe400048070ff */
[----:B------:R-:W-:Y:S02]  /*3f480*/  F2FP.SATFINITE.E4M3.F32.PACK_AB_MERGE_C R6, R215, R216, RZ ;  /* 0x000000d8d706723e */ /* 0x000fe400048070ff */
        /* <DEDUP_REMOVED lines=12> */
[----:B0-----:R-:W-:-:S05]  /*3f550*/  F2FP.SATFINITE.E4M3.F32.PACK_AB_MERGE_C R0, R182, R183, RZ ;  /* 0x000000b7b600723e */ /* 0x001fca00048070ff */
[----:B------:R0:W-:Y:S01]  /*3f560*/  STL [R1+0xe88], R0 ;  /* 0x000e880001007387 */ /* 0x0001e20000100800 */
[----:B------:R-:W-:Y:S02]  /*3f570*/  F2FP.SATFINITE.E4M3.F32.PACK_AB_MERGE_C R193, R180, R181, RZ ;  /* 0x000000b5b4c1723e */ /* 0x000fe400048070ff */
[----:B0-----:R-:W-:-:S05]  /*3f580*/  F2FP.SATFINITE.E4M3.F32.PACK_AB_MERGE_C R0, R174, R175, RZ ;  /* 0x000000afae00723e */ /* 0x001fca00048070ff */
[----:B------:R0:W-:Y:S01]  /*3f590*/  STL [R1+0xe7c], R0 ;  /* 0x000e7c0001007387 */ /* 0x0001e20000100800 */
[----:B------:R-:W-:Y:S02]  /*3f5a0*/  F2FP.SATFINITE.E4M3.F32.PACK_AB_MERGE_C R191, R178, R179, RZ ;  /* 0x000000b3b2bf723e */ /* 0x000fe400048070ff */
[----:B------:R-:W-:Y:S02]  /*3f5b0*/  F2FP.SATFINITE.E4M3.F32.PACK_AB_MERGE_C R199, R188, R189, RZ ;  /* 0x000000bdbcc7723e */ /* 0x000fe400048070ff */
        /* <DEDUP_REMOVED lines=11> */
[----:B------:R-:W-:Y:S02]  /*3f670*/  F2FP.SATFINITE.E4M3.F32.PACK_AB_MERGE_C R186, R172, R173, RZ ;  /* 0x000000adacba723e */ /* 0x000fe400048070ff */
[----:B------:R-:W-:-:S05]  /*3f680*/  F2FP.SATFINITE.E4M3.F32.PACK_AB_MERGE_C R22, R22, R23, RZ ;  /* 0x000000171616723e */ /* 0x000fca00048070ff */
[----:B------:R1:W-:Y:S04]  /*3f690*/  STL [R1+0xe84], R22 ;  /* 0x000e841601007387 */ /* 0x0003e80000100800 */
[----:B------:R-:W2:Y:S04]  /*3f6a0*/  LDL.LU R89, [R1] ;  /* 0x0000000001597983 */ /* 0x000ea80000300800 */
[----:B------:R-:W2:Y:S01]  /*3f6b0*/  LDL.LU R166, [R1+0x4] ;  /* 0x0000040001a67983 */ /* 0x000ea20000300800 */
[----:B0-----:R-:W-:-:S05]  /*3f6c0*/  F2FP.SATFINITE.E4M3.F32.PACK_AB_MERGE_C R0, R18, R19, RZ ;  /* 0x000000131200723e */ /* 0x001fca00048070ff */
[----:B------:R0:W-:Y:S04]  /*3f6d0*/  STL [R1+0xe80], R0 ;  /* 0x000e800001007387 */ /* 0x0001e80000100800 */
[----:B------:R-:W3:Y:S04]  /*3f6e0*/  LDL.LU R90, [R1+0x8] ;  /* 0x00000800015a7983 */ /* 0x000ee80000300800 */
[----:B------:R-:W3:Y:S04]  /*3f6f0*/  LDL.LU R164, [R1+0xc] ;  /* 0x00000c0001a47983 */ /* 0x000ee80000300800 */
[----:B------:R-:W4:Y:S04]  /*3f700*/  LDL.LU R91, [R1+0x10] ;  /* 0x00001000015b7983 */ /* 0x000f280000300800 */
[----:B------:R-:W4:Y:S04]  /*3f710*/  LDL.LU R162, [R1+0x14] ;  /* 0x0000140001a27983 */ /* 0x000f280000300800 */
[----:B------:R-:W4:Y:S04]  /*3f720*/  LDL.LU R92, [R1+0x18] ;  /* 0x00001800015c7983 */ /* 0x000f280000300800 */
[----:B------:R-:W4:Y:S04]  /*3f730*/  LDL.LU R160, [R1+0x1c] ;  /* 0x00001c0001a07983 */ /* 0x000f280000300800 */
[----:B------:R-:W4:Y:S01]  /*3f740*/  LDL.LU R93, [R1+0x20] ;  /* 0x00002000015d7983 */ /* 0x000f220000300800 */
[----:B------:R-:W-:-:S03]  /*3f750*/  F2FP.SATFINITE.E4M3.F32.PACK_AB_MERGE_C R195, R184, R185, RZ ;  /* 0x000000b9b8c3723e */ /* 0x000fc600048070ff */
[----:B------:R-:W4:Y:S01]  /*3f760*/  LDL.LU R158, [R1+0x24] ;  /* 0x00002400019e7983 */ /* 0x000f220000300800 */
[----:B------:R-:W-:-:S03]  /*3f770*/  F2FP.SATFINITE.E4M3.F32.PACK_AB_MERGE_C R172, R154, R155, RZ ;  /* 0x0000009b9aac723e */ /* 0x000fc600048070ff */
[----:B------:R-:W4:Y:S01]  /*3f780*/  LDL.LU R94, [R1+0x28] ;  /* 0x00002800015e7983 */ /* 0x000f220000300800 */
[----:B------:R-:W-:-:S03]  /*3f790*/  F2FP.SATFINITE.E4M3.F32.PACK_AB_MERGE_C R184, R170, R171, RZ ;  /* 0x000000abaab8723e */ /* 0x000fc600048070ff */
[----:B------:R-:W4:Y:S01]  /*3f7a0*/  LDL.LU R156, [R1+0x2c] ;  /* 0x00002c00019c7983 */ /* 0x000f220000300800 */
[----:B------:R-:W-:-:S03]  /*3f7b0*/  F2FP.SATFINITE.E4M3.F32.PACK_AB_MERGE_C R170, R152, R153, RZ ;  /* 0x0000009998aa723e */ /* 0x000fc600048070ff */
        /* <DEDUP_REMOVED lines=9> */
[----:B-1----:R-:W4:Y:S01]  /*3f850*/  LDL.LU R22, [R1+0x44] ;  /* 0x0000440001167983 */ /* 0x002f220000300800 */
[----:B------:R-:W-:-:S03]  /*3f860*/  F2FP.SATFINITE.E4M3.F32.PACK_AB_MERGE_C R235, R235, R100, RZ ;  /* 0x00000064ebeb723e */ /* 0x000fc600048070ff */
[----:B------:R-:W4:Y:S04]  /*3f870*/  LDL.LU R99, [R1+0x48] ;  /* 0x0000480001637983 */ /* 0x000f280000300800 */
[----:B------:R-:W4:Y:S01]  /*3f880*/  LDL.LU R20, [R1+0x4c] ;  /* 0x00004c0001147983 */ /* 0x000f220000300800 */
        /* <DEDUP_REMOVED lines=114> */
[----:B0-----:R-:W4:Y:S01]  /*3ffb0*/  LDL.LU R0, [R1+0x1d8] ;  /* 0x0001d80001007983 */ /* 0x001f220000300800 */
[----:B------:R-:W-:-:S03]  /*3ffc0*/  F2FP.SATFINITE.E4M3.F32.PACK_AB_MERGE_C R12, R248, R250, RZ ;  /* 0x000000faf80c723e */ /* 0x000fc600048070ff */
[----:B------:R-:W4:Y:S04]  /*3ffd0*/  LDL.LU R244, [R1+0x1dc] ;  /* 0x0001dc0001f47983 */ /* 0x000f280000300800 */
[----:B------:R-:W4:Y:S04]  /*3ffe0*/  LDL.LU R148, [R1+0x1e0] ;  /* 0x0001e00001947983 */ /* 0x000f280000300800 */
[----:B------:R-:W4:Y:S04]  /*3fff0*/  LDL.LU R246, [R1+0x1e4] ;  /* 0x0001e40001f67983 */ /* 0x000f280000300800 */
[----:B------:R-:W4:Y:S04]  /*40000*/  LDL.LU R149, [R1+0x1e8] ;  /* 0x0001e80001957983 */ /* 0x000f280000300800 */
[----:B------:R-:W4:Y:S01]  /*40010*/  LDL.LU R248, [R1+0x1ec] ;  /* 0x0001ec0001f87983 */ /* 0x000f220000300800 */
[----:B--2---:R-:W-:-:S03]  /*40020*/  F2FP.SATFINITE.E4M3.F32.PACK_AB_MERGE_C R166, R166, R89, RZ ;  /* 0x00000059a6a6723e */ /* 0x004fc600048070ff */
[----:B------:R-:W2:Y:S01]  /*40030*/  LDL.LU R151, [R1+0x1f0] ;  /* 0x0001f00001977983 */ /* 0x000ea20000300800 */
[----:B---3--:R-:W-:-:S03]  /*40040*/  F2FP.SATFINITE.E4M3.F32.PACK_AB_MERGE_C R164, R164, R90, RZ ;  /* 0x0000005aa4a4723e */ /* 0x008fc600048070ff */
[----:B------:R-:W2:Y:S01]  /*40050*/  LDL.LU R250, [R1+0x1f4] ;  /* 0x0001f40001fa7983 */ /* 0x000ea20000300800 */
[----:B----4-:R-:W-:-:S03]  /*40060*/  F2FP.SATFINITE.E4M3.F32.PACK_AB_MERGE_C R162, R162, R91, RZ ;  /* 0x0000005ba2a2723e */ /* 0x010fc600048070ff */
[----:B------:R-:W3:Y:S01]  /*40070*/  LDL.LU R150, [R1+0x1f8] ;  /* 0x0001f80001967983 */ /* 0x000ee20000300800 */
[----:B------:R-:W-:-:S03]  /*40080*/  F2FP.SATFINITE.E4M3.F32.PACK_AB_MERGE_C R160, R160, R92, RZ ;  /* 0x0000005ca0a0723e */ /* 0x000fc600048070ff */
[----:B------:R-:W3:Y:S01]  /*40090*/  LDL.LU R252, [R1+0x1fc] ;  /* 0x0001fc0001fc7983 */ /* 0x000ee20000300800 */
[----:B------:R-:W-:-:S03]  /*400a0*/  F2FP.SATFINITE.E4M3.F32.PACK_AB_MERGE_C R158, R158, R93, RZ ;  /* 0x0000005d9e9e723e */ /* 0x000fc600048070ff */
        /* <DEDUP_REMOVED lines=45> */
[----:B------:R-:W4:Y:S04]  /*40380*/  LDL.LU R112, [R1+0x1a40] ;  /* 0x001a400001707983 */ /* 0x000f280000300800 */
[----:B------:R-:W4:Y:S04]  /*40390*/  LDL.LU R113, [R1+0x1a3c] ;  /* 0x001a3c0001717983 */ /* 0x000f280000300800 */
[----:B------:R-:W4:Y:S04]  /*403a0*/  LDL.LU R115, [R1+0x1a38] ;  /* 0x001a380001737983 */ /* 0x000f280000300800 */
[----:B------:R-:W4:Y:S01]  /*403b0*/  LDL.LU R114, [R1+0x1a34] ;  /* 0x001a340001727983 */ /* 0x000f220000300800 */
[----:B------:R-:W-:-:S02]  /*403c0*/  F2FP.SATFINITE.E4M3.F32.PACK_AB_MERGE_C R179, R179, R116, RZ ;  /* 0x00000074b3b3723e */ /* 0x000fc400048070ff */
[----:B------:R-:W-:Y:S01]  /*403d0*/  F2FP.SATFINITE.E4M3.F32.PACK_AB_MERGE_C R181, R181, R117, RZ ;  /* 0x00000075b5b5723e */ /* 0x000fe200048070ff */
[----:B------:R-:W4:Y:S01]  /*403e0*/  LDL.LU R116, [R1+0x1a30] ;  /* 0x001a300001747983 */ /* 0x000f220000300800 */
[----:B------:R-:W-:Y:S02]  /*403f0*/  F2FP.SATFINITE.E4M3.F32.PACK_AB_MERGE_C R183, R183, R118, RZ ;  /* 0x00000076b7b7723e */ /* 0x000fe400048070ff */
[----:B------:R-:W-:Y:S01]  /*40400*/  F2FP.SATFINITE.E4M3.F32.PACK_AB_MERGE_C R185, R185, R119, RZ ;  /* 0x00000077b9b9723e */ /* 0x000fe200048070ff */
        /* <DEDUP_REMOVED lines=65> */
[----:B--2---:R-:W-:-:S03]  /*40820*/  F2FP.SATFINITE.E4M3.F32.PACK_AB_MERGE_C R250, R250, R151, RZ ;  /* 0x00000097fafa723e */ /* 0x004fc600048070ff */
[----:B------:R-:W2:Y:S01]  /*40830*/  LDL.LU R151, [R1+0x19a4] ;  /* 0x0019a40001977983 */ /* 0x000ea20000300800 */
[----:B---3--:R-:W-:-:S03]  /*40840*/  F2FP.SATFINITE.E4M3.F32.PACK_AB_MERGE_C R252, R252, R150, RZ ;  /* 0x00000096fcfc723e */ /* 0x008fc600048070ff */
[----:B------:R-:W2:Y:S04]  /*40850*/  LDL.LU R150, [R1+0x19a0] ;  /* 0x0019a00001967983 */ /* 0x000ea80000300800 */
[----:B------:R-:W3:Y:S01]  /*40860*/  LDL.LU R31, [R1+0x400] ;  /* 0x00040000011f7983 */ /* 0x000ee20000300800 */
[----:B----4-:R-:W-:-:S05]  /*40870*/  F2FP.SATFINITE.E4M3.F32.PACK_AB_MERGE_C R29, R115, R114, RZ ;  /* 0x00000072731d723e */ /* 0x010fca00048070ff */
[----:B------:R0:W-:Y:S04]  /*40880*/  STL [R1+0xe70], R29 ;  /* 0x000e701d01007387 */ /* 0x0001e80000100800 */
[----:B------:R-:W4:Y:S04]  /*40890*/  LDL.LU R41, [R1+0x414] ;  /* 0x0004140001297983 */ /* 0x000f280000300800 */
[----:B------:R-:W4:Y:S01]  /*408a0*/  LDL.LU R39, [R1+0x408] ;  /* 0x0004080001277983 */ /* 0x000f220000300800 */
[----:B0-----:R-:W-:-:S05]  /*408b0*/  F2FP.SATFINITE.E4M3.F32.PACK_AB_MERGE_C R29, R123, R122, RZ ;  /* 0x0000007a7b1d723e */ /* 0x001fca00048070ff */
[----:B------:R0:W-:Y:S01]  /*408c0*/  STL [R1+0xe64], R29 ;  /* 0x000e641d01007387 */ /* 0x0001e20000100800 */
[----:B------:R-:W-:Y:S02]  /*408d0*/  LOP3.LUT R252, R252, 0xffff, RZ, 0xc0, !PT ;  /* 0x0000fffffcfc7812 */ /* 0x000fe400078ec0ff */
[----:B0-----:R-:W-:-:S05]  /*408e0*/  F2FP.SATFINITE.E4M3.F32.PACK_AB_MERGE_C R29, R131, R130, RZ ;  /* 0x00000082831d723e */ /* 0x001fca00048070ff */
[----:B------:R0:W-:Y:S02]  /*408f0*/  STL [R1+0xe60], R29 ;  /* 0x000e601d01007387 */ /* 0x0001e40000100800 */
[----:B0-----:R-:W-:-:S05]  /*40900*/  F2FP.SATFINITE.E4M3.F32.PACK_AB_MERGE_C R29, R139, R138, RZ ;  /* 0x0000008a8b1d723e */ /* 0x001fca00048070ff */
[----:B------:R0:W-:Y:S01]  /*40910*/  STL [R1+0xe74], R29 ;  /* 0x000e741d01007387 */ /* 0x0001e20000100800 */
[----:B------:R-:W-:Y:S01]  /*40920*/  F2FP.SATFINITE.E4M3.F32.PACK_AB_MERGE_C R33, R147, R146, RZ ;  /* 0x000000929321723e */ /* 0x000fe200048070ff */
[----:B0-----:R-:W-:-:S04]  /*40930*/  VIADD R29, R0, 0x58 ;  /* 0x00000058001d7836 */ /* 0x001fc80000000000 */
[----:B------:R2:W-:Y:S01]  /*40940*/  STL [R1+0xe6c], R33 ;  /* 0x000e6c2101007387 */ /* 0x0005e20000100800 */
[----:B------:R-:W-:Y:S01]  /*40950*/  ISETP.GE.AND P2, PT, R29, UR4, PT ;  /* 0x000000041d007c0c */ /* 0x000fe2000bf46270 */
[----:B------:R-:W-:Y:S01]  /*40960*/  VIADD R35, R0, 0x56 ;  /* 0x0000005600237836 */ /* 0x000fe20000000000 */
[----:B------:R-:W-:-:S04]  /*40970*/  ULDC UR4, c[0x0][0x22c] ;  /* 0x00008b0000047ab9 */ /* 0x000fc80000000800 */
[----:B------:R-:W-:Y:S01]  /*40980*/  ISETP.GE.AND P0, PT, R35, UR4, PT ;  /* 0x0000000423007c0c */ /* 0x000fe2000bf06270 */
[----:B------:R-:W-:Y:S01]  /*40990*/  ULDC UR4, c[0x0][0x248] ;  /* 0x0000920000047ab9 */ /* 0x000fe20000000800 */
[----:B--2---:R-:W-:Y:S02]  /*409a0*/  F2FP.SATFINITE.E4M3.F32.PACK_AB_MERGE_C R33, R151, R150, RZ ;  /* 0x000000969721723e */ /* 0x004fe400048070ff */
[----:B---3--:R-:W-:-:S03]  /*409b0*/  LOP3.LUT R29, R31, 0xffff, RZ, 0xc0, !PT ;  /* 0x0000ffff1f1d7812 */ /* 0x008fc600078ec0ff */
[----:B------:R0:W-:Y:S01]  /*409c0*/  STL [R1+0xe68], R33 ;  /* 0x000e682101007387 */ /* 0x0001e20000100800 */
[--C-:B------:R-:W-:Y:S02]  /*409d0*/  SHF.R.U32.HI R31, RZ, 0x8, R252.reuse ;  /* 0x00000008ff1f7819 */ /* 0x100fe400000116fc */
[----:B------:R-:W-:Y:S02]  /*409e0*/  SHF.R.U32.HI R37, RZ, 0x8, R29 ;  /* 0x00000008ff257819 */ /* 0x000fe4000001161d */
[----:B------:R-:W-:Y:S02]  /*409f0*/  LOP3.LUT R31, R31, 0xffff, RZ, 0xc0, !PT ;  /* 0x0000ffff1f1f7812 */ /* 0x000fe400078ec0ff */
[----:B------:R-:W-:Y:S01]  /*40a00*/  LOP3.LUT R37, R37, 0xffff, RZ, 0xc0, !PT ;  /* 0x0000ffff25257812 */ /* 0x000fe200078ec0ff */
[----:B0-----:R-:W-:Y:S01]  /*40a10*/  VIADD R33, R0, 0x57 ;  /* 0x0000005700217836 */ /* 0x001fe20000000000 */
[----:B------:R-:W-:-:S04]  /*40a20*/  PRMT R35, R29, 0x3340, R252 ;  /* 0x000033401d237816 */ /* 0x000fc800000000fc */
[----:B------:R-:W-:Y:S01]  /*40a30*/  ISETP.GE.AND P1, PT, R33, UR5, PT ;  /* 0x0000000521007c0c */ /* 0x000fe2000bf26270 */
[----:B------:R-:W-:Y:S01]  /*40a40*/  STL [R1+0x1254], R35 ;  /* 0x0012542301007387 */ /* 0x000fe20000100800 */
[----:B------:R-:W-:Y:S01]  /*40a50*/  PRMT R33, R37, 0x3340, R31 ;  /* 0x0000334025217816 */ /* 0x000fe2000000001f */
[----:B------:R-:W-:-:S04]  /*40a60*/  ULDC UR5, c[0x0][0x248] ;  /* 0x0000920000057ab9 */ /* 0x000fc80000000800 */
[----:B------:R0:W-:Y:S01]  /*40a70*/  STL [R1+0x114c], R33 ;  /* 0x00114c2101007387 */ /* 0x0001e20000100800 */
[----:B----4-:R-:W-:-:S03]  /*40a80*/  LOP3.LUT R29, R41, 0xffff, RZ, 0xc0, !PT ;  /* 0x0000ffff291d7812 */ /* 0x010fc600078ec0ff */
[----:B------:R-:W2:Y:S01]  /*40a90*/  LDL.LU R41, [R1+0x418] ;  /* 0x0004180001297983 */ /* 0x000ea20000300800 */
[----:B------:R-:W-:-:S03]  /*40aa0*/  LOP3.LUT R31, R39, 0xffff, RZ, 0xc0, !PT ;  /* 0x0000ffff271f7812 */ /* 0x000fc600078ec0ff */
[----:B------:R-:W3:Y:S01]  /*40ab0*/  LDL.LU R39, [R1+0x410] ;  /* 0x0004100001277983 */ /* 0x000ee20000300800 */
[----:B------:R-:W-:Y:S02]  /*40ac0*/  F2FP.SATFINITE.E4M3.F32.PACK_AB_MERGE_C R148, R149, R148, RZ ;  /* 0x000000949594723e */ /* 0x000fe400048070ff */
[----:B------:R-:W-:Y:S02]  /*40ad0*/  LOP3.LUT R168, R168, 0xffff, RZ, 0xc0, !PT ;  /* 0x0000ffffa8a87812 */ /* 0x000fe400078ec0ff */
[----:B------:R-:W-:Y:S02]  /*40ae0*/  LOP3.LUT R148, R148, 0xffff, RZ, 0xc0, !PT ;  /* 0x0000ffff94947812 */ /* 0x000fe400078ec0ff */
[----:B------:R-:W-:Y:S02]  /*40af0*/  LOP3.LUT R248, R248, 0xffff, RZ, 0xc0, !PT ;  /* 0x0000fffff8f87812 */ /* 0x000fe400078ec0ff */
[----:B------:R-:W-:Y:S02]  /*40b00*/  PRMT R37, R168, 0x3340, R148 ;  /* 0x00003340a8257816 */ /* 0x000fe40000000094 */
[----:B------:R-:W-:-:S03]  /*40b10*/  F2FP.SATFINITE.E4M3.F32.PACK_AB_MERGE_C R144, R145, R144, RZ ;  /* 0x000000909190723e */ /* 0x000fc600048070ff */
[----:B------:R1:W-:Y:S01]  /*40b20*/  STL [R1+0x1250], R37 ;  /* 0x0012502501007387 */ /* 0x0003e20000100800 */
[----:B------:R-:W-:Y:S02]  /*40b30*/  LOP3.LUT R170, R170, 0xffff, RZ, 0xc0, !PT ;  /* 0x0000ffffaaaa7812 */ /* 0x000fe400078ec0ff */
[----:B------:R-:W-:Y:S02]  /*40b40*/  LOP3.LUT R144, R144, 0xffff, RZ, 0xc0, !PT ;  /* 0x0000ffff90907812 */ /* 0x000fe400078ec0ff */
[----:B0-----:R-:W-:Y:S02]  /*40b50*/  SHF.R.U32.HI R33, RZ, 0x8, R168 ;  /* 0x00000008ff217819 */ /* 0x001fe400000116a8 */
[----:B------:R-:W-:Y:S02]  /*40b60*/  SHF.R.U32.HI R148, RZ, 0x8, R148 ;  /* 0x00000008ff947819 */ /* 0x000fe40000011694 */
[----:B-1----:R-:W-:Y:S02]  /*40b70*/  PRMT R37, R31, 0x3340, R248 ;  /* 0x000033401f257816 */ /* 0x002fe400000000f8 */
[----:B------:R-:W-:-:S02]  /*40b80*/  LOP3.LUT R242, R242, 0xffff, RZ, 0xc0, !PT ;  /* 0x0000fffff2f27812 */ /* 0x000fc400078ec0ff */
[----:B------:R-:W-:Y:S01]  /*40b90*/  SHF.R.U32.HI R35, RZ, 0x8, R31 ;  /* 0x00000008ff237819 */ /* 0x000fe2000001161f */
[----:B------:R0:W-:Y:S01]  /*40ba0*/  STL [R1+0x11ec], R37 ;  /* 0x0011ec2501007387 */ /* 0x0001e20000100800 */
[----:B------:R-:W-:Y:S02]  /*40bb0*/  SHF.R.U32.HI R248, RZ, 0x8, R248 ;  /* 0x00000008fff87819 */ /* 0x000fe400000116f8 */
[----:B------:R-:W-:Y:S02]  /*40bc0*/  PRMT R43, R170, 0x3340, R144 ;  /* 0x00003340aa2b7816 */ /* 0x000fe40000000090 */
[----:B------:R-:W-:Y:S02]  /*40bd0*/  LOP3.LUT R33, R33, 0xffff, RZ, 0xc0, !PT ;  /* 0x0000ffff21217812 */ /* 0x000fe400078ec0ff */
[----:B------:R-:W-:Y:S02]  /*40be0*/  LOP3.LUT R148, R148, 0xffff, RZ, 0xc0, !PT ;  /* 0x0000ffff94947812 */ /* 0x000fe400078ec0ff */
[----:B------:R-:W-:-:S02]  /*40bf0*/  SHF.R.U32.HI R31, RZ, 0x8, R170 ;  /* 0x00000008ff1f7819 */ /* 0x000fc400000116aa */
[----:B0-----:R-:W-:Y:S02]  /*40c00*/  SHF.R.U32.HI R37, RZ, 0x8, R29 ;  /* 0x00000008ff257819 */ /* 0x001fe4000001161d */
[----:B------:R-:W-:Y:S02]  /*40c10*/  SHF.R.U32.HI R144, RZ, 0x8, R144 ;  /* 0x00000008ff907819 */ /* 0x000fe40000011690 */
[--C-:B------:R-:W-:Y:S02]  /*40c20*/  PRMT R29, R29, 0x3340, R242.reuse ;  /* 0x000033401d1d7816 */ /* 0x100fe400000000f2 */
[----:B------:R-:W-:Y:S02]  /*40c30*/  SHF.R.U32.HI R242, RZ, 0x8, R242 ;  /* 0x00000008fff27819 */ /* 0x000fe400000116f2 */
[----:B------:R-:W-:Y:S02]  /*40c40*/  LOP3.LUT R35, R35, 0xffff, RZ, 0xc0, !PT ;  /* 0x0000ffff23237812 */ /* 0x000fe400078ec0ff */
[----:B------:R-:W-:-:S02]  /*40c50*/  LOP3.LUT R248, R248, 0xffff, RZ, 0xc0, !PT ;  /* 0x0000fffff8f87812 */ /* 0x000fc400078ec0ff */
[----:B------:R-:W-:Y:S01]  /*40c60*/  PRMT R33, R33, 0x3340, R148 ;  /* 0x0000334021217816 */ /* 0x000fe20000000094 */
[----:B------:R-:W-:Y:S01]  /*40c70*/  STL [R1+0x11e8], R43 ;  /* 0x0011e82b01007387 */ /* 0x000fe20000100800 */
[----:B------:R-:W-:Y:S02]  /*40c80*/  LOP3.LUT R31, R31, 0xffff, RZ, 0xc0, !PT ;  /* 0x0000ffff1f1f7812 */ /* 0x000fe400078ec0ff */
[----:B------:R-:W-:Y:S01]  /*40c90*/  LOP3.LUT R144, R144, 0xffff, RZ, 0xc0, !PT ;  /* 0x0000ffff90907812 */ /* 0x000fe200078ec0ff */
[----:B------:R0:W-:Y:S01]  /*40ca0*/  STL [R1+0x11f8], R29 ;  /* 0x0011f81d01007387 */ /* 0x0001e20000100800 */
[----:B------:R-:W-:Y:S02]  /*40cb0*/  LOP3.LUT R37, R37, 0xffff, RZ, 0xc0, !PT ;  /* 0x0000ffff25257812 */ /* 0x000fe400078ec0ff */
[----:B------:R-:W-:Y:S01]  /*40cc0*/  LOP3.LUT R242, R242, 0xffff, RZ, 0xc0, !PT ;  /* 0x0000fffff2f27812 */ /* 0x000fe200078ec0ff */
[----:B------:R1:W-:Y:S01]  /*40cd0*/  STL [R1+0x1120], R33 ;  /* 0x0011202101007387 */ /* 0x0003e20000100800 */
[----:B------:R-:W-:-:S02]  /*40ce0*/  PRMT R31, R31, 0x3340, R144 ;  /* 0x000033401f1f7816 */ /* 0x000fc40000000090 */
[----:B0-----:R-:W-:Y:S02]  /*40cf0*/  PRMT R29, R35, 0x3340, R248 ;  /* 0x00003340231d7816 */ /* 0x001fe400000000f8 */
[----:B-1----:R-:W-:-:S03]  /*40d00*/  PRMT R33, R37, 0x3340, R242 ;  /* 0x0000334025217816 */ /* 0x002fc600000000f2 */
[----:B------:R2:W-:Y:S04]  /*40d10*/  STL [R1+0xfb0], R29 ;  /* 0x000fb01d01007387 */ /* 0x0005e80000100800 */
[----:B------:R3:W-:Y:S04]  /*40d20*/  STL [R1+0xfac], R31 ;  /* 0x000fac1f01007387 */ /* 0x0007e80000100800 */
[----:B------:R0:W-:Y:S01]  /*40d30*/  STL [R1+0xfcc], R33 ;  /* 0x000fcc2101007387 */ /* 0x0001e20000100800 */
[----:B--2---:R-:W-:-:S03]  /*40d40*/  LOP3.LUT R29, R41, 0xffff, RZ, 0xc0, !PT ;  /* 0x0000ffff291d7812 */ /* 0x004fc600078ec0ff */
[----:B------:R-:W2:Y:S01]  /*40d50*/  LDL.LU R41, [R1+0x41c] ;  /* 0x00041c0001297983 */ /* 0x000ea20000300800 */
[----:B---3--:R-:W-:-:S03]  /*40d60*/  LOP3.LUT R31, R39, 0xffff, RZ, 0xc0, !PT ;  /* 0x0000ffff271f7812 */ /* 0x008fc600078ec0ff */
[----:B------:R-:W3:Y:S01]  /*40d70*/  LDL.LU R39, [R1+0x40c] ;  /* 0x00040c0001277983 */ /* 0x000ee20000300800 */
[----:B------:R-:W-:Y:S02]  /*40d80*/  F2FP.SATFINITE.E4M3.F32.PACK_AB_MERGE_C R140, R141, R140, RZ ;  /* 0x0000008c8d8c723e */ /* 0x000fe400048070ff */
[----:B------:R-:W-:Y:S02]  /*40d90*/  LOP3.LUT R244, R244, 0xffff, RZ, 0xc0, !PT ;  /* 0x0000fffff4f47812 */ /* 0x000fe400078ec0ff */
[----:B------:R-:W-:Y:S02]  /*40da0*/  LOP3.LUT R174, R174, 0xffff, RZ, 0xc0, !PT ;  /* 0x0000ffffaeae7812 */ /* 0x000fe400078ec0ff */
[----:B------:R-:W-:Y:S02]  /*40db0*/  LOP3.LUT R140, R140, 0xffff, RZ, 0xc0, !PT ;  /* 0x0000ffff8c8c7812 */ /* 0x000fe400078ec0ff */
[----:B------:R-:W-:Y:S02]  /*40dc0*/  PRMT R35, R31, 0x3340, R244 ;  /* 0x000033401f237816 */ /* 0x000fe400000000f4 */
[----:B------:R-:W-:-:S02]  /*40dd0*/  PRMT R37, R174, 0x3340, R140 ;  /* 0x00003340ae257816 */ /* 0x000fc4000000008c */
[----:B------:R-:W-:Y:S01]  /*40de0*/  LOP3.LUT R240, R240, 0xffff, RZ, 0xc0, !PT ;  /* 0x0000fffff0f07812 */ /* 0x000fe200078ec0ff */
[----:B------:R-:W-:Y:S01]  /*40df0*/  STL [R1+0x124c], R35 ;  /* 0x00124c2301007387 */ /* 0x000fe20000100800 */
[----:B------:R-:W-:-:S03]  /*40e00*/  F2FP.SATFINITE.E4M3.F32.PACK_AB_MERGE_C R136, R137, R136, RZ ;  /* 0x000000888988723e */ /* 0x000fc600048070ff */
[----:B------:R1:W-:Y:S01]  /*40e10*/  STL [R1+0x1248], R37 ;  /* 0x0012482501007387 */ /* 0x0003e20000100800 */
[----:B0-----:R-:W-:Y:S02]  /*40e20*/  SHF.R.U32.HI R33, RZ, 0x8, R31 ;  /* 0x00000008ff217819 */ /* 0x001fe4000001161f */
[----:B------:R-:W-:Y:S02]  /*40e30*/  SHF.R.U32.HI R244, RZ, 0x8, R244 ;  /* 0x00000008fff47819 */ /* 0x000fe400000116f4 */
[----:B------:R-:W-:Y:S02]  /*40e40*/  LOP3.LUT R176, R176, 0xffff, RZ, 0xc0, !PT ;  /* 0x0000ffffb0b07812 */ /* 0x000fe400078ec0ff */
[----:B------:R-:W-:Y:S02]  /*40e50*/  LOP3.LUT R136, R136, 0xffff, RZ, 0xc0, !PT ;  /* 0x0000ffff88887812 */ /* 0x000fe400078ec0ff */
[----:B-1----:R-:W-:Y:S02]  /*40e60*/  PRMT R37, R29, 0x3340, R240 ;  /* 0x000033401d257816 */ /* 0x002fe400000000f0 */
[----:B------:R-:W-:-:S02]  /*40e70*/  SHF.R.U32.HI R31, RZ, 0x8, R174 ;  /* 0x00000008ff1f7819 */ /* 0x000fc400000116ae */
[----:B------:R-:W-:Y:S01]  /*40e80*/  SHF.R.U32.HI R140, RZ, 0x8, R140 ;  /* 0x00000008ff8c7819 */ /* 0x000fe2000001168c */
[----:B------:R0:W-:Y:S01]  /*40e90*/  STL [R1+0x11d4], R37 ;  /* 0x0011d42501007387 */ /* 0x0001e20000100800 */
[----:B------:R-:W-:Y:S02]  /*40ea0*/  LOP3.LUT R33, R33, 0xffff, RZ, 0xc0, !PT ;  /* 0x0000ffff21217812 */ /* 0x000fe400078ec0ff */
[----:B------:R-:W-:Y:S02]  /*40eb0*/  LOP3.LUT R244, R244, 0xffff, RZ, 0xc0, !PT ;  /* 0x0000fffff4f47812 */ /* 0x000fe400078ec0ff */
[----:B------:R-:W-:Y:S02]  /*40ec0*/  SHF.R.U32.HI R35, RZ, 0x8, R29 ;  /* 0x00000008ff237819 */ /* 0x000fe4000001161d */
[----:B------:R-:W-:Y:S02]  /*40ed0*/  SHF.R.U32.HI R240, RZ, 0x8, R240 ;  /* 0x00000008fff07819 */ /* 0x000fe400000116f0 */
[----:B------:R-:W-:-:S02]  /*40ee0*/  SHF.R.U32.HI R29, RZ, 0x8, R176 ;  /* 0x00000008ff1d7819 */ /* 0x000fc400000116b0 */
[--C-:B0-----:R-:W-:Y:S02]  /*40ef0*/  PRMT R37, R176, 0x3340, R136.reuse ;  /* 0x00003340b0257816 */ /* 0x101fe40000000088 */
[----:B------:R-:W-:Y:S02]  /*40f00*/  SHF.R.U32.HI R136, RZ, 0x8, R136 ;  /* 0x00000008ff887819 */ /* 0x000fe40000011688 */
[----:B------:R-:W-:Y:S02]  /*40f10*/  LOP3.LUT R31, R31, 0xffff, RZ, 0xc0, !PT ;  /* 0x0000ffff1f1f7812 */ /* 0x000fe400078ec0ff */
[----:B------:R-:W-:Y:S02]  /*40f20*/  LOP3.LUT R140, R140, 0xffff, RZ, 0xc0, !PT ;  /* 0x0000ffff8c8c7812 */ /* 0x000fe400078ec0ff */
[----:B------:R-:W-:Y:S02]  /*40f30*/  PRMT R33, R33, 0x3340, R244 ;  /* 0x0000334021217816 */ /* 0x000fe400000000f4 */
[----:B------:R-:W-:-:S02]  /*40f40*/  LOP3.LUT R35, R35, 0xffff, RZ, 0xc0, !PT ;  /* 0x0000ffff23237812 */ /* 0x000fc400078ec0ff */
[----:B------:R-:W-:Y:S01]  /*40f50*/  LOP3.LUT R240, R240, 0xffff, RZ, 0xc0, !PT ;  /* 0x0000fffff0f07812 */ /* 0x000fe200078ec0ff */
[----:B------:R0:W-:Y:S01]  /*40f60*/  STL [R1+0x11cc], R37 ;  /* 0x0011cc2501007387 */ /* 0x0001e20000100800 */
[----:B------:R-:W-:Y:S02]  /*40f70*/  LOP3.LUT R29, R29, 0xffff, RZ, 0xc0, !PT ;  /* 0x0000ffff1d1d7812 */ /* 0x000fe400078ec0ff */
[----:B------:R-:W-:Y:S01]  /*40f80*/  LOP3.LUT R136, R136, 0xffff, RZ, 0xc0, !PT ;  /* 0x0000ffff88887812 */ /* 0x000fe200078ec0ff */
[----:B------:R1:W-:Y:S01]  /*40f90*/  STL [R1+0x10c8], R33 ;  /* 0x0010c82101007387 */ /* 0x0003e20000100800 */
[----:B0-----:R-:W-:Y:S02]  /*40fa0*/  PRMT R37, R31, 0x3340, R140 ;  /* 0x000033401f257816 */ /* 0x001fe4000000008c */
[----:B------:R-:W-:Y:S02]  /*40fb0*/  PRMT R31, R35, 0x3340, R240 ;  /* 0x00003340231f7816 */ /* 0x000fe400000000f0 */
[----:B-1----:R-:W-:Y:S01]  /*40fc0*/  PRMT R33, R29, 0x3340, R136 ;  /* 0x000033401d217816 */ /* 0x002fe20000000088 */
[----:B------:R-:W-:Y:S04]  /*40fd0*/  STL [R1+0x10c4], R37 ;  /* 0x0010c42501007387 */ /* 0x000fe80000100800 */
[----:B------:R-:W-:Y:S04]  /*40fe0*/  STL [R1+0xf94], R31 ;  /* 0x000f941f01007387 */ /* 0x000fe80000100800 */
[----:B------:R0:W-:Y:S02]  /*40ff0*/  STL [R1+0xf90], R33 ;  /* 0x000f902101007387 */ /* 0x0001e40000100800 */
[----:B0-----:R-:W-:-:S02]  /*41000*/  LOP3.LUT R33, R4, 0xffff, RZ, 0xc0, !PT ;  /* 0x0000ffff04217812 */ /* 0x001fc400078ec0ff */
[----:B---3--:R-:W-:Y:S02]  /*41010*/  LOP3.LUT R31, R39, 0xffff, RZ, 0xc0, !PT ;  /* 0x0000ffff271f7812 */ /* 0x008fe400078ec0ff */
[----:B------:R-:W3:Y:S04]  /*41020*/  LDL.LU R39, [R1+0x424] ;  /* 0x0004240001277983 */ /* 0x000ee80000300800 */
[----:B------:R-:W4:Y:S01]  /*41030*/  LDL.LU R4, [R1+0x199c] ;  /* 0x00199c0001047983 */ /* 0x000f220000300800 */
[----:B------:R-:W-:Y:S02]  /*41040*/  LOP3.LUT R250, R250, 0xffff, RZ, 0xc0, !PT ;  /* 0x0000fffffafa7812 */ /* 0x000fe400078ec0ff */
[----:B------:R-:W-:Y:S02]  /*41050*/  LOP3.LUT R246, R246, 0xffff, RZ, 0xc0, !PT ;  /* 0x0000fffff6f67812 */ /* 0x000fe400078ec0ff */
[----:B------:R-:W-:-:S02]  /*41060*/  PRMT R37, R33, 0x3340, R250 ;  /* 0x0000334021257816 */ /* 0x000fc400000000fa */
[----:B------:R-:W-:-:S03]  /*41070*/  F2FP.SATFINITE.E4M3.F32.PACK_AB_MERGE_C R142, R143, R142, RZ ;  /* 0x0000008e8f8e723e */ /* 0x000fc600048070ff */
[----:B------:R0:W-:Y:S01]  /*41080*/  STL [R1+0x1244], R37 ;  /* 0x0012442501007387 */ /* 0x0001e20000100800 */
[----:B--2---:R-:W-:Y:S02]  /*41090*/  LOP3.LUT R29, R41, 0xffff, RZ, 0xc0, !PT ;  /* 0x0000ffff291d7812 */ /* 0x004fe400078ec0ff */
[----:B------:R-:W-:Y:S02]  /*410a0*/  LOP3.LUT R172, R172, 0xffff, RZ, 0xc0, !PT ;  /* 0x0000ffffacac7812 */ /* 0x000fe400078ec0ff */
[----:B------:R-:W-:Y:S02]  /*410b0*/  LOP3.LUT R142, R142, 0xffff, RZ, 0xc0, !PT ;  /* 0x0000ffff8e8e7812 */ /* 0x000fe400078ec0ff */
[----:B------:R-:W-:Y:S02]  /*410c0*/  LOP3.LUT R238, R238, 0xffff, RZ, 0xc0, !PT ;  /* 0x0000ffffeeee7812 */ /* 0x000fe400078ec0ff */
[----:B0-----:R-:W-:Y:S02]  /*410d0*/  PRMT R37, R31, 0x3340, R246 ;  /* 0x000033401f257816 */ /* 0x001fe400000000f6 */
[----:B------:R-:W-:-:S02]  /*410e0*/  SHF.R.U32.HI R35, RZ, 0x8, R33 ;  /* 0x00000008ff237819 */ /* 0x000fc40000011621 */
[----:B------:R-:W-:Y:S01]  /*410f0*/  SHF.R.U32.HI R250, RZ, 0x8, R250 ;  /* 0x00000008fffa7819 */ /* 0x000fe200000116fa */
[----:B------:R0:W-:Y:S01]  /*41100*/  STL [R1+0x1240], R37 ;  /* 0x0012402501007387 */ /* 0x0001e20000100800 */
[----:B------:R-:W-:Y:S02]  /*41110*/  SHF.R.U32.HI R33, RZ, 0x8, R31 ;  /* 0x00000008ff217819 */ /* 0x000fe4000001161f */
[----:B------:R-:W-:Y:S02]  /*41120*/  SHF.R.U32.HI R246, RZ, 0x8, R246 ;  /* 0x00000008fff67819 */ /* 0x000fe400000116f6 */
[----:B------:R-:W-:Y:S02]  /*41130*/  PRMT R41, R172, 0x3340, R142 ;  /* 0x00003340ac297816 */ /* 0x000fe4000000008e */
[----:B------:R-:W-:Y:S02]  /*41140*/  SHF.R.U32.HI R31, RZ, 0x8, R172 ;  /* 0x00000008ff1f7819 */ /* 0x000fe400000116ac */
[----:B------:R-:W-:-:S02]  /*41150*/  SHF.R.U32.HI R142, RZ, 0x8, R142 ;  /* 0x00000008ff8e7819 */ /* 0x000fc4000001168e */
[----:B0-----:R-:W-:Y:S02]  /*41160*/  SHF.R.U32.HI R37, RZ, 0x8, R29 ;  /* 0x00000008ff257819 */ /* 0x001fe4000001161d */
[--C-:B------:R-:W-:Y:S02]  /*41170*/  PRMT R29, R29, 0x3340, R238.reuse ;  /* 0x000033401d1d7816 */ /* 0x100fe400000000ee */
[----:B------:R-:W-:Y:S02]  /*41180*/  SHF.R.U32.HI R238, RZ, 0x8, R238 ;  /* 0x00000008ffee7819 */ /* 0x000fe400000116ee */
[----:B------:R-:W-:Y:S02]  /*41190*/  LOP3.LUT R35, R35, 0xffff, RZ, 0xc0, !PT ;  /* 0x0000ffff23237812 */ /* 0x000fe400078ec0ff */
[----:B------:R-:W-:Y:S02]  /*411a0*/  LOP3.LUT R250, R250, 0xffff, RZ, 0xc0, !PT ;  /* 0x0000fffffafa7812 */ /* 0x000fe400078ec0ff */
[----:B------:R-:W-:-:S02]  /*411b0*/  LOP3.LUT R33, R33, 0xffff, RZ, 0xc0, !PT ;  /* 0x0000ffff21217812 */ /* 0x000fc400078ec0ff */
[----:B------:R-:W-:Y:S01]  /*411c0*/  LOP3.LUT R246, R246, 0xffff, RZ, 0xc0, !PT ;  /* 0x0000fffff6f67812 */ /* 0x000fe200078ec0ff */
[----:B------:R-:W-:Y:S01]  /*411d0*/  STL [R1+0x123c], R41 ;  /* 0x00123c2901007387 */ /* 0x000fe20000100800 */
[----:B------:R-:W-:Y:S02]  /*411e0*/  LOP3.LUT R31, R31, 0xffff, RZ, 0xc0, !PT ;  /* 0x0000ffff1f1f7812 */ /* 0x000fe400078ec0ff */
[----:B------:R-:W-:Y:S01]  /*411f0*/  LOP3.LUT R142, R142, 0xffff, RZ, 0xc0, !PT ;  /* 0x0000ffff8e8e7812 */ /* 0x000fe200078ec0ff */
[----:B------:R0:W-:Y:S01]  /*41200*/  STL [R1+0x11c4], R29 ;  /* 0x0011c41d01007387 */ /* 0x0001e20000100800 */
[----:B------:R-:W-:Y:S02]  /*41210*/  LOP3.LUT R37, R37, 0xffff, RZ, 0xc0, !PT ;  /* 0x0000ffff25257812 */ /* 0x000fe400078ec0ff */
[----:B------:R-:W-:Y:S02]  /*41220*/  LOP3.LUT R238, R238, 0xffff, RZ, 0xc0, !PT ;  /* 0x0000ffffeeee7812 */ /* 0x000fe400078ec0ff */
[----:B------:R-:W-:-:S02]  /*41230*/  PRMT R35, R35, 0x3340, R250 ;  /* 0x0000334023237816 */ /* 0x000fc400000000fa */
[----:B------:R-:W-:Y:S02]  /*41240*/  PRMT R31, R31, 0x3340, R142 ;  /* 0x000033401f1f7816 */ /* 0x000fe4000000008e */
[----:B0-----:R-:W-:Y:S02]  /*41250*/  PRMT R29, R33, 0x3340, R246 ;  /* 0x00003340211d7816 */ /* 0x001fe400000000f6 */
[----:B------:R-:W-:Y:S01]  /*41260*/  PRMT R33, R37, 0x3340, R238 ;  /* 0x0000334025217816 */ /* 0x000fe200000000ee */
[----:B------:R-:W-:Y:S04]  /*41270*/  STL [R1+0x10ac], R35 ;  /* 0x0010ac2301007387 */ /* 0x000fe80000100800 */
[----:B------:R3:W-:Y:S04]  /*41280*/  STL [R1+0x1090], R29 ;  /* 0x0010901d01007387 */ /* 0x0007e80000100800 */
[----:B------:R4:W-:Y:S04]  /*41290*/  STL [R1+0x108c], R31 ;  /* 0x00108c1f01007387 */ /* 0x0009e80000100800 */
[----:B------:R0:W-:Y:S01]  /*412a0*/  STL [R1+0xf8c], R33 ;  /* 0x000f8c2101007387 */ /* 0x0001e20000100800 */
[----:B---3--:R-:W-:-:S02]  /*412b0*/  LOP3.LUT R29, R39, 0xffff, RZ, 0xc0, !PT ;  /* 0x0000ffff271d7812 */ /* 0x008fc400078ec0ff */
[----:B----4-:R-:W-:Y:S02]  /*412c0*/  LOP3.LUT R31, R4, 0xffff, RZ, 0xc0, !PT ;  /* 0x0000ffff041f7812 */ /* 0x010fe400078ec0ff */
[----:B------:R-:W2:Y:S04]  /*412d0*/  LDL.LU R4, [R1+0x1998] ;  /* 0x0019980001047983 */ /* 0x000ea80000300800 */
[----:B------:R-:W3:Y:S04]  /*412e0*/  LDL.LU R41, [R1+0x434] ;  /* 0x0004340001297983 */ /* 0x000ee80000300800 */
[----:B------:R-:W4:Y:S01]  /*412f0*/  LDL.LU R39, [R1+0x42c] ;  /* 0x00042c0001277983 */ /* 0x000f220000300800 */
[----:B------:R-:W-:-:S02]  /*41300*/  LOP3.LUT R234, R234, 0xffff, RZ, 0xc0, !PT ;  /* 0x0000ffffeaea7812 */ /* 0x000fc400078ec0ff */
[----:B------:R-:W-:Y:S02]  /*41310*/  F2FP.SATFINITE.E4M3.F32.PACK_AB_MERGE_C R132, R133, R132, RZ ;  /* 0x000000848584723e */ /* 0x000fe400048070ff */
[----:B------:R-:W-:Y:S02]  /*41320*/  PRMT R35, R29, 0x3340, R234 ;  /* 0x000033401d237816 */ /* 0x000fe400000000ea */
[----:B------:R-:W-:Y:S02]  /*41330*/  LOP3.LUT R236, R236, 0xffff, RZ, 0xc0, !PT ;  /* 0x0000ffffecec7812 */ /* 0x000fe400078ec0ff */
[----:B------:R-:W-:Y:S02]  /*41340*/  LOP3.LUT R180, R180, 0xffff, RZ, 0xc0, !PT ;  /* 0x0000ffffb4b47812 */ /* 0x000fe400078ec0ff */
[----:B------:R-:W-:Y:S01]  /*41350*/  LOP3.LUT R132, R132, 0xffff, RZ, 0xc0, !PT ;  /* 0x0000ffff84847812 */ /* 0x000fe200078ec0ff */
[----:B------:R1:W-:Y:S01]  /*41360*/  STL [R1+0x1238], R35 ;  /* 0x0012382301007387 */ /* 0x0003e20000100800 */
[----:B------:R-:W-:-:S02]  /*41370*/  F2FP.SATFINITE.E4M3.F32.PACK_AB_MERGE_C R134, R135, R134, RZ ;  /* 0x000000868786723e */ /* 0x000fc400048070ff */
[----:B------:R-:W-:Y:S02]  /*41380*/  PRMT R37, R180, 0x3340, R132 ;  /* 0x00003340b4257816 */ /* 0x000fe40000000084 */
[----:B0-----:R-:W-:Y:S02]  /*41390*/  SHF.R.U32.HI R33, RZ, 0x8, R29 ;  /* 0x00000008ff217819 */ /* 0x001fe4000001161d */
[----:B------:R-:W-:Y:S02]  /*413a0*/  SHF.R.U32.HI R234, RZ, 0x8, R234 ;  /* 0x00000008ffea7819 */ /* 0x000fe400000116ea */
[----:B-1----:R-:W-:Y:S02]  /*413b0*/  PRMT R35, R31, 0x3340, R236 ;  /* 0x000033401f237816 */ /* 0x002fe400000000ec */
[----:B------:R-:W-:Y:S02]  /*413c0*/  LOP3.LUT R178, R178, 0xffff, RZ, 0xc0, !PT ;  /* 0x0000ffffb2b27812 */ /* 0x000fe400078ec0ff */
[----:B------:R-:W-:Y:S01]  /*413d0*/  LOP3.LUT R134, R134, 0xffff, RZ, 0xc0, !PT ;  /* 0x0000ffff86867812 */ /* 0x000fe200078ec0ff */
[----:B------:R0:W-:Y:S01]  /*413e0*/  STL [R1+0x1234], R35 ;  /* 0x0012342301007387 */ /* 0x0001e20000100800 */
[----:B------:R-:W-:-:S02]  /*413f0*/  SHF.R.U32.HI R29, RZ, 0x8, R31 ;  /* 0x00000008ff1d7819 */ /* 0x000fc4000001161f */
[----:B------:R-:W-:Y:S01]  /*41400*/  SHF.R.U32.HI R236, RZ, 0x8, R236 ;  /* 0x00000008ffec7819 */ /* 0x000fe200000116ec */
[----:B------:R1:W-:Y:S01]  /*41410*/  STL [R1+0x1230], R37 ;  /* 0x0012302501007387 */ /* 0x0003e20000100800 */
[----:B------:R-:W-:Y:S02]  /*41420*/  LOP3.LUT R33, R33, 0xffff, RZ, 0xc0, !PT ;  /* 0x0000ffff21217812 */ /* 0x000fe400078ec0ff */
[----:B------:R-:W-:Y:S02]  /*41430*/  LOP3.LUT R234, R234, 0xffff, RZ, 0xc0, !PT ;  /* 0x0000ffffeaea7812 */ /* 0x000fe400078ec0ff */
[----:B------:R-:W-:Y:S02]  /*41440*/  SHF.R.U32.HI R31, RZ, 0x8, R180 ;  /* 0x00000008ff1f7819 */ /* 0x000fe400000116b4 */
[----:B------:R-:W-:Y:S02]  /*41450*/  SHF.R.U32.HI R132, RZ, 0x8, R132 ;  /* 0x00000008ff847819 */ /* 0x000fe40000011684 */
[----:B0-----:R-:W-:-:S02]  /*41460*/  SHF.R.U32.HI R35, RZ, 0x8, R178 ;  /* 0x00000008ff237819 */ /* 0x001fc400000116b2 */
[--C-:B-1----:R-:W-:Y:S02]  /*41470*/  PRMT R37, R178, 0x3340, R134.reuse ;  /* 0x00003340b2257816 */ /* 0x102fe40000000086 */
[----:B------:R-:W-:Y:S02]  /*41480*/  SHF.R.U32.HI R134, RZ, 0x8, R134 ;  /* 0x00000008ff867819 */ /* 0x000fe40000011686 */
[----:B------:R-:W-:Y:S02]  /*41490*/  LOP3.LUT R29, R29, 0xffff, RZ, 0xc0, !PT ;  /* 0x0000ffff1d1d7812 */ /* 0x000fe400078ec0ff */
[----:B------:R-:W-:Y:S02]  /*414a0*/  LOP3.LUT R236, R236, 0xffff, RZ, 0xc0, !PT ;  /* 0x0000ffffecec7812 */ /* 0x000fe400078ec0ff */
[----:B------:R-:W-:Y:S02]  /*414b0*/  PRMT R33, R33, 0x3340, R234 ;  /* 0x0000334021217816 */ /* 0x000fe400000000ea */
[----:B------:R-:W-:-:S02]  /*414c0*/  LOP3.LUT R31, R31, 0xffff, RZ, 0xc0, !PT ;  /* 0x0000ffff1f1f7812 */ /* 0x000fc400078ec0ff */
[----:B------:R-:W-:Y:S02]  /*414d0*/  LOP3.LUT R132, R132, 0xffff, RZ, 0xc0, !PT ;  /* 0x0000ffff84847812 */ /* 0x000fe400078ec0ff */
[----:B------:R-:W-:Y:S02]  /*414e0*/  LOP3.LUT R35, R35, 0xffff, RZ, 0xc0, !PT ;  /* 0x0000ffff23237812 */ /* 0x000fe400078ec0ff */
[----:B------:R-:W-:Y:S01]  /*414f0*/  LOP3.LUT R134, R134, 0xffff, RZ, 0xc0, !PT ;  /* 0x0000ffff86867812 */ /* 0x000fe200078ec0ff */
[----:B------:R-:W-:Y:S01]  /*41500*/  STL [R1+0x122c], R37 ;  /* 0x00122c2501007387 */ /* 0x000fe20000100800 */
[----:B------:R-:W-:Y:S02]  /*41510*/  PRMT R29, R29, 0x3340, R236 ;  /* 0x000033401d1d7816 */ /* 0x000fe400000000ec */
[----:B------:R-:W-:Y:S01]  /*41520*/  PRMT R31, R31, 0x3340, R132 ;  /* 0x000033401f1f7816 */ /* 0x000fe20000000084 */
[----:B------:R0:W-:Y:S04]  /*41530*/  STL [R1+0x107c], R33 ;  /* 0x00107c2101007387 */ /* 0x0001e80000100800 */
[----:B------:R-:W-:Y:S01]  /*41540*/  STL [R1+0x1074], R29 ;  /* 0x0010741d01007387 */ /* 0x000fe20000100800 */
[----:B0-----:R-:W-:-:S03]  /*41550*/  PRMT R33, R35, 0x3340, R134 ;  /* 0x0000334023217816 */ /* 0x001fc60000000086 */
[----:B------:R-:W-:Y:S04]  /*41560*/  STL [R1+0x104c], R31 ;  /* 0x00104c1f01007387 */ /* 0x000fe80000100800 */
[----:B------:R2:W-:Y:S02]  /*41570*/  STL [R1+0x1048], R33 ;  /* 0x0010482101007387 */ /* 0x0005e40000100800 */
[----:B--2---:R-:W-:Y:S02]  /*41580*/  LOP3.LUT R33, R4, 0xffff, RZ, 0xc0, !PT ;  /* 0x0000ffff04217812 */ /* 0x004fe400078ec0ff */
[----:B----4-:R-:W-:Y:S02]  /*41590*/  LOP3.LUT R31, R39, 0xffff, RZ, 0xc0, !PT ;  /* 0x0000ffff271f7812 */ /* 0x010fe400078ec0ff */
[----:B------:R-:W2:Y:S04]  /*415a0*/  LDL.LU R39, [R1+0x43c] ;  /* 0x00043c0001277983 */ /* 0x000ea80000300800 */
[----:B------:R-:W4:Y:S01]  /*415b0*/  LDL.LU R4, [R1+0x1994] ;  /* 0x0019940001047983 */ /* 0x000f220000300800 */
[----:B---3--:R-:W-:-:S02]  /*415c0*/  LOP3.LUT R29, R41, 0xffff, RZ, 0xc0, !PT ;  /* 0x0000ffff291d7812 */ /* 0x008fc400078ec0ff */
[----:B------:R-:W-:Y:S02]  /*415d0*/  LOP3.LUT R226, R226, 0xffff, RZ, 0xc0, !PT ;  /* 0x0000ffffe2e27812 */ /* 0x000fe400078ec0ff */
[----:B------:R-:W-:Y:S02]  /*415e0*/  LOP3.LUT R232, R232, 0xffff, RZ, 0xc0, !PT ;  /* 0x0000ffffe8e87812 */ /* 0x000fe400078ec0ff */
[----:B------:R-:W-:Y:S02]  /*415f0*/  PRMT R37, R29, 0x3340, R226 ;  /* 0x000033401d257816 */ /* 0x000fe400000000e2 */
[----:B------:R-:W-:-:S03]  /*41600*/  LOP3.LUT R230, R230, 0xffff, RZ, 0xc0, !PT ;  /* 0x0000ffffe6e67812 */ /* 0x000fc600078ec0ff */
[----:B------:R0:W-:Y:S01]  /*41610*/  STL [R1+0x1228], R37 ;  /* 0x0012282501007387 */ /* 0x0001e20000100800 */
[----:B------:R-:W-:Y:S02]  /*41620*/  F2FP.SATFINITE.E4M3.F32.PACK_AB_MERGE_C R128, R129, R128, RZ ;  /* 0x000000808180723e */ /* 0x000fe400048070ff */
[----:B------:R-:W-:Y:S02]  /*41630*/  SHF.R.U32.HI R35, RZ, 0x8, R29 ;  /* 0x00000008ff237819 */ /* 0x000fe4000001161d */
[----:B0-----:R-:W-:Y:S02]  /*41640*/  PRMT R37, R33, 0x3340, R232 ;  /* 0x0000334021257816 */ /* 0x001fe400000000e8 */
[----:B------:R-:W-:-:S03]  /*41650*/  SHF.R.U32.HI R29, RZ, 0x8, R33 ;  /* 0x00000008ff1d7819 */ /* 0x000fc60000011621 */
[----:B------:R0:W-:Y:S01]  /*41660*/  STL [R1+0x1224], R37 ;  /* 0x0012242501007387 */ /* 0x0001e20000100800 */
[----:B------:R-:W-:Y:S02]  /*41670*/  SHF.R.U32.HI R33, RZ, 0x8, R31 ;  /* 0x00000008ff217819 */ /* 0x000fe4000001161f */
[----:B------:R-:W-:Y:S02]  /*41680*/  LOP3.LUT R182, R182, 0xffff, RZ, 0xc0, !PT ;  /* 0x0000ffffb6b67812 */ /* 0x000fe400078ec0ff */
[----:B------:R-:W-:Y:S02]  /*41690*/  LOP3.LUT R128, R128, 0xffff, RZ, 0xc0, !PT ;  /* 0x0000ffff80807812 */ /* 0x000fe400078ec0ff */
[--C-:B0-----:R-:W-:Y:S02]  /*416a0*/  PRMT R37, R31, 0x3340, R230.reuse ;  /* 0x000033401f257816 */ /* 0x101fe400000000e6 */
[----:B------:R-:W-:-:S03]  /*416b0*/  SHF.R.U32.HI R230, RZ, 0x8, R230 ;  /* 0x00000008ffe67819 */ /* 0x000fc600000116e6 */
[----:B------:R0:W-:Y:S01]  /*416c0*/  STL [R1+0x1220], R37 ;  /* 0x0012202501007387 */ /* 0x0001e20000100800 */
[----:B------:R-:W-:Y:S02]  /*416d0*/  SHF.R.U32.HI R232, RZ, 0x8, R232 ;  /* 0x00000008ffe87819 */ /* 0x000fe400000116e8 */
[----:B------:R-:W-:Y:S02]  /*416e0*/  PRMT R41, R182, 0x3340, R128 ;  /* 0x00003340b6297816 */ /* 0x000fe40000000080 */
[----:B------:R-:W-:Y:S02]  /*416f0*/  SHF.R.U32.HI R31, RZ, 0x8, R182 ;  /* 0x00000008ff1f7819 */ /* 0x000fe400000116b6 */
[----:B------:R-:W-:Y:S02]  /*41700*/  SHF.R.U32.HI R128, RZ, 0x8, R128 ;  /* 0x00000008ff807819 */ /* 0x000fe40000011680 */
[----:B0-----:R-:W-:Y:S02]  /*41710*/  LOP3.LUT R37, R33, 0xffff, RZ, 0xc0, !PT ;  /* 0x0000ffff21257812 */ /* 0x001fe400078ec0ff */
[----:B------:R-:W-:-:S02]  /*41720*/  LOP3.LUT R33, R230, 0xffff, RZ, 0xc0, !PT ;  /* 0x0000ffffe6217812 */ /* 0x000fc400078ec0ff */
[----:B------:R-:W-:Y:S02]  /*41730*/  SHF.R.U32.HI R226, RZ, 0x8, R226 ;  /* 0x00000008ffe27819 */ /* 0x000fe400000116e2 */
[----:B------:R-:W-:Y:S02]  /*41740*/  LOP3.LUT R29, R29, 0xffff, RZ, 0xc0, !PT ;  /* 0x0000ffff1d1d7812 */ /* 0x000fe400078ec0ff */
[----:B------:R-:W-:Y:S02]  /*41750*/  LOP3.LUT R232, R232, 0xffff, RZ, 0xc0, !PT ;  /* 0x0000ffffe8e87812 */ /* 0x000fe400078ec0ff */
[----:B------:R-:W-:Y:S02]  /*41760*/  PRMT R33, R37, 0x3340, R33 ;  /* 0x0000334025217816 */ /* 0x000fe40000000021 */
[----:B------:R-:W-:Y:S02]  /*41770*/  LOP3.LUT R31, R31, 0xffff, RZ, 0xc0, !PT ;  /* 0x0000ffff1f1f7812 */ /* 0x000fe400078ec0ff */
[----:B------:R-:W-:-:S02]  /*41780*/  LOP3.LUT R128, R128, 0xffff, RZ, 0xc0, !PT ;  /* 0x0000ffff80807812 */ /* 0x000fc400078ec0ff */
[----:B------:R-:W-:Y:S02]  /*41790*/  LOP3.LUT R35, R35, 0xffff, RZ, 0xc0, !PT ;  /* 0x0000ffff23237812 */ /* 0x000fe400078ec0ff */
[----:B------:R-:W-:Y:S01]  /*417a0*/  LOP3.LUT R226, R226, 0xffff, RZ, 0xc0, !PT ;  /* 0x0000ffffe2e27812 */ /* 0x000fe200078ec0ff */
[----:B------:R-:W-:Y:S01]  /*417b0*/  STL [R1+0x121c], R41 ;  /* 0x00121c2901007387 */ /* 0x000fe20000100800 */
[----:B------:R-:W-:Y:S02]  /*417c0*/  PRMT R29, R29, 0x3340, R232 ;  /* 0x000033401d1d7816 */ /* 0x000fe400000000e8 */
[----:B------:R-:W-:Y:S01]  /*417d0*/  PRMT R31, R31, 0x3340, R128 ;  /* 0x000033401f1f7816 */ /* 0x000fe20000000080 */
[----:B------:R0:W-:Y:S04]  /*417e0*/  STL [R1+0x1034], R33 ;  /* 0x0010342101007387 */ /* 0x0001e80000100800 */
[----:B------:R2:W-:Y:S01]  /*417f0*/  STL [R1+0x1038], R29 ;  /* 0x0010381d01007387 */ /* 0x0005e20000100800 */
[----:B0-----:R-:W-:-:S03]  /*41800*/  PRMT R33, R35, 0x3340, R226 ;  /* 0x0000334023217816 */ /* 0x001fc600000000e2 */
[----:B------:R4:W-:Y:S04]  /*41810*/  STL [R1+0x103c], R31 ;  /* 0x00103c1f01007387 */ /* 0x0009e80000100800 */
[----:B------:R0:W-:Y:S01]  /*41820*/  STL [R1+0x1040], R33 ;  /* 0x0010402101007387 */ /* 0x0001e20000100800 */
[----:B--2---:R-:W-:Y:S02]  /*41830*/  LOP3.LUT R29, R39, 0xffff, RZ, 0xc0, !PT ;  /* 0x0000ffff271d7812 */ /* 0x004fe400078ec0ff */
[----:B----4-:R-:W-:Y:S02]  /*41840*/  LOP3.LUT R31, R4, 0xffff, RZ, 0xc0, !PT ;  /* 0x0000ffff041f7812 */ /* 0x010fe400078ec0ff */
[----:B------:R-:W2:Y:S04]  /*41850*/  LDL.LU R4, [R1+0x1990] ;  /* 0x0019900001047983 */ /* 0x000ea80000300800 */
[----:B------:R-:W3:Y:S04]  /*41860*/  LDL.LU R41, [R1+0x444] ;  /* 0x0004440001297983 */ /* 0x000ee80000300800 */
[----:B------:R-:W4:Y:S01]  /*41870*/  LDL.LU R39, [R1+0x440] ;  /* 0x0004400001277983 */ /* 0x000f220000300800 */
[----:B------:R-:W-:-:S02]  /*41880*/  F2FP.SATFINITE.E4M3.F32.PACK_AB_MERGE_C R124, R125, R124, RZ ;  /* 0x0000007c7d7c723e */ /* 0x000fc400048070ff */
[----:B------:R-:W-:Y:S02]  /*41890*/  LOP3.LUT R228, R228, 0xffff, RZ, 0xc0, !PT ;  /* 0x0000ffffe4e47812 */ /* 0x000fe400078ec0ff */
[----:B------:R-:W-:Y:S02]  /*418a0*/  LOP3.LUT R186, R186, 0xffff, RZ, 0xc0, !PT ;  /* 0x0000ffffbaba7812 */ /* 0x000fe400078ec0ff */
[----:B------:R-:W-:Y:S02]  /*418b0*/  LOP3.LUT R124, R124, 0xffff, RZ, 0xc0, !PT ;  /* 0x0000ffff7c7c7812 */ /* 0x000fe400078ec0ff */
[----:B------:R-:W-:Y:S02]  /*418c0*/  PRMT R37, R31, 0x3340, R228 ;  /* 0x000033401f257816 */ /* 0x000fe400000000e4 */
[----:B------:R-:W-:Y:S02]  /*418d0*/  PRMT R43, R186, 0x3340, R124 ;  /* 0x00003340ba2b7816 */ /* 0x000fe4000000007c */
[----:B------:R-:W-:Y:S01]  /*418e0*/  LOP3.LUT R222, R222, 0xffff, RZ, 0xc0, !PT ;  /* 0x0000ffffdede7812 */ /* 0x000fe200078ec0ff */
[----:B------:R-:W-:Y:S01]  /*418f0*/  STL [R1+0x1218], R37 ;  /* 0x0012182501007387 */ /* 0x000fe20000100800 */
[----:B------:R-:W-:-:S03]  /*41900*/  F2FP.SATFINITE.E4M3.F32.PACK_AB_MERGE_C R126, R127, R126, RZ ;  /* 0x0000007e7f7e723e */ /* 0x000fc600048070ff */
[----:B------:R1:W-:Y:S01]  /*41910*/  STL [R1+0x1214], R43 ;  /* 0x0012142b01007387 */ /* 0x0003e20000100800 */
[----:B------:R-:W-:Y:S02]  /*41920*/  LOP3.LUT R184, R184, 0xffff, RZ, 0xc0, !PT ;  /* 0x0000ffffb8b87812 */ /* 0x000fe400078ec0ff */
[----:B------:R-:W-:Y:S02]  /*41930*/  LOP3.LUT R126, R126, 0xffff, RZ, 0xc0, !PT ;  /* 0x0000ffff7e7e7812 */ /* 0x000fe400078ec0ff */
[----:B0-----:R-:W-:Y:S02]  /*41940*/  SHF.R.U32.HI R33, RZ, 0x8, R31 ;  /* 0x00000008ff217819 */ /* 0x001fe4000001161f */
[----:B------:R-:W-:Y:S02]  /*41950*/  SHF.R.U32.HI R35, RZ, 0x8, R228 ;  /* 0x00000008ff237819 */ /* 0x000fe400000116e4 */
[----:B-1----:R-:W-:Y:S02]  /*41960*/  PRMT R43, R29, 0x3340, R222 ;  /* 0x000033401d2b7816 */ /* 0x002fe400000000de */
[----:B------:R-:W-:-:S02]  /*41970*/  SHF.R.U32.HI R31, RZ, 0x8, R186 ;  /* 0x00000008ff1f7819 */ /* 0x000fc400000116ba */
[----:B------:R-:W-:Y:S01]  /*41980*/  SHF.R.U32.HI R124, RZ, 0x8, R124 ;  /* 0x00000008ff7c7819 */ /* 0x000fe2000001167c */
[----:B------:R0:W-:Y:S01]  /*41990*/  STL [R1+0x120c], R43 ;  /* 0x00120c2b01007387 */ /* 0x0001e20000100800 */
[----:B------:R-:W-:Y:S02]  /*419a0*/  SHF.R.U32.HI R37, RZ, 0x8, R29 ;  /* 0x00000008ff257819 */ /* 0x000fe4000001161d */
[----:B------:R-:W-:Y:S02]  /*419b0*/  LOP3.LUT R33, R33, 0xffff, RZ, 0xc0, !PT ;  /* 0x0000ffff21217812 */ /* 0x000fe400078ec0ff */
[----:B------:R-:W-:Y:S02]  /*419c0*/  LOP3.LUT R35, R35, 0xffff, RZ, 0xc0, !PT ;  /* 0x0000ffff23237812 */ /* 0x000fe400078ec0ff */
[----:B------:R-:W-:Y:S02]  /*419d0*/  SHF.R.U32.HI R29, RZ, 0x8, R184 ;  /* 0x00000008ff1d7819 */ /* 0x000fe400000116b8 */
[----:B0-----:R-:W-:-:S02]  /*419e0*/  PRMT R43, R184, 0x3340, R126 ;  /* 0x00003340b82b7816 */ /* 0x001fc4000000007e */
[----:B------:R-:W-:Y:S02]  /*419f0*/  SHF.R.U32.HI R126, RZ, 0x8, R126 ;  /* 0x00000008ff7e7819 */ /* 0x000fe4000001167e */
        /* <DEDUP_REMOVED lines=27> */
[----:B0-----:R-:W-:Y:S02]  /*41bb0*/  PRMT R37, R31, 0x3340, R220 ;  /* 0x000033401f257816 */ /* 0x001fe400000000dc */
[----:B------:R-:W-:-:S03]  /*41bc0*/  LOP3.LUT R188, R188, 0xffff, RZ, 0xc0, !PT ;  /* 0x0000ffffbcbc7812 */ /* 0x000fc600078ec0ff */
[----:B------:R0:W-:Y:S01]  /*41bd0*/  STL [R1+0x1204], R37 ;  /* 0x0012042501007387 */ /* 0x0001e20000100800 */
[----:B------:R-:W-:Y:S02]  /*41be0*/  LOP3.LUT R120, R120, 0xffff, RZ, 0xc0, !PT ;  /* 0x0000ffff78787812 */ /* 0x000fe400078ec0ff */
[----:B------:R-:W-:Y:S02]  /*41bf0*/  SHF.R.U32.HI R35, RZ, 0x8, R29 ;  /* 0x00000008ff237819 */ /* 0x000fe4000001161d */
[----:B------:R-:W-:Y:S02]  /*41c00*/  SHF.R.U32.HI R29, RZ, 0x8, R31 ;  /* 0x00000008ff1d7819 */ /* 0x000fe4000001161f */
[--C-:B0-----:R-:W-:Y:S02]  /*41c10*/  PRMT R37, R33, 0x3340, R224.reuse ;  /* 0x0000334021257816 */ /* 0x101fe400000000e0 */
[----:B------:R-:W-:Y:S02]  /*41c20*/  SHF.R.U32.HI R31, RZ, 0x8, R33 ;  /* 0x00000008ff1f7819 */ /* 0x000fe40000011621 */
[----:B------:R-:W-:Y:S01]  /*41c30*/  SHF.R.U32.HI R224, RZ, 0x8, R224 ;  /* 0x00000008ffe07819 */ /* 0x000fe200000116e0 */
[----:B------:R0:W-:Y:S01]  /*41c40*/  STL [R1+0x1200], R37 ;  /* 0x0012002501007387 */ /* 0x0001e20000100800 */
[----:B------:R-:W-:-:S02]  /*41c50*/  SHF.R.U32.HI R33, RZ, 0x8, R188 ;  /* 0x00000008ff217819 */ /* 0x000fc400000116bc */
[----:B------:R-:W-:Y:S02]  /*41c60*/  SHF.R.U32.HI R218, RZ, 0x8, R218 ;  /* 0x00000008ffda7819 */ /* 0x000fe400000116da */
[----:B------:R-:W-:Y:S02]  /*41c70*/  SHF.R.U32.HI R220, RZ, 0x8, R220 ;  /* 0x00000008ffdc7819 */ /* 0x000fe400000116dc */
[--C-:B0-----:R-:W-:Y:S02]  /*41c80*/  PRMT R37, R188, 0x3340, R120.reuse ;  /* 0x00003340bc257816 */ /* 0x101fe40000000078 */
[----:B------:R-:W-:Y:S02]  /*41c90*/  SHF.R.U32.HI R120, RZ, 0x8, R120 ;  /* 0x00000008ff787819 */ /* 0x000fe40000011678 */
[----:B------:R-:W-:Y:S02]  /*41ca0*/  LOP3.LUT R31, R31, 0xffff, RZ, 0xc0, !PT ;  /* 0x0000ffff1f1f7812 */ /* 0x000fe400078ec0ff */
[----:B------:R-:W-:-:S02]  /*41cb0*/  LOP3.LUT R224, R224, 0xffff, RZ, 0xc0, !PT ;  /* 0x0000ffffe0e07812 */ /* 0x000fc400078ec0ff */
[----:B------:R-:W-:Y:S02]  /*41cc0*/  LOP3.LUT R33, R33, 0xffff, RZ, 0xc0, !PT ;  /* 0x0000ffff21217812 */ /* 0x000fe400078ec0ff */
[----:B------:R-:W-:Y:S02]  /*41cd0*/  LOP3.LUT R120, R120, 0xffff, RZ, 0xc0, !PT ;  /* 0x0000ffff78787812 */ /* 0x000fe400078ec0ff */
[----:B------:R-:W-:Y:S02]  /*41ce0*/  LOP3.LUT R35, R35, 0xffff, RZ, 0xc0, !PT ;  /* 0x0000ffff23237812 */ /* 0x000fe400078ec0ff */
[----:B------:R-:W-:Y:S01]  /*41cf0*/  LOP3.LUT R218, R218, 0xffff, RZ, 0xc0, !PT ;  /* 0x0000ffffdada7812 */ /* 0x000fe200078ec0ff */
[----:B------:R0:W-:Y:S01]  /*41d00*/  STL [R1+0x11fc], R37 ;  /* 0x0011fc2501007387 */ /* 0x0001e20000100800 */
[----:B------:R-:W-:Y:S02]  /*41d10*/  LOP3.LUT R29, R29, 0xffff, RZ, 0xc0, !PT ;  /* 0x0000ffff1d1d7812 */ /* 0x000fe400078ec0ff */
[----:B------:R-:W-:-:S02]  /*41d20*/  LOP3.LUT R220, R220, 0xffff, RZ, 0xc0, !PT ;  /* 0x0000ffffdcdc7812 */ /* 0x000fc400078ec0ff */
[----:B------:R-:W-:Y:S02]  /*41d30*/  PRMT R41, R31, 0x3340, R224 ;  /* 0x000033401f297816 */ /* 0x000fe400000000e0 */
[----:B------:R-:W-:Y:S02]  /*41d40*/  PRMT R31, R35, 0x3340, R218 ;  /* 0x00003340231f7816 */ /* 0x000fe400000000da */
[----:B0-----:R-:W-:Y:S02]  /*41d50*/  PRMT R37, R33, 0x3340, R120 ;  /* 0x0000334021257816 */ /* 0x001fe40000000078 */
[----:B------:R-:W-:Y:S01]  /*41d60*/  PRMT R33, R29, 0x3340, R220 ;  /* 0x000033401d217816 */ /* 0x000fe200000000dc */
[----:B------:R-:W-:Y:S04]  /*41d70*/  STL [R1+0x1014], R41 ;  /* 0x0010142901007387 */ /* 0x000fe80000100800 */
[----:B------:R-:W-:Y:S04]  /*41d80*/  STL [R1+0x1018], R37 ;  /* 0x0010182501007387 */ /* 0x000fe80000100800 */
[----:B------:R4:W-:Y:S04]  /*41d90*/  STL [R1+0x101c], R31 ;  /* 0x00101c1f01007387 */ /* 0x0009e80000100800 */
[----:B------:R-:W-:Y:S01]  /*41da0*/  STL [R1+0x1020], R33 ;  /* 0x0010202101007387 */ /* 0x000fe20000100800 */
[----:B----4-:R-:W-:-:S03]  /*41db0*/  LOP3.LUT R31, R4, 0xffff, RZ, 0xc0, !PT ;  /* 0x0000ffff041f7812 */ /* 0x010fc600078ec0ff */
[----:B------:R-:W3:Y:S01]  /*41dc0*/  LDL.LU R4, [R1+0x1988] ;  /* 0x0019880001047983 */ /* 0x000ee20000300800 */
[----:B------:R-:W-:Y:S02]  /*41dd0*/  F2FP.SATFINITE.E4M3.F32.PACK_AB_MERGE_C R116, R117, R116, RZ ;  /* 0x000000747574723e */ /* 0x000fe400048070ff */
[----:B------:R-:W-:Y:S01]  /*41de0*/  LOP3.LUT R216, R216, 0xffff, RZ, 0xc0, !PT ;  /* 0x0000ffffd8d87812 */ /* 0x000fe200078ec0ff */
[----:B------:R-:W4:Y:S01]  /*41df0*/  LDL.LU R43, [R1+0x454] ;  /* 0x00045400012b7983 */ /* 0x000f220000300800 */
[----:B------:R-:W-:Y:S02]  /*41e00*/  LOP3.LUT R193, R193, 0xffff, RZ, 0xc0, !PT ;  /* 0x0000ffffc1c17812 */ /* 0x000fe400078ec0ff */
[----:B------:R-:W-:Y:S02]  /*41e10*/  LOP3.LUT R116, R116, 0xffff, RZ, 0xc0, !PT ;  /* 0x0000ffff74747812 */ /* 0x000fe400078ec0ff */
[----:B------:R-:W-:Y:S02]  /*41e20*/  PRMT R37, R31, 0x3340, R216 ;  /* 0x000033401f257816 */ /* 0x000fe400000000d8 */
[----:B------:R-:W-:-:S02]  /*41e30*/  PRMT R41, R193, 0x3340, R116 ;  /* 0x00003340c1297816 */ /* 0x000fc40000000074 */
[----:B--2---:R-:W-:Y:S02]  /*41e40*/  LOP3.LUT R29, R39, 0xffff, RZ, 0xc0, !PT ;  /* 0x0000ffff271d7812 */ /* 0x004fe400078ec0ff */
[----:B------:R-:W-:Y:S01]  /*41e50*/  LOP3.LUT R214, R214, 0xffff, RZ, 0xc0, !PT ;  /* 0x0000ffffd6d67812 */ /* 0x000fe200078ec0ff */
[----:B------:R-:W-:Y:S01]  /*41e60*/  STL [R1+0x11e4], R37 ;  /* 0x0011e42501007387 */ /* 0x000fe20000100800 */
[----:B------:R-:W-:-:S03]  /*41e70*/  F2FP.SATFINITE.E4M3.F32.PACK_AB_MERGE_C R118, R119, R118, RZ ;  /* 0x000000767776723e */ /* 0x000fc600048070ff */
[----:B------:R0:W-:Y:S01]  /*41e80*/  STL [R1+0x11f4], R41 ;  /* 0x0011f42901007387 */ /* 0x0001e20000100800 */
[----:B------:R-:W-:Y:S02]  /*41e90*/  LOP3.LUT R191, R191, 0xffff, RZ, 0xc0, !PT ;  /* 0x0000ffffbfbf7812 */ /* 0x000fe400078ec0ff */
[----:B------:R-:W-:Y:S02]  /*41ea0*/  LOP3.LUT R118, R118, 0xffff, RZ, 0xc0, !PT ;  /* 0x0000ffff76767812 */ /* 0x000fe400078ec0ff */
[----:B0-----:R-:W-:Y:S02]  /*41eb0*/  PRMT R41, R29, 0x3340, R214 ;  /* 0x000033401d297816 */ /* 0x001fe400000000d6 */
[----:B------:R-:W-:-:S03]  /*41ec0*/  SHF.R.U32.HI R37, RZ, 0x8, R29 ;  /* 0x00000008ff257819 */ /* 0x000fc6000001161d */
[----:B------:R0:W-:Y:S01]  /*41ed0*/  STL [R1+0x11e0], R41 ;  /* 0x0011e02901007387 */ /* 0x0001e20000100800 */
[----:B------:R-:W-:Y:S02]  /*41ee0*/  SHF.R.U32.HI R35, RZ, 0x8, R193 ;  /* 0x00000008ff237819 */ /* 0x000fe400000116c1 */
        /* <DEDUP_REMOVED lines=8> */
[----:B------:R-:W-:Y:S02]  /*41f70*/  LOP3.LUT R35, R35, 0xffff, RZ, 0xc0, !PT ;  /* 0x0000ffff23237812 */ /* 0x000fe400078ec0ff */
[----:B------:R-:W-:Y:S02]  /*41f80*/  LOP3.LUT R39, R39, 0xffff, RZ, 0xc0, !PT ;  /* 0x0000ffff27277812 */ /* 0x000fe400078ec0ff */
[----:B0-----:R-:W-:Y:S02]  /*41f90*/  LOP3.LUT R41, R29, 0xffff, RZ, 0xc0, !PT ;  /* 0x0000ffff1d297812 */ /* 0x001fe400078ec0ff */
[----:B------:R-:W-:Y:S02]  /*41fa0*/  LOP3.LUT R29, R118, 0xffff, RZ, 0xc0, !PT ;  /* 0x0000ffff761d7812 */ /* 0x000fe400078ec0ff */
[----:B------:R-:W-:-:S02]  /*41fb0*/  LOP3.LUT R37, R37, 0xffff, RZ, 0xc0, !PT ;  /* 0x0000ffff25257812 */ /* 0x000fc400078ec0ff */
[----:B------:R-:W-:Y:S02]  /*41fc0*/  LOP3.LUT R214, R214, 0xffff, RZ, 0xc0, !PT ;  /* 0x0000ffffd6d67812 */ /* 0x000fe400078ec0ff */
[----:B------:R-:W-:Y:S02]  /*41fd0*/  LOP3.LUT R33, R33, 0xffff, RZ, 0xc0, !PT ;  /* 0x0000ffff21217812 */ /* 0x000fe400078ec0ff */
[----:B------:R-:W-:Y:S02]  /*41fe0*/  LOP3.LUT R31, R31, 0xffff, RZ, 0xc0, !PT ;  /* 0x0000ffff1f1f7812 */ /* 0x000fe400078ec0ff */
[----:B------:R-:W-:Y:S02]  /*41ff0*/  PRMT R39, R35, 0x3340, R39 ;  /* 0x0000334023277816 */ /* 0x000fe40000000027 */
[----:B------:R-:W-:Y:S02]  /*42000*/  PRMT R35, R41, 0x3340, R29 ;  /* 0x0000334029237816 */ /* 0x000fe4000000001d */
[----:B------:R-:W-:-:S02]  /*42010*/  PRMT R29, R37, 0x3340, R214 ;  /* 0x00003340251d7816 */ /* 0x000fc400000000d6 */
[----:B------:R-:W-:Y:S01]  /*42020*/  PRMT R33, R33, 0x3340, R31 ;  /* 0x0000334021217816 */ /* 0x000fe2000000001f */
[----:B------:R-:W-:Y:S04]  /*42030*/  STL [R1+0x100c], R39 ;  /* 0x00100c2701007387 */ /* 0x000fe80000100800 */
[----:B------:R-:W-:Y:S04]  /*42040*/  STL [R1+0x1010], R35 ;  /* 0x0010102301007387 */ /* 0x000fe80000100800 */
[----:B------:R3:W-:Y:S04]  /*42050*/  STL [R1+0x1004], R29 ;  /* 0x0010041d01007387 */ /* 0x0007e80000100800 */
[----:B------:R0:W-:Y:S01]  /*42060*/  STL [R1+0x1008], R33 ;  /* 0x0010082101007387 */ /* 0x0001e20000100800 */
[----:B---3--:R-:W-:-:S03]  /*42070*/  LOP3.LUT R29, R4, 0xffff, RZ, 0xc0, !PT ;  /* 0x0000ffff041d7812 */ /* 0x008fc600078ec0ff */
[----:B------:R-:W2:Y:S01]  /*42080*/  LDL.LU R4, [R1+0x1984] ;  /* 0x0019840001047983 */ /* 0x000ea20000300800 */
[----:B------:R-:W-:Y:S02]  /*42090*/  LOP3.LUT R210, R210, 0xffff, RZ, 0xc0, !PT ;  /* 0x0000ffffd2d27812 */ /* 0x000fe400078ec0ff */
[----:B----4-:R-:W-:Y:S01]  /*420a0*/  LOP3.LUT R31, R43, 0xffff, RZ, 0xc0, !PT ;  /* 0x0000ffff2b1f7812 */ /* 0x010fe200078ec0ff */
[----:B------:R-:W3:Y:S01]  /*420b0*/  LDL.LU R45, [R1+0x45c] ;  /* 0x00045c00012d7983 */ /* 0x000ee20000300800 */
[----:B------:R-:W-:Y:S02]  /*420c0*/  F2FP.SATFINITE.E4M3.F32.PACK_AB_MERGE_C R112, R113, R112, RZ ;  /* 0x000000707170723e */ /* 0x000fe400048070ff */
[----:B------:R-:W-:Y:S02]  /*420d0*/  SHF.R.U32.HI R37, RZ, 0x8, R31 ;  /* 0x00000008ff257819 */ /* 0x000fe4000001161f */
[----:B------:R-:W-:Y:S02]  /*420e0*/  PRMT R31, R31, 0x3340, R210 ;  /* 0x000033401f1f7816 */ /* 0x000fe400000000d2 */
[----:B------:R-:W-:-:S02]  /*420f0*/  LOP3.LUT R212, R212, 0xffff, RZ, 0xc0, !PT ;  /* 0x0000ffffd4d47812 */ /* 0x000fc400078ec0ff */
[----:B------:R-:W-:Y:S02]  /*42100*/  LOP3.LUT R195, R195, 0xffff, RZ, 0xc0, !PT ;  /* 0x0000ffffc3c37812 */ /* 0x000fe400078ec0ff */
[----:B------:R-:W-:Y:S01]  /*42110*/  LOP3.LUT R112, R112, 0xffff, RZ, 0xc0, !PT ;  /* 0x0000ffff70707812 */ /* 0x000fe200078ec0ff */
[----:B------:R1:W-:Y:S01]  /*42120*/  STL [R1+0x11d0], R31 ;  /* 0x0011d01f01007387 */ /* 0x0003e20000100800 */
[----:B------:R-:W-:Y:S02]  /*42130*/  F2FP.SATFINITE.E4M3.F32.PACK_AB_MERGE_C R108, R109, R108, RZ ;  /* 0x0000006c6d6c723e */ /* 0x000fe400048070ff */
[----:B0-----:R-:W-:Y:S02]  /*42140*/  SHF.R.U32.HI R33, RZ, 0x8, R29 ;  /* 0x00000008ff217819 */ /* 0x001fe4000001161d */
[----:B------:R-:W-:Y:S02]  /*42150*/  PRMT R29, R29, 0x3340, R212 ;  /* 0x000033401d1d7816 */ /* 0x000fe400000000d4 */
[----:B------:R-:W-:-:S02]  /*42160*/  LOP3.LUT R199, R199, 0xffff, RZ, 0xc0, !PT ;  /* 0x0000ffffc7c77812 */ /* 0x000fc400078ec0ff */
[--C-:B-1----:R-:W-:Y:S02]  /*42170*/  PRMT R31, R195, 0x3340, R112.reuse ;  /* 0x00003340c31f7816 */ /* 0x102fe40000000070 */
[----:B------:R-:W-:Y:S01]  /*42180*/  LOP3.LUT R108, R108, 0xffff, RZ, 0xc0, !PT ;  /* 0x0000ffff6c6c7812 */ /* 0x000fe200078ec0ff */
[----:B------:R0:W-:Y:S01]  /*42190*/  STL [R1+0x11d8], R29 ;  /* 0x0011d81d01007387 */ /* 0x0001e20000100800 */
[----:B------:R-:W-:Y:S02]  /*421a0*/  SHF.R.U32.HI R41, RZ, 0x8, R195 ;  /* 0x00000008ff297819 */ /* 0x000fe400000116c3 */
[----:B------:R-:W-:Y:S01]  /*421b0*/  SHF.R.U32.HI R43, RZ, 0x8, R112 ;  /* 0x00000008ff2b7819 */ /* 0x000fe20000011670 */
[----:B------:R1:W-:Y:S01]  /*421c0*/  STL [R1+0x11c8], R31 ;  /* 0x0011c81f01007387 */ /* 0x0003e20000100800 */
[----:B------:R-:W-:Y:S02]  /*421d0*/  SHF.R.U32.HI R39, RZ, 0x8, R210 ;  /* 0x00000008ff277819 */ /* 0x000fe400000116d2 */
[----:B------:R-:W-:-:S02]  /*421e0*/  SHF.R.U32.HI R35, RZ, 0x8, R212 ;  /* 0x00000008ff237819 */ /* 0x000fc400000116d4 */
[----:B------:R-:W-:Y:S02]  /*421f0*/  LOP3.LUT R41, R41, 0xffff, RZ, 0xc0, !PT ;  /* 0x0000ffff29297812 */ /* 0x000fe400078ec0ff */
[----:B0-----:R-:W-:Y:S02]  /*42200*/  SHF.R.U32.HI R29, RZ, 0x8, R199 ;  /* 0x00000008ff1d7819 */ /* 0x001fe400000116c7 */
[----:B------:R-:W-:Y:S02]  /*42210*/  LOP3.LUT R43, R43, 0xffff, RZ, 0xc0, !PT ;  /* 0x0000ffff2b2b7812 */ /* 0x000fe400078ec0ff */
[----:B-1----:R-:W-:Y:S02]  /*42220*/  SHF.R.U32.HI R31, RZ, 0x8, R108 ;  /* 0x00000008ff1f7819 */ /* 0x002fe4000001166c */
[----:B------:R-:W-:Y:S02]  /*42230*/  LOP3.LUT R37, R37, 0xffff, RZ, 0xc0, !PT ;  /* 0x0000ffff25257812 */ /* 0x000fe400078ec0ff */
[----:B------:R-:W-:-:S02]  /*42240*/  LOP3.LUT R39, R39, 0xffff, RZ, 0xc0, !PT ;  /* 0x0000ffff27277812 */ /* 0x000fc400078ec0ff */
[----:B------:R-:W-:Y:S02]  /*42250*/  LOP3.LUT R33, R33, 0xffff, RZ, 0xc0, !PT ;  /* 0x0000ffff21217812 */ /* 0x000fe400078ec0ff */
[----:B------:R-:W-:Y:S02]  /*42260*/  LOP3.LUT R35, R35, 0xffff, RZ, 0xc0, !PT ;  /* 0x0000ffff23237812 */ /* 0x000fe400078ec0ff */
[----:B------:R-:W-:Y:S02]  /*42270*/  PRMT R47, R199, 0x3340, R108 ;  /* 0x00003340c72f7816 */ /* 0x000fe4000000006c */
[----:B------:R-:W-:Y:S02]  /*42280*/  LOP3.LUT R29, R29, 0xffff, RZ, 0xc0, !PT ;  /* 0x0000ffff1d1d7812 */ /* 0x000fe400078ec0ff */
[----:B------:R-:W-:Y:S02]  /*42290*/  LOP3.LUT R31, R31, 0xffff, RZ, 0xc0, !PT ;  /* 0x0000ffff1f1f7812 */ /* 0x000fe400078ec0ff */
[----:B------:R-:W-:-:S02]  /*422a0*/  PRMT R41, R41, 0x3340, R43 ;  /* 0x0000334029297816 */ /* 0x000fc4000000002b */
[----:B------:R-:W-:Y:S02]  /*422b0*/  PRMT R37, R37, 0x3340, R39 ;  /* 0x0000334025257816 */ /* 0x000fe40000000027 */
[----:B------:R-:W-:Y:S01]  /*422c0*/  PRMT R35, R33, 0x3340, R35 ;  /* 0x0000334021237816 */ /* 0x000fe20000000023 */
[----:B------:R0:W-:Y:S01]  /*422d0*/  STL [R1+0x11dc], R47 ;  /* 0x0011dc2f01007387 */ /* 0x0001e20000100800 */
[----:B------:R-:W-:-:S03]  /*422e0*/  PRMT R33, R29, 0x3340, R31 ;  /* 0x000033401d217816 */ /* 0x000fc6000000001f */
[----:B------:R-:W-:Y:S04]  /*422f0*/  STL [R1+0xff4], R41 ;  /* 0x000ff42901007387 */ /* 0x000fe80000100800 */
[----:B------:R-:W-:Y:S04]  /*42300*/  STL [R1+0xff8], R37 ;  /* 0x000ff82501007387 */ /* 0x000fe80000100800 */
[----:B------:R-:W-:Y:S04]  /*42310*/  STL [R1+0xffc], R35 ;  /* 0x000ffc2301007387 */ /* 0x000fe80000100800 */
[----:B------:R1:W-:Y:S01]  /*42320*/  STL [R1+0x1000], R33 ;  /* 0x0010002101007387 */ /* 0x0003e20000100800 */
[----:B--2---:R-:W-:-:S03]  /*42330*/  LOP3.LUT R31, R4, 0xffff, RZ, 0xc0, !PT ;  /* 0x0000ffff041f7812 */ /* 0x004fc600078ec0ff */
[----:B------:R-:W2:Y:S04]  /*42340*/  LDL.LU R4, [R1+0x1980] ;  /* 0x0019800001047983 */ /* 0x000ea80000300800 */
[----:B0-----:R-:W4:Y:S01]  /*42350*/  LDL.LU R47, [R1+0x464] ;  /* 0x00046400012f7983 */ /* 0x001f220000300800 */
[----:B------:R-:W-:Y:S02]  /*42360*/  F2FP.SATFINITE.E4M3.F32.PACK_AB_MERGE_C R104, R105, R104, RZ ;  /* 0x000000686968723e */ /* 0x000fe400048070ff */
[----:B------:R-:W-:Y:S02]  /*42370*/  F2FP.SATFINITE.E4M3.F32.PACK_AB_MERGE_C R110, R111, R110, RZ ;  /* 0x0000006e6f6e723e */ /* 0x000fe400048070ff */
[----:B------:R-:W-:Y:S02]  /*42380*/  LOP3.LUT R208, R208, 0xffff, RZ, 0xc0, !PT ;  /* 0x0000ffffd0d07812 */ /* 0x000fe400078ec0ff */
[----:B------:R-:W-:-:S02]  /*42390*/  LOP3.LUT R201, R201, 0xffff, RZ, 0xc0, !PT ;  /* 0x0000ffffc9c97812 */ /* 0x000fc400078ec0ff */
[----:B------:R-:W-:Y:S02]  /*423a0*/  LOP3.LUT R104, R104, 0xffff, RZ, 0xc0, !PT ;  /* 0x0000ffff68687812 */ /* 0x000fe400078ec0ff */
[----:B------:R-:W-:Y:S02]  /*423b0*/  LOP3.LUT R197, R197, 0xffff, RZ, 0xc0, !PT ;  /* 0x0000ffffc5c57812 */ /* 0x000fe400078ec0ff */
[----:B------:R-:W-:Y:S02]  /*423c0*/  LOP3.LUT R110, R110, 0xffff, RZ, 0xc0, !PT ;  /* 0x0000ffff6e6e7812 */ /* 0x000fe400078ec0ff */
[----:B-1----:R-:W-:Y:S02]  /*423d0*/  SHF.R.U32.HI R33, RZ, 0x8, R31 ;  /* 0x00000008ff217819 */ /* 0x002fe4000001161f */
[----:B------:R-:W-:Y:S02]  /*423e0*/  PRMT R31, R31, 0x3340, R208 ;  /* 0x000033401f1f7816 */ /* 0x000fe400000000d0 */
[----:B------:R-:W-:-:S02]  /*423f0*/  PRMT R37, R201, 0x3340, R104 ;  /* 0x00003340c9257816 */ /* 0x000fc40000000068 */
[--C-:B------:R-:W-:Y:S02]  /*42400*/  PRMT R39, R197, 0x3340, R110.reuse ;  /* 0x00003340c5277816 */ /* 0x100fe4000000006e */
[----:B---3--:R-:W-:Y:S01]  /*42410*/  LOP3.LUT R29, R45, 0xffff, RZ, 0xc0, !PT ;  /* 0x0000ffff2d1d7812 */ /* 0x008fe200078ec0ff */
[----:B------:R-:W-:Y:S01]  /*42420*/  STL [R1+0x11b8], R31 ;  /* 0x0011b81f01007387 */ /* 0x000fe20000100800 */
[----:B------:R-:W-:Y:S02]  /*42430*/  LOP3.LUT R206, R206, 0xffff, RZ, 0xc0, !PT ;  /* 0x0000ffffcece7812 */ /* 0x000fe400078ec0ff */
[----:B------:R-:W-:Y:S01]  /*42440*/  SHF.R.U32.HI R41, RZ, 0x8, R197 ;  /* 0x00000008ff297819 */ /* 0x000fe200000116c5 */
[----:B------:R0:W-:Y:S01]  /*42450*/  STL [R1+0x11bc], R37 ;  /* 0x0011bc2501007387 */ /* 0x0001e20000100800 */
[----:B------:R-:W-:-:S03]  /*42460*/  SHF.R.U32.HI R43, RZ, 0x8, R110 ;  /* 0x00000008ff2b7819 */ /* 0x000fc6000001166e */
[----:B------:R1:W-:Y:S01]  /*42470*/  STL [R1+0x11c0], R39 ;  /* 0x0011c02701007387 */ /* 0x0003e20000100800 */
[----:B------:R-:W-:Y:S02]  /*42480*/  SHF.R.U32.HI R35, RZ, 0x8, R208 ;  /* 0x00000008ff237819 */ /* 0x000fe400000116d0 */
[----:B------:R-:W-:Y:S02]  /*42490*/  SHF.R.U32.HI R45, RZ, 0x8, R201 ;  /* 0x00000008ff2d7819 */ /* 0x000fe400000116c9 */
[----:B0-----:R-:W-:Y:S02]  /*424a0*/  SHF.R.U32.HI R37, RZ, 0x8, R29 ;  /* 0x00000008ff257819 */ /* 0x001fe4000001161d */
[--C-:B------:R-:W-:Y:S02]  /*424b0*/  PRMT R29, R29, 0x3340, R206.reuse ;  /* 0x000033401d1d7816 */ /* 0x100fe400000000ce */
[----:B-1----:R-:W-:Y:S02]  /*424c0*/  SHF.R.U32.HI R39, RZ, 0x8, R206 ;  /* 0x00000008ff277819 */ /* 0x002fe400000116ce */
[----:B------:R-:W-:-:S02]  /*424d0*/  SHF.R.U32.HI R31, RZ, 0x8, R104 ;  /* 0x00000008ff1f7819 */ /* 0x000fc40000011668 */
[----:B------:R-:W-:Y:S02]  /*424e0*/  LOP3.LUT R41, R41, 0xffff, RZ, 0xc0, !PT ;  /* 0x0000ffff29297812 */ /* 0x000fe400078ec0ff */
[----:B------:R-:W-:Y:S01]  /*424f0*/  LOP3.LUT R43, R43, 0xffff, RZ, 0xc0, !PT ;  /* 0x0000ffff2b2b7812 */ /* 0x000fe200078ec0ff */
[----:B------:R0:W-:Y:S01]  /*42500*/  STL [R1+0x11b4], R29 ;  /* 0x0011b41d01007387 */ /* 0x0001e20000100800 */
[----:B------:R-:W-:Y:S02]  /*42510*/  LOP3.LUT R37, R37, 0xffff, RZ, 0xc0, !PT ;  /* 0x0000ffff25257812 */ /* 0x000fe400078ec0ff */
[----:B------:R-:W-:Y:S02]  /*42520*/  LOP3.LUT R39, R39, 0xffff, RZ, 0xc0, !PT ;  /* 0x0000ffff27277812 */ /* 0x000fe400078ec0ff */
[----:B------:R-:W-:Y:S02]  /*42530*/  LOP3.LUT R33, R33, 0xffff, RZ, 0xc0, !PT ;  /* 0x0000ffff21217812 */ /* 0x000fe400078ec0ff */
[----:B------:R-:W-:-:S02]  /*42540*/  LOP3.LUT R35, R35, 0xffff, RZ, 0xc0, !PT ;  /* 0x0000ffff23237812 */ /* 0x000fc400078ec0ff */
[----:B------:R-:W-:Y:S02]  /*42550*/  LOP3.LUT R31, R31, 0xffff, RZ, 0xc0, !PT ;  /* 0x0000ffff1f1f7812 */ /* 0x000fe400078ec0ff */
[----:B0-----:R-:W-:Y:S02]  /*42560*/  LOP3.LUT R29, R45, 0xffff, RZ, 0xc0, !PT ;  /* 0x0000ffff2d1d7812 */ /* 0x001fe400078ec0ff */
[----:B------:R-:W-:Y:S02]  /*42570*/  PRMT R41, R41, 0x3340, R43 ;  /* 0x0000334029297816 */ /* 0x000fe4000000002b */
[----:B------:R-:W-:Y:S02]  /*42580*/  PRMT R37, R37, 0x3340, R39 ;  /* 0x0000334025257816 */ /* 0x000fe40000000027 */
[----:B------:R-:W-:Y:S02]  /*42590*/  PRMT R35, R33, 0x3340, R35 ;  /* 0x0000334021237816 */ /* 0x000fe40000000023 */
[----:B------:R-:W-:Y:S01]  /*425a0*/  PRMT R33, R29, 0x3340, R31 ;  /* 0x000033401d217816 */ /* 0x000fe2000000001f */
[----:B------:R0:W-:Y:S04]  /*425b0*/  STL [R1+0xff0], R41 ;  /* 0x000ff02901007387 */ /* 0x0001e80000100800 */
[----:B------:R1:W-:Y:S04]  /*425c0*/  STL [R1+0xfe4], R37 ;  /* 0x000fe42501007387 */ /* 0x0003e80000100800 */
[----:B------:R-:W-:Y:S04]  /*425d0*/  STL [R1+0xfe8], R35 ;  /* 0x000fe82301007387 */ /* 0x000fe80000100800 */
[----:B------:R-:W-:Y:S01]  /*425e0*/  STL [R1+0xfec], R33 ;  /* 0x000fec2101007387 */ /* 0x000fe20000100800 */
[----:B--2---:R-:W-:-:S03]  /*425f0*/  LOP3.LUT R29, R4, 0xffff, RZ, 0xc0, !PT ;  /* 0x0000ffff041d7812 */ /* 0x004fc600078ec0ff */
[----:B------:R-:W2:Y:S01]  /*42600*/  LDL.LU R4, [R1+0x197c] ;  /* 0x00197c0001047983 */ /* 0x000ea20000300800 */
[----:B----4-:R-:W-:-:S03]  /*42610*/  LOP3.LUT R31, R47, 0xffff, RZ, 0xc0, !PT ;  /* 0x0000ffff2f1f7812 */ /* 0x010fc600078ec0ff */
[----:B------:R-:W3:Y:S04]  /*42620*/  LDL.LU R51, [R1+0x624] ;  /* 0x0006240001337983 */ /* 0x000ee80000300800 */
[----:B------:R-:W4:Y:S01]  /*42630*/  LDL.LU R47, [R1+0x620] ;  /* 0x00062000012f7983 */ /* 0x000f220000300800 */
[----:B------:R-:W-:Y:S02]  /*42640*/  LOP3.LUT R202, R202, 0xffff, RZ, 0xc0, !PT ;  /* 0x0000ffffcaca7812 */ /* 0x000fe400078ec0ff */
[----:B------:R-:W-:Y:S01]  /*42650*/  F2FP.SATFINITE.E4M3.F32.PACK_AB_MERGE_C R100, R101, R100, RZ ;  /* 0x000000646564723e */ /* 0x000fe200048070ff */
[----:B------:R-:W2:Y:S01]  /*42660*/  LDL.LU R49, [R1+0x46c] ;  /* 0x00046c0001317983 */ /* 0x000ea20000300800 */
[----:B0-----:R-:W-:Y:S02]  /*42670*/  SHF.R.U32.HI R41, RZ, 0x8, R31 ;  /* 0x00000008ff297819 */ /* 0x001fe4000001161f */
[----:B------:R-:W-:-:S02]  /*42680*/  PRMT R31, R31, 0x3340, R202 ;  /* 0x000033401f1f7816 */ /* 0x000fc400000000ca */
[----:B------:R-:W-:Y:S02]  /*42690*/  LOP3.LUT R204, R204, 0xffff, RZ, 0xc0, !PT ;  /* 0x0000ffffcccc7812 */ /* 0x000fe400078ec0ff */
[----:B------:R-:W-:Y:S02]  /*426a0*/  LOP3.LUT R205, R205, 0xffff, RZ, 0xc0, !PT ;  /* 0x0000ffffcdcd7812 */ /* 0x000fe400078ec0ff */
[----:B------:R-:W-:Y:S01]  /*426b0*/  LOP3.LUT R100, R100, 0xffff, RZ, 0xc0, !PT ;  /* 0x0000ffff64647812 */ /* 0x000fe200078ec0ff */
[----:B------:R0:W-:Y:S01]  /*426c0*/  STL [R1+0x11a4], R31 ;  /* 0x0011a41f01007387 */ /* 0x0001e20000100800 */
[----:B------:R-:W-:Y:S02]  /*426d0*/  F2FP.SATFINITE.E4M3.F32.PACK_AB_MERGE_C R102, R103, R102, RZ ;  /* 0x000000666766723e */ /* 0x000fe400048070ff */
[----:B-1----:R-:W-:Y:S02]  /*426e0*/  SHF.R.U32.HI R37, RZ, 0x8, R29 ;  /* 0x00000008ff257819 */ /* 0x002fe4000001161d */
[----:B------:R-:W-:-:S02]  /*426f0*/  PRMT R29, R29, 0x3340, R204 ;  /* 0x000033401d1d7816 */ /* 0x000fc400000000cc */
[----:B------:R-:W-:Y:S02]  /*42700*/  LOP3.LUT R203, R203, 0xffff, RZ, 0xc0, !PT ;  /* 0x0000ffffcbcb7812 */ /* 0x000fe400078ec0ff */
[----:B0-----:R-:W-:Y:S02]  /*42710*/  PRMT R31, R205, 0x3340, R100 ;  /* 0x00003340cd1f7816 */ /* 0x001fe40000000064 */
[----:B------:R-:W-:Y:S01]  /*42720*/  LOP3.LUT R102, R102, 0xffff, RZ, 0xc0, !PT ;  /* 0x0000ffff66667812 */ /* 0x000fe200078ec0ff */
[----:B------:R0:W-:Y:S01]  /*42730*/  STL [R1+0x11a8], R29 ;  /* 0x0011a81d01007387 */ /* 0x0001e20000100800 */
[----:B------:R-:W-:Y:S02]  /*42740*/  SHF.R.U32.HI R43, RZ, 0x8, R202 ;  /* 0x00000008ff2b7819 */ /* 0x000fe400000116ca */
[----:B------:R-:W-:Y:S01]  /*42750*/  SHF.R.U32.HI R39, RZ, 0x8, R204 ;  /* 0x00000008ff277819 */ /* 0x000fe200000116cc */
[----:B------:R1:W-:Y:S01]  /*42760*/  STL [R1+0x11ac], R31 ;  /* 0x0011ac1f01007387 */ /* 0x0003e20000100800 */
[----:B------:R-:W-:-:S02]  /*42770*/  SHF.R.U32.HI R33, RZ, 0x8, R205 ;  /* 0x00000008ff217819 */ /* 0x000fc400000116cd */
[----:B------:R-:W-:Y:S02]  /*42780*/  SHF.R.U32.HI R35, RZ, 0x8, R100 ;  /* 0x00000008ff237819 */ /* 0x000fe40000011664 */
[----:B------:R-:W-:Y:S02]  /*42790*/  LOP3.LUT R41, R41, 0xffff, RZ, 0xc0, !PT ;  /* 0x0000ffff29297812 */ /* 0x000fe400078ec0ff */
[----:B0-----:R-:W-:Y:S02]  /*427a0*/  SHF.R.U32.HI R29, RZ, 0x8, R203 ;  /* 0x00000008ff1d7819 */ /* 0x001fe400000116cb */
[----:B------:R-:W-:Y:S02]  /*427b0*/  LOP3.LUT R43, R43, 0xffff, RZ, 0xc0, !PT ;  /* 0x0000ffff2b2b7812 */ /* 0x000fe400078ec0ff */
[----:B-1----:R-:W-:Y:S02]  /*427c0*/  SHF.R.U32.HI R31, RZ, 0x8, R102 ;  /* 0x00000008ff1f7819 */ /* 0x002fe40000011666 */
[----:B------:R-:W-:-:S02]  /*427d0*/  LOP3.LUT R37, R37, 0xffff, RZ, 0xc0, !PT ;  /* 0x0000ffff25257812 */ /* 0x000fc400078ec0ff */
[----:B------:R-:W-:Y:S02]  /*427e0*/  LOP3.LUT R39, R39, 0xffff, RZ, 0xc0, !PT ;  /* 0x0000ffff27277812 */ /* 0x000fe400078ec0ff */
[----:B------:R-:W-:Y:S02]  /*427f0*/  LOP3.LUT R33, R33, 0xffff, RZ, 0xc0, !PT ;  /* 0x0000ffff21217812 */ /* 0x000fe400078ec0ff */
[----:B------:R-:W-:Y:S02]  /*42800*/  LOP3.LUT R35, R35, 0xffff, RZ, 0xc0, !PT ;  /* 0x0000ffff23237812 */ /* 0x000fe400078ec0ff */
[----:B------:R-:W-:Y:S02]  /*42810*/  PRMT R45, R203, 0x3340, R102 ;  /* 0x00003340cb2d7816 */ /* 0x000fe40000000066 */
[----:B------:R-:W-:Y:S02]  /*42820*/  LOP3.LUT R29, R29, 0xffff, RZ, 0xc0, !PT ;  /* 0x0000ffff1d1d7812 */ /* 0x000fe400078ec0ff */
[----:B------:R-:W-:-:S02]  /*42830*/  LOP3.LUT R31, R31, 0xffff, RZ, 0xc0, !PT ;  /* 0x0000ffff1f1f7812 */ /* 0x000fc400078ec0ff */
[----:B------:R-:W-:Y:S02]  /*42840*/  PRMT R41, R41, 0x3340, R43 ;  /* 0x0000334029297816 */ /* 0x000fe4000000002b */
[----:B------:R-:W-:Y:S02]  /*42850*/  PRMT R37, R37, 0x3340, R39 ;  /* 0x0000334025257816 */ /* 0x000fe40000000027 */
[----:B------:R-:W-:Y:S01]  /*42860*/  PRMT R33, R33, 0x3340, R35 ;  /* 0x0000334021217816 */ /* 0x000fe20000000023 */
[----:B------:R-:W-:Y:S01]  /*42870*/  STL [R1+0x11b0], R45 ;  /* 0x0011b02d01007387 */ /* 0x000fe20000100800 */
[----:B------:R-:W-:-:S03]  /*42880*/  PRMT R29, R29, 0x3340, R31 ;  /* 0x000033401d1d7816 */ /* 0x000fc6000000001f */
[----:B------:R-:W-:Y:S04]  /*42890*/  STL [R1+0xfd4], R41 ;  /* 0x000fd42901007387 */ /* 0x000fe80000100800 */
[----:B------:R-:W-:Y:S04]  /*428a0*/  STL [R1+0xfd8], R37 ;  /* 0x000fd82501007387 */ /* 0x000fe80000100800 */
[----:B------:R4:W-:Y:S04]  /*428b0*/  STL [R1+0xfdc], R33 ;  /* 0x000fdc2101007387 */ /* 0x0009e80000100800 */
[----:B------:R0:W-:Y:S01]  /*428c0*/  STL [R1+0xfe0], R29 ;  /* 0x000fe01d01007387 */ /* 0x0001e20000100800 */
[----:B----4-:R-:W-:-:S03]  /*428d0*/  LOP3.LUT R33, R47, 0xffff, RZ, 0xc0, !PT ;  /* 0x0000ffff2f217812 */ /* 0x010fc600078ec0ff */
[----:B------:R-:W4:Y:S01]  /*428e0*/  LDL.LU R47, [R1+0x474] ;  /* 0x00047400012f7983 */ /* 0x000f220000300800 */
[----:B---3--:R-:W-:Y:S02]  /*428f0*/  LOP3.LUT R31, R51, 0xffff, RZ, 0xc0, !PT ;  /* 0x0000ffff331f7812 */ /* 0x008fe400078ec0ff */
[----:B------:R-:W-:Y:S02]  /*42900*/  LOP3.LUT R166, R166, 0xffff, RZ, 0xc0, !PT ;  /* 0x0000ffffa6a67812 */ /* 0x000fe400078ec0ff */
[----:B------:R-:W-:Y:S02]  /*42910*/  LOP3.LUT R43, R24, 0xffff, RZ, 0xc0, !PT ;  /* 0x0000ffff182b7812 */ /* 0x000fe400078ec0ff */
[----:B------:R-:W-:Y:S02]  /*42920*/  PRMT R24, R31, 0x3340, R166 ;  /* 0x000033401f187816 */ /* 0x000fe400000000a6 */
[----:B------:R-:W-:Y:S02]  /*42930*/  LOP3.LUT R164, R164, 0xffff, RZ, 0xc0, !PT ;  /* 0x0000ffffa4a47812 */ /* 0x000fe400078ec0ff */
[----:B--2---:R-:W-:-:S02]  /*42940*/  LOP3.LUT R37, R49, 0xffff, RZ, 0xc0, !PT ;  /* 0x0000ffff31257812 */ /* 0x004fc400078ec0ff */
[----:B0-----:R-:W-:Y:S02]  /*42950*/  LOP3.LUT R29, R17, 0xffff, RZ, 0xc0, !PT ;  /* 0x0000ffff111d7812 */ /* 0x001fe400078ec0ff */
[----:B------:R-:W2:Y:S01]  /*42960*/  LDL.LU R17, [R1+0x1978] ;  /* 0x0019780001117983 */ /* 0x000ea20000300800 */
[----:B------:R-:W-:-:S03]  /*42970*/  LOP3.LUT R198, R198, 0xffff, RZ, 0xc0, !PT ;  /* 0x0000ffffc6c67812 */ /* 0x000fc600078ec0ff */
[----:B------:R0:W-:Y:S01]  /*42980*/  STL [R1+0x110c], R24 ;  /* 0x00110c1801007387 */ /* 0x0001e20000100800 */
[----:B------:R-:W-:Y:S02]  /*42990*/  SHF.R.U32.HI R39, RZ, 0x8, R37 ;  /* 0x00000008ff277819 */ /* 0x000fe40000011625 */
[----:B------:R-:W-:Y:S02]  /*429a0*/  PRMT R37, R37, 0x3340, R198 ;  /* 0x0000334025257816 */ /* 0x000fe400000000c6 */
[----:B------:R-:W-:Y:S02]  /*429b0*/  SHF.R.U32.HI R252, RZ, 0x8, R31 ;  /* 0x00000008fffc7819 */ /* 0x000fe4000001161f */
[----:B0-----:R-:W-:Y:S02]  /*429c0*/  PRMT R24, R33, 0x3340, R164 ;  /* 0x0000334021187816 */ /* 0x001fe400000000a4 */
[----:B------:R-:W-:Y:S02]  /*429d0*/  SHF.R.U32.HI R31, RZ, 0x8, R33 ;  /* 0x00000008ff1f7819 */ /* 0x000fe40000011621 */
[----:B------:R-:W-:Y:S01]  /*429e0*/  SHF.R.U32.HI R41, RZ, 0x8, R198 ;  /* 0x00000008ff297819 */ /* 0x000fe200000116c6 */
[----:B------:R0:W-:Y:S01]  /*429f0*/  STL [R1+0x1114], R24 ;  /* 0x0011141801007387 */ /* 0x0001e20000100800 */
[----:B------:R-:W-:-:S02]  /*42a00*/  SHF.R.U32.HI R33, RZ, 0x8, R164 ;  /* 0x00000008ff217819 */ /* 0x000fc400000116a4 */
[----:B------:R-:W-:Y:S01]  /*42a10*/  PRMT R45, R29, 0x3340, R43 ;  /* 0x000033401d2d7816 */ /* 0x000fe2000000002b */
[----:B------:R1:W-:Y:S01]  /*42a20*/  STL [R1+0x11a0], R37 ;  /* 0x0011a02501007387 */ /* 0x0003e20000100800 */
[----:B------:R-:W-:Y:S02]  /*42a30*/  LOP3.LUT R31, R31, 0xffff, RZ, 0xc0, !PT ;  /* 0x0000ffff1f1f7812 */ /* 0x000fe400078ec0ff */
[----:B0-----:R-:W-:Y:S02]  /*42a40*/  SHF.R.U32.HI R24, RZ, 0x8, R29 ;  /* 0x00000008ff187819 */ /* 0x001fe4000001161d */
[----:B------:R-:W-:Y:S02]  /*42a50*/  SHF.R.U32.HI R29, RZ, 0x8, R43 ;  /* 0x00000008ff1d7819 */ /* 0x000fe4000001162b */
[----:B-1----:R-:W-:Y:S02]  /*42a60*/  LOP3.LUT R37, R39, 0xffff, RZ, 0xc0, !PT ;  /* 0x0000ffff27257812 */ /* 0x002fe400078ec0ff */
[----:B------:R-:W-:-:S02]  /*42a70*/  LOP3.LUT R39, R41, 0xffff, RZ, 0xc0, !PT ;  /* 0x0000ffff29277812 */ /* 0x000fc400078ec0ff */
[----:B------:R-:W-:Y:S02]  /*42a80*/  LOP3.LUT R33, R33, 0xffff, RZ, 0xc0, !PT ;  /* 0x0000ffff21217812 */ /* 0x000fe400078ec0ff */
[----:B------:R-:W-:Y:S02]  /*42a90*/  LOP3.LUT R24, R24, 0xffff, RZ, 0xc0, !PT ;  /* 0x0000ffff18187812 */ /* 0x000fe400078ec0ff */
[----:B------:R-:W-:Y:S02]  /*42aa0*/  LOP3.LUT R29, R29, 0xffff, RZ, 0xc0, !PT ;  /* 0x0000ffff1d1d7812 */ /* 0x000fe400078ec0ff */
[----:B------:R-:W-:Y:S02]  /*42ab0*/  PRMT R37, R37, 0x3340, R39 ;  /* 0x0000334025257816 */ /* 0x000fe40000000027 */
[----:B------:R-:W-:Y:S02]  /*42ac0*/  PRMT R33, R31, 0x3340, R33 ;  /* 0x000033401f217816 */ /* 0x000fe40000000021 */
[----:B------:R-:W-:Y:S01]  /*42ad0*/  PRMT R24, R24, 0x3340, R29 ;  /* 0x0000334018187816 */ /* 0x000fe2000000001d */
[----:B------:R-:W-:Y:S01]  /*42ae0*/  STL [R1+0x1118], R45 ;  /* 0x0011182d01007387 */ /* 0x000fe20000100800 */
[----:B------:R-:W-:-:S03]  /*42af0*/  LOP3.LUT R29, R4, 0xffff, RZ, 0xc0, !PT ;  /* 0x0000ffff041d7812 */ /* 0x000fc600078ec0ff */
[----:B------:R-:W-:Y:S04]  /*42b00*/  STL [R1+0xfd0], R37 ;  /* 0x000fd02501007387 */ /* 0x000fe80000100800 */
[----:B------:R-:W-:Y:S04]  /*42b10*/  STL [R1+0xf20], R33 ;  /* 0x000f202101007387 */ /* 0x000fe80000100800 */
[----:B------:R0:W-:Y:S04]  /*42b20*/  STL [R1+0xf24], R24 ;  /* 0x000f241801007387 */ /* 0x0001e80000100800 */
[----:B------:R-:W3:Y:S04]  /*42b30*/  LDL.LU R4, [R1+0x1974] ;  /* 0x0019740001047983 */ /* 0x000ee80000300800 */
[----:B------:R-:W2:Y:S01]  /*42b40*/  LDL.LU R49, [R1+0x61c] ;  /* 0x00061c0001317983 */ /* 0x000ea20000300800 */
[----:B----4-:R-:W-:-:S03]  /*42b50*/  LOP3.LUT R31, R47, 0xffff, RZ, 0xc0, !PT ;  /* 0x0000ffff2f1f7812 */ /* 0x010fc600078ec0ff */
[----:B------:R-:W4:Y:S01]  /*42b60*/  LDL.LU R47, [R1+0x618] ;  /* 0x00061800012f7983 */ /* 0x000f220000300800 */
[----:B------:R-:W-:Y:S02]  /*42b70*/  LOP3.LUT R194, R194, 0xffff, RZ, 0xc0, !PT ;  /* 0x0000ffffc2c27812 */ /* 0x000fe400078ec0ff */
[----:B------:R-:W-:Y:S02]  /*42b80*/  LOP3.LUT R200, R200, 0xffff, RZ, 0xc0, !PT ;  /* 0x0000ffffc8c87812 */ /* 0x000fe400078ec0ff */
[----:B0-----:R-:W-:Y:S02]  /*42b90*/  SHF.R.U32.HI R24, RZ, 0x8, R31 ;  /* 0x00000008ff187819 */ /* 0x001fe4000001161f */
[----:B------:R-:W-:Y:S02]  /*42ba0*/  PRMT R33, R31, 0x3340, R194 ;  /* 0x000033401f217816 */ /* 0x000fe400000000c2 */
[----:B------:R-:W-:Y:S02]  /*42bb0*/  SHF.R.U32.HI R31, RZ, 0x8, R29 ;  /* 0x00000008ff1f7819 */ /* 0x000fe4000001161d */
[----:B------:R-:W-:-:S02]  /*42bc0*/  PRMT R29, R29, 0x3340, R200 ;  /* 0x000033401d1d7816 */ /* 0x000fc400000000c8 */
[----:B------:R-:W-:Y:S02]  /*42bd0*/  LOP3.LUT R251, R251, 0xffff, RZ, 0xc0, !PT ;  /* 0x0000fffffbfb7812 */ /* 0x000fe400078ec0ff */
[----:B------:R-:W-:Y:S01]  /*42be0*/  LOP3.LUT R26, R26, 0xffff, RZ, 0xc0, !PT ;  /* 0x0000ffff1a1a7812 */ /* 0x000fe200078ec0ff */
[----:B------:R-:W-:Y:S01]  /*42bf0*/  STL [R1+0x119c], R33 ;  /* 0x00119c2101007387 */ /* 0x000fe20000100800 */
[----:B------:R-:W-:Y:S02]  /*42c00*/  F2FP.SATFINITE.E4M3.F32.PACK_AB_MERGE_C R96, R97, R96, RZ ;  /* 0x000000606160723e */ /* 0x000fe400048070ff */
[----:B------:R-:W-:Y:S01]  /*42c10*/  SHF.R.U32.HI R35, RZ, 0x8, R166 ;  /* 0x00000008ff237819 */ /* 0x000fe200000116a6 */
[----:B------:R0:W-:Y:S01]  /*42c20*/  STL [R1+0x1194], R29 ;  /* 0x0011941d01007387 */ /* 0x0001e20000100800 */
[----:B------:R-:W-:Y:S02]  /*42c30*/  LOP3.LUT R252, R252, 0xffff, RZ, 0xc0, !PT ;  /* 0x0000fffffcfc7812 */ /* 0x000fe400078ec0ff */
[----:B------:R-:W-:-:S02]  /*42c40*/  LOP3.LUT R35, R35, 0xffff, RZ, 0xc0, !PT ;  /* 0x0000ffff23237812 */ /* 0x000fc400078ec0ff */
[----:B------:R-:W-:Y:S02]  /*42c50*/  LOP3.LUT R207, R207, 0xffff, RZ, 0xc0, !PT ;  /* 0x0000ffffcfcf7812 */ /* 0x000fe400078ec0ff */
[----:B------:R-:W-:Y:S02]  /*42c60*/  LOP3.LUT R96, R96, 0xffff, RZ, 0xc0, !PT ;  /* 0x0000ffff60607812 */ /* 0x000fe400078ec0ff */
[--C-:B0-----:R-:W-:Y:S02]  /*42c70*/  PRMT R29, R251, 0x3340, R26.reuse ;  /* 0x00003340fb1d7816 */ /* 0x101fe4000000001a */
[----:B------:R-:W-:Y:S02]  /*42c80*/  SHF.R.U32.HI R37, RZ, 0x8, R251 ;  /* 0x00000008ff257819 */ /* 0x000fe400000116fb */
[----:B------:R-:W-:Y:S01]  /*42c90*/  SHF.R.U32.HI R39, RZ, 0x8, R26 ;  /* 0x00000008ff277819 */ /* 0x000fe2000001161a */
[----:B------:R0:W-:Y:S01]  /*42ca0*/  STL [R1+0x1140], R29 ;  /* 0x0011401d01007387 */ /* 0x0001e20000100800 */
[----:B------:R-:W-:-:S02]  /*42cb0*/  SHF.R.U32.HI R33, RZ, 0x8, R200 ;  /* 0x00000008ff217819 */ /* 0x000fc400000116c8 */
[----:B------:R-:W-:Y:S02]  /*42cc0*/  PRMT R252, R252, 0x3340, R35 ;  /* 0x00003340fcfc7816 */ /* 0x000fe40000000023 */
[----:B------:R-:W-:Y:S02]  /*42cd0*/  SHF.R.U32.HI R41, RZ, 0x8, R207 ;  /* 0x00000008ff297819 */ /* 0x000fe400000116cf */
[----:B------:R-:W-:Y:S02]  /*42ce0*/  SHF.R.U32.HI R35, RZ, 0x8, R194 ;  /* 0x00000008ff237819 */ /* 0x000fe400000116c2 */
[----:B0-----:R-:W-:Y:S02]  /*42cf0*/  SHF.R.U32.HI R29, RZ, 0x8, R96 ;  /* 0x00000008ff1d7819 */ /* 0x001fe40000011660 */
[----:B------:R-:W-:Y:S02]  /*42d00*/  LOP3.LUT R37, R37, 0xffff, RZ, 0xc0, !PT ;  /* 0x0000ffff25257812 */ /* 0x000fe400078ec0ff */
[----:B------:R-:W-:-:S02]  /*42d10*/  LOP3.LUT R39, R39, 0xffff, RZ, 0xc0, !PT ;  /* 0x0000ffff27277812 */ /* 0x000fc400078ec0ff */
[----:B------:R-:W-:Y:S02]  /*42d20*/  LOP3.LUT R31, R31, 0xffff, RZ, 0xc0, !PT ;  /* 0x0000ffff1f1f7812 */ /* 0x000fe400078ec0ff */
        /* <DEDUP_REMOVED lines=14> */
[----:B------:R-:W-:Y:S01]  /*42e10*/  STL [R1+0xfc8], R29 ;  /* 0x000fc81d01007387 */ /* 0x000fe20000100800 */
[----:B----4-:R-:W-:-:S03]  /*42e20*/  LOP3.LUT R26, R47, 0xffff, RZ, 0xc0, !PT ;  /* 0x0000ffff2f1a7812 */ /* 0x010fc600078ec0ff */
[----:B------:R-:W4:Y:S01]  /*42e30*/  LDL.LU R47, [R1+0x47c] ;  /* 0x00047c00012f7983 */ /* 0x000f220000300800 */
[----:B--2---:R-:W-:Y:S02]  /*42e40*/  LOP3.LUT R24, R49, 0xffff, RZ, 0xc0, !PT ;  /* 0x0000ffff31187812 */ /* 0x004fe400078ec0ff */
[----:B------:R-:W-:Y:S02]  /*42e50*/  LOP3.LUT R162, R162, 0xffff, RZ, 0xc0, !PT ;  /* 0x0000ffffa2a27812 */ /* 0x000fe400078ec0ff */
[----:B------:R-:W-:Y:S02]  /*42e60*/  LOP3.LUT R160, R160, 0xffff, RZ, 0xc0, !PT ;  /* 0x0000ffffa0a07812 */ /* 0x000fe400078ec0ff */
[----:B------:R-:W-:Y:S02]  /*42e70*/  PRMT R35, R24, 0x3340, R162 ;  /* 0x0000334018237816 */ /* 0x000fe400000000a2 */
[----:B------:R-:W-:Y:S02]  /*42e80*/  LOP3.LUT R33, R17, 0xffff, RZ, 0xc0, !PT ;  /* 0x0000ffff11217812 */ /* 0x000fe400078ec0ff */
[----:B------:R-:W2:Y:S01]  /*42e90*/  LDL.LU R17, [R1+0x1970] ;  /* 0x0019700001117983 */ /* 0x000ea20000300800 */
        /* <DEDUP_REMOVED lines=8> */
[--C-:B------:R-:W-:Y:S02]  /*42f20*/  SHF.R.U32.HI R39, RZ, 0x8, R196.reuse ;  /* 0x00000008ff277819 */ /* 0x100fe400000116c4 */
[----:B0-----:R-:W-:Y:S02]  /*42f30*/  PRMT R35, R33, 0x3340, R196 ;  /* 0x0000334021237816 */ /* 0x001fe400000000c4 */
[----:B------:R-:W-:-:S03]  /*42f40*/  SHF.R.U32.HI R33, RZ, 0x8, R211 ;  /* 0x00000008ff217819 */ /* 0x000fc600000116d3 */
[----:B------:R0:W-:Y:S01]  /*42f50*/  STL [R1+0x118c], R35 ;  /* 0x00118c2301007387 */ /* 0x0001e20000100800 */
[----:B------:R-:W-:Y:S02]  /*42f60*/  SHF.R.U32.HI R29, RZ, 0x8, R24 ;  /* 0x00000008ff1d7819 */ /* 0x000fe40000011618 */
[----:B------:R-:W-:Y:S02]  /*42f70*/  SHF.R.U32.HI R31, RZ, 0x8, R162 ;  /* 0x00000008ff1f7819 */ /* 0x000fe400000116a2 */
[----:B------:R-:W-:Y:S02]  /*42f80*/  SHF.R.U32.HI R24, RZ, 0x8, R26 ;  /* 0x00000008ff187819 */ /* 0x000fe4000001161a */
[----:B------:R-:W-:Y:S02]  /*42f90*/  SHF.R.U32.HI R26, RZ, 0x8, R160 ;  /* 0x00000008ff1a7819 */ /* 0x000fe400000116a0 */
[----:B0-----:R-:W-:Y:S02]  /*42fa0*/  SHF.R.U32.HI R35, RZ, 0x8, R92 ;  /* 0x00000008ff237819 */ /* 0x001fe4000001165c */
[----:B------:R-:W-:-:S02]  /*42fb0*/  LOP3.LUT R37, R37, 0xffff, RZ, 0xc0, !PT ;  /* 0x0000ffff25257812 */ /* 0x000fc400078ec0ff */
[----:B------:R-:W-:Y:S02]  /*42fc0*/  LOP3.LUT R39, R39, 0xffff, RZ, 0xc0, !PT ;  /* 0x0000ffff27277812 */ /* 0x000fe400078ec0ff */
        /* <DEDUP_REMOVED lines=15> */
[----:B------:R-:W3:Y:S04]  /*430c0*/  LDL.LU R49, [R1+0x614] ;  /* 0x0006140001317983 */ /* 0x000ee80000300800 */
[----:B------:R-:W-:Y:S01]  /*430d0*/  STL [R1+0xf44], R24 ;  /* 0x000f441801007387 */ /* 0x000fe20000100800 */
[----:B----4-:R-:W-:-:S03]  /*430e0*/  LOP3.LUT R26, R47, 0xffff, RZ, 0xc0, !PT ;  /* 0x0000ffff2f1a7812 */ /* 0x010fc600078ec0ff */
[----:B------:R-:W4:Y:S01]  /*430f0*/  LDL.LU R47, [R1+0x610] ;  /* 0x00061000012f7983 */ /* 0x000f220000300800 */
[----:B------:R-:W-:Y:S02]  /*43100*/  LOP3.LUT R189, R189, 0xffff, RZ, 0xc0, !PT ;  /* 0x0000ffffbdbd7812 */ /* 0x000fe400078ec0ff */
[----:B------:R-:W-:Y:S02]  /*43110*/  LOP3.LUT R249, R249, 0xffff, RZ, 0xc0, !PT ;  /* 0x0000fffff9f97812 */ /* 0x000fe400078ec0ff */
[----:B0-----:R-:W-:Y:S02]  /*43120*/  PRMT R29, R26, 0x3340, R189 ;  /* 0x000033401a1d7816 */ /* 0x001fe400000000bd */
[----:B------:R-:W-:-:S03]  /*43130*/  LOP3.LUT R28, R28, 0xffff, RZ, 0xc0, !PT ;  /* 0x0000ffff1c1c7812 */ /* 0x000fc600078ec0ff */
[----:B------:R0:W-:Y:S01]  /*43140*/  STL [R1+0x1184], R29 ;  /* 0x0011841d01007387 */ /* 0x0001e20000100800 */
[----:B------:R-:W-:Y:S02]  /*43150*/  LOP3.LUT R247, R247, 0xffff, RZ, 0xc0, !PT ;  /* 0x0000fffff7f77812 */ /* 0x000fe400078ec0ff */
[----:B------:R-:W-:Y:S02]  /*43160*/  LOP3.LUT R31, R30, 0xffff, RZ, 0xc0, !PT ;  /* 0x0000ffff1e1f7812 */ /* 0x000fe400078ec0ff */
[----:B------:R-:W-:Y:S02]  /*43170*/  F2FP.SATFINITE.E4M3.F32.PACK_AB_MERGE_C R94, R95, R94, RZ ;  /* 0x0000005e5f5e723e */ /* 0x000fe400048070ff */
[----:B0-----:R-:W-:Y:S02]  /*43180*/  PRMT R29, R249, 0x3340, R28 ;  /* 0x00003340f91d7816 */ /* 0x001fe4000000001c */
[----:B------:R-:W-:-:S03]  /*43190*/  LOP3.LUT R209, R209, 0xffff, RZ, 0xc0, !PT ;  /* 0x0000ffffd1d17812 */ /* 0x000fc600078ec0ff */
[----:B------:R0:W-:Y:S01]  /*431a0*/  STL [R1+0x1128], R29 ;  /* 0x0011281d01007387 */ /* 0x0001e20000100800 */
[----:B------:R-:W-:Y:S02]  /*431b0*/  LOP3.LUT R94, R94, 0xffff, RZ, 0xc0, !PT ;  /* 0x0000ffff5e5e7812 */ /* 0x000fe400078ec0ff */
[----:B------:R-:W-:Y:S02]  /*431c0*/  SHF.R.U32.HI R33, RZ, 0x8, R249 ;  /* 0x00000008ff217819 */ /* 0x000fe400000116f9 */
[----:B------:R-:W-:Y:S02]  /*431d0*/  SHF.R.U32.HI R35, RZ, 0x8, R28 ;  /* 0x00000008ff237819 */ /* 0x000fe4000001161c */
[----:B0-----:R-:W-:Y:S02]  /*431e0*/  PRMT R29, R247, 0x3340, R31 ;  /* 0x00003340f71d7816 */ /* 0x001fe4000000001f */
[----:B------:R-:W-:Y:S02]  /*431f0*/  SHF.R.U32.HI R30, RZ, 0x8, R247 ;  /* 0x00000008ff1e7819 */ /* 0x000fe400000116f7 */
[----:B------:R-:W-:Y:S01]  /*43200*/  SHF.R.U32.HI R31, RZ, 0x8, R31 ;  /* 0x00000008ff1f7819 */ /* 0x000fe2000001161f */
[----:B------:R0:W-:Y:S01]  /*43210*/  STL [R1+0x112c], R29 ;  /* 0x00112c1d01007387 */ /* 0x0001e20000100800 */
[----:B------:R-:W-:-:S02]  /*43220*/  SHF.R.U32.HI R24, RZ, 0x8, R26 ;  /* 0x00000008ff187819 */ /* 0x000fc4000001161a */
[----:B------:R-:W-:Y:S02]  /*43230*/  SHF.R.U32.HI R28, RZ, 0x8, R209 ;  /* 0x00000008ff1c7819 */ /* 0x000fe400000116d1 */
[----:B------:R-:W-:Y:S02]  /*43240*/  SHF.R.U32.HI R26, RZ, 0x8, R189 ;  /* 0x00000008ff1a7819 */ /* 0x000fe400000116bd */
[----:B------:R-:W-:Y:S02]  /*43250*/  LOP3.LUT R33, R33, 0xffff, RZ, 0xc0, !PT ;  /* 0x0000ffff21217812 */ /* 0x000fe400078ec0ff */
[----:B0-----:R-:W-:Y:S02]  /*43260*/  SHF.R.U32.HI R29, RZ, 0x8, R94 ;  /* 0x00000008ff1d7819 */ /* 0x001fe4000001165e */
[----:B------:R-:W-:Y:S02]  /*43270*/  LOP3.LUT R35, R35, 0xffff, RZ, 0xc0, !PT ;  /* 0x0000ffff23237812 */ /* 0x000fe400078ec0ff */
        /* <DEDUP_REMOVED lines=12> */
[----:B------:R0:W-:Y:S04]  /*43340*/  STL [R1+0xf30], R33 ;  /* 0x000f302101007387 */ /* 0x0001e80000100800 */
[----:B------:R-:W-:Y:S04]  /*43350*/  STL [R1+0xf34], R30 ;  /* 0x000f341e01007387 */ /* 0x000fe80000100800 */
[----:B------:R-:W-:Y:S04]  /*43360*/  STL [R1+0xfb4], R29 ;  /* 0x000fb41d01007387 */ /* 0x000fe80000100800 */
[----:B------:R1:W-:Y:S01]  /*43370*/  STL [R1+0xfa8], R24 ;  /* 0x000fa81801007387 */ /* 0x0003e20000100800 */
[----:B----4-:R-:W-:-:S03]  /*43380*/  LOP3.LUT R26, R47, 0xffff, RZ, 0xc0, !PT ;  /* 0x0000ffff2f1a7812 */ /* 0x010fc600078ec0ff */
[----:B------:R-:W4:Y:S01]  /*43390*/  LDL.LU R47, [R1+0x484] ;  /* 0x00048400012f7983 */ /* 0x000f220000300800 */
[----:B---3--:R-:W-:Y:S02]  /*433a0*/  LOP3.LUT R28, R49, 0xffff, RZ, 0xc0, !PT ;  /* 0x0000ffff311c7812 */ /* 0x008fe400078ec0ff */
[----:B------:R-:W-:Y:S02]  /*433b0*/  LOP3.LUT R158, R158, 0xffff, RZ, 0xc0, !PT ;  /* 0x0000ffff9e9e7812 */ /* 0x000fe400078ec0ff */
[----:B------:R-:W-:Y:S02]  /*433c0*/  LOP3.LUT R156, R156, 0xffff, RZ, 0xc0, !PT ;  /* 0x0000ffff9c9c7812 */ /* 0x000fe400078ec0ff */
[----:B------:R-:W-:Y:S02]  /*433d0*/  PRMT R31, R28, 0x3340, R158 ;  /* 0x000033401c1f7816 */ /* 0x000fe4000000009e */
[----:B0-----:R-:W-:Y:S02]  /*433e0*/  PRMT R33, R26, 0x3340, R156 ;  /* 0x000033401a217816 */ /* 0x001fe4000000009c */
[----:B-1----:R-:W-:-:S02]  /*433f0*/  LOP3.LUT R24, R4, 0xffff, RZ, 0xc0, !PT ;  /* 0x0000ffff04187812 */ /* 0x002fc400078ec0ff */
[----:B------:R-:W-:Y:S01]  /*43400*/  LOP3.LUT R192, R192, 0xffff, RZ, 0xc0, !PT ;  /* 0x0000ffffc0c07812 */ /* 0x000fe200078ec0ff */
[----:B------:R-:W3:Y:S01]  /*43410*/  LDL.LU R4, [R1+0x196c] ;  /* 0x00196c0001047983 */ /* 0x000ee20000300800 */
[----:B------:R-:W-:-:S03]  /*43420*/  F2FP.SATFINITE.E4M3.F32.PACK_AB_MERGE_C R88, R89, R88, RZ ;  /* 0x000000585958723e */ /* 0x000fc600048070ff */
[----:B------:R-:W-:Y:S01]  /*43430*/  STL [R1+0x1110], R31 ;  /* 0x0011101f01007387 */ /* 0x000fe20000100800 */
[----:B------:R-:W-:-:S03]  /*43440*/  LOP3.LUT R213, R213, 0xffff, RZ, 0xc0, !PT ;  /* 0x0000ffffd5d57812 */ /* 0x000fc600078ec0ff */
[----:B------:R0:W-:Y:S01]  /*43450*/  STL [R1+0x111c], R33 ;  /* 0x00111c2101007387 */ /* 0x0001e20000100800 */
[----:B------:R-:W-:Y:S02]  /*43460*/  LOP3.LUT R88, R88, 0xffff, RZ, 0xc0, !PT ;  /* 0x0000ffff58587812 */ /* 0x000fe400078ec0ff */
        /* <DEDUP_REMOVED lines=8> */
[----:B------:R-:W-:Y:S02]  /*434f0*/  SHF.R.U32.HI R26, RZ, 0x8, R156 ;  /* 0x00000008ff1a7819 */ /* 0x000fe4000001169c */
[--C-:B0-----:R-:W-:Y:S02]  /*43500*/  PRMT R33, R213, 0x3340, R88.reuse ;  /* 0x00003340d5217816 */ /* 0x101fe40000000058 */
[----:B------:R-:W-:Y:S02]  /*43510*/  SHF.R.U32.HI R88, RZ, 0x8, R88 ;  /* 0x00000008ff587819 */ /* 0x000fe40000011658 */
[----:B------:R-:W-:-:S02]  /*43520*/  LOP3.LUT R31, R31, 0xffff, RZ, 0xc0, !PT ;  /* 0x0000ffff1f1f7812 */ /* 0x000fc400078ec0ff */
[----:B------:R-:W-:Y:S02]  /*43530*/  LOP3.LUT R192, R192, 0xffff, RZ, 0xc0, !PT ;  /* 0x0000ffffc0c07812 */ /* 0x000fe400078ec0ff */
[----:B------:R-:W-:Y:S02]  /*43540*/  LOP3.LUT R24, R24, 0xffff, RZ, 0xc0, !PT ;  /* 0x0000ffff18187812 */ /* 0x000fe400078ec0ff */
[----:B------:R-:W-:Y:S01]  /*43550*/  LOP3.LUT R88, R88, 0xffff, RZ, 0xc0, !PT ;  /* 0x0000ffff58587812 */ /* 0x000fe200078ec0ff */
[----:B------:R0:W-:Y:S01]  /*43560*/  STL [R1+0x1180], R33 ;  /* 0x0011802101007387 */ /* 0x0001e20000100800 */
[----:B------:R-:W-:Y:S02]  /*43570*/  LOP3.LUT R29, R29, 0xffff, RZ, 0xc0, !PT ;  /* 0x0000ffff1d1d7812 */ /* 0x000fe400078ec0ff */
[----:B------:R-:W-:Y:S02]  /*43580*/  LOP3.LUT R30, R30, 0xffff, RZ, 0xc0, !PT ;  /* 0x0000ffff1e1e7812 */ /* 0x000fe400078ec0ff */
[----:B------:R-:W-:-:S02]  /*43590*/  LOP3.LUT R28, R28, 0xffff, RZ, 0xc0, !PT ;  /* 0x0000ffff1c1c7812 */ /* 0x000fc400078ec0ff */
[----:B------:R-:W-:Y:S02]  /*435a0*/  LOP3.LUT R26, R26, 0xffff, RZ, 0xc0, !PT ;  /* 0x0000ffff1a1a7812 */ /* 0x000fe400078ec0ff */
[----:B0-----:R-:W-:Y:S02]  /*435b0*/  PRMT R33, R31, 0x3340, R192 ;  /* 0x000033401f217816 */ /* 0x001fe400000000c0 */
[----:B------:R-:W-:Y:S02]  /*435c0*/  PRMT R31, R24, 0x3340, R88 ;  /* 0x00003340181f7816 */ /* 0x000fe40000000058 */
[----:B------:R-:W-:Y:S02]  /*435d0*/  PRMT R24, R29, 0x3340, R30 ;  /* 0x000033401d187816 */ /* 0x000fe4000000001e */
[----:B------:R-:W-:Y:S01]  /*435e0*/  PRMT R28, R28, 0x3340, R26 ;  /* 0x000033401c1c7816 */ /* 0x000fe2000000001a */
[----:B------:R-:W-:Y:S04]  /*435f0*/  STL [R1+0xfa0], R33 ;  /* 0x000fa02101007387 */ /* 0x000fe80000100800 */
[----:B------:R-:W-:Y:S04]  /*43600*/  STL [R1+0xfa4], R31 ;  /* 0x000fa41f01007387 */ /* 0x000fe80000100800 */
[----:B------:R2:W-:Y:S04]  /*43610*/  STL [R1+0xf1c], R24 ;  /* 0x000f1c1801007387 */ /* 0x0005e80000100800 */
[----:B------:R0:W-:Y:S01]  /*43620*/  STL [R1+0xf28], R28 ;  /* 0x000f281c01007387 */ /* 0x0001e20000100800 */
[----:B--2---:R-:W-:-:S03]  /*43630*/  LOP3.LUT R24, R17, 0xffff, RZ, 0xc0, !PT ;  /* 0x0000ffff11187812 */ /* 0x004fc600078ec0ff */
[----:B------:R-:W2:Y:S04]  /*43640*/  LDL.LU R17, [R1+0x1968] ;  /* 0x0019680001117983 */ /* 0x000ea80000300800 */
[----:B------:R-:W3:Y:S01]  /*43650*/  LDL.LU R49, [R1+0x60c] ;  /* 0x00060c0001317983 */ /* 0x000ee20000300800 */
[----:B----4-:R-:W-:-:S03]  /*43660*/  LOP3.LUT R26, R47, 0xffff, RZ, 0xc0, !PT ;  /* 0x0000ffff2f1a7812 */ /* 0x010fc600078ec0ff */
[----:B------:R-:W4:Y:S01]  /*43670*/  LDL.LU R47, [R1+0x608] ;  /* 0x00060800012f7983 */ /* 0x000f220000300800 */
[----:B------:R-:W-:Y:S02]  /*43680*/  LOP3.LUT R185, R185, 0xffff, RZ, 0xc0, !PT ;  /* 0x0000ffffb9b97812 */ /* 0x000fe400078ec0ff */
[----:B------:R-:W-:Y:S02]  /*43690*/  LOP3.LUT R187, R187, 0xffff, RZ, 0xc0, !PT ;  /* 0x0000ffffbbbb7812 */ /* 0x000fe400078ec0ff */
[----:B------:R-:W-:Y:S02]  /*436a0*/  LOP3.LUT R245, R245, 0xffff, RZ, 0xc0, !PT ;  /* 0x0000fffff5f57812 */ /* 0x000fe400078ec0ff */
[----:B------:R-:W-:Y:S02]  /*436b0*/  LOP3.LUT R32, R32, 0xffff, RZ, 0xc0, !PT ;  /* 0x0000ffff20207812 */ /* 0x000fe400078ec0ff */
[----:B------:R-:W-:Y:S02]  /*436c0*/  PRMT R30, R26, 0x3340, R185 ;  /* 0x000033401a1e7816 */ /* 0x000fe400000000b9 */
[----:B------:R-:W-:-:S02]  /*436d0*/  PRMT R31, R24, 0x3340, R187 ;  /* 0x00003340181f7816 */ /* 0x000fc400000000bb */
[--C-:B------:R-:W-:Y:S01]  /*436e0*/  PRMT R33, R245, 0x3340, R32.reuse ;  /* 0x00003340f5217816 */ /* 0x100fe20000000020 */
[----:B------:R1:W-:Y:S01]  /*436f0*/  STL [R1+0x1174], R30 ;  /* 0x0011741e01007387 */ /* 0x0003e20000100800 */
[----:B------:R-:W-:Y:S02]  /*43700*/  LOP3.LUT R243, R243, 0xffff, RZ, 0xc0, !PT ;  /* 0x0000fffff3f37812 */ /* 0x000fe400078ec0ff */
[----:B------:R-:W-:Y:S01]  /*43710*/  LOP3.LUT R34, R34, 0xffff, RZ, 0xc0, !PT ;  /* 0x0000ffff22227812 */ /* 0x000fe200078ec0ff */
[----:B------:R1:W-:Y:S01]  /*43720*/  STL [R1+0x1178], R31 ;  /* 0x0011781f01007387 */ /* 0x0003e20000100800 */
[----:B------:R-:W-:-:S03]  /*43730*/  SHF.R.U32.HI R32, RZ, 0x8, R32 ;  /* 0x00000008ff207819 */ /* 0x000fc60000011620 */
[----:B------:R1:W-:Y:S01]  /*43740*/  STL [R1+0x10fc], R33 ;  /* 0x0010fc2101007387 */ /* 0x0003e20000100800 */
[----:B0-----:R-:W-:Y:S02]  /*43750*/  SHF.R.U32.HI R28, RZ, 0x8, R26 ;  /* 0x00000008ff1c7819 */ /* 0x001fe4000001161a */
[----:B-1----:R-:W-:Y:S02]  /*43760*/  SHF.R.U32.HI R30, RZ, 0x8, R245 ;  /* 0x00000008ff1e7819 */ /* 0x002fe400000116f5 */
[----:B------:R-:W-:Y:S02]  /*43770*/  SHF.R.U32.HI R29, RZ, 0x8, R185 ;  /* 0x00000008ff1d7819 */ /* 0x000fe400000116b9 */
[----:B------:R-:W-:Y:S02]  /*43780*/  SHF.R.U32.HI R31, RZ, 0x8, R243 ;  /* 0x00000008ff1f7819 */ /* 0x000fe400000116f3 */
[--C-:B------:R-:W-:Y:S02]  /*43790*/  PRMT R33, R243, 0x3340, R34.reuse ;  /* 0x00003340f3217816 */ /* 0x100fe40000000022 */
[----:B------:R-:W-:-:S02]  /*437a0*/  SHF.R.U32.HI R34, RZ, 0x8, R34 ;  /* 0x00000008ff227819 */ /* 0x000fc40000011622 */
[----:B------:R-:W-:Y:S02]  /*437b0*/  SHF.R.U32.HI R26, RZ, 0x8, R24 ;  /* 0x00000008ff1a7819 */ /* 0x000fe40000011618 */
[----:B------:R-:W-:Y:S02]  /*437c0*/  SHF.R.U32.HI R24, RZ, 0x8, R187 ;  /* 0x00000008ff187819 */ /* 0x000fe400000116bb */
[----:B------:R-:W-:Y:S02]  /*437d0*/  LOP3.LUT R30, R30, 0xffff, RZ, 0xc0, !PT ;  /* 0x0000ffff1e1e7812 */ /* 0x000fe400078ec0ff */
[----:B------:R-:W-:Y:S02]  /*437e0*/  LOP3.LUT R32, R32, 0xffff, RZ, 0xc0, !PT ;  /* 0x0000ffff20207812 */ /* 0x000fe400078ec0ff */
[----:B------:R-:W-:Y:S02]  /*437f0*/  LOP3.LUT R31, R31, 0xffff, RZ, 0xc0, !PT ;  /* 0x0000ffff1f1f7812 */ /* 0x000fe400078ec0ff */
[----:B------:R-:W-:-:S02]  /*43800*/  LOP3.LUT R34, R34, 0xffff, RZ, 0xc0, !PT ;  /* 0x0000ffff22227812 */ /* 0x000fc400078ec0ff */
[----:B------:R-:W-:Y:S02]  /*43810*/  LOP3.LUT R28, R28, 0xffff, RZ, 0xc0, !PT ;  /* 0x0000ffff1c1c7812 */ /* 0x000fe400078ec0ff */
[----:B------:R-:W-:Y:S02]  /*43820*/  LOP3.LUT R29, R29, 0xffff, RZ, 0xc0, !PT ;  /* 0x0000ffff1d1d7812 */ /* 0x000fe400078ec0ff */
[----:B------:R-:W-:Y:S02]  /*43830*/  LOP3.LUT R26, R26, 0xffff, RZ, 0xc0, !PT ;  /* 0x0000ffff1a1a7812 */ /* 0x000fe400078ec0ff */
[----:B------:R-:W-:Y:S02]  /*43840*/  LOP3.LUT R24, R24, 0xffff, RZ, 0xc0, !PT ;  /* 0x0000ffff18187812 */ /* 0x000fe400078ec0ff */
[----:B------:R-:W-:Y:S02]  /*43850*/  PRMT R32, R30, 0x3340, R32 ;  /* 0x000033401e207816 */ /* 0x000fe40000000020 */
[----:B------:R-:W-:-:S02]  /*43860*/  PRMT R30, R31, 0x3340, R34 ;  /* 0x000033401f1e7816 */ /* 0x000fc40000000022 */
[----:B------:R-:W-:Y:S01]  /*43870*/  PRMT R29, R28, 0x3340, R29 ;  /* 0x000033401c1d7816 */ /* 0x000fe2000000001d */
[----:B------:R-:W-:Y:S01]  /*43880*/  STL [R1+0x1100], R33 ;  /* 0x0011002101007387 */ /* 0x000fe20000100800 */
[----:B------:R-:W-:-:S03]  /*43890*/  PRMT R28, R26, 0x3340, R24 ;  /* 0x000033401a1c7816 */ /* 0x000fc60000000018 */
[----:B------:R-:W-:Y:S04]  /*438a0*/  STL [R1+0xf0c], R32 ;  /* 0x000f0c2001007387 */ /* 0x000fe80000100800 */
[----:B------:R0:W-:Y:S04]  /*438b0*/  STL [R1+0xf10], R30 ;  /* 0x000f101e01007387 */ /* 0x0001e80000100800 */
[----:B------:R-:W-:Y:S04]  /*438c0*/  STL [R1+0xf98], R29 ;  /* 0x000f981d01007387 */ /* 0x000fe80000100800 */
[----:B------:R1:W-:Y:S01]  /*438d0*/  STL [R1+0xf9c], R28 ;  /* 0x000f9c1c01007387 */ /* 0x0003e20000100800 */
[----:B----4-:R-:W-:-:S03]  /*438e0*/  LOP3.LUT R24, R47, 0xffff, RZ, 0xc0, !PT ;  /* 0x0000ffff2f187812 */ /* 0x010fc600078ec0ff */
[----:B------:R-:W4:Y:S01]  /*438f0*/  LDL.LU R47, [R1+0x48c] ;  /* 0x00048c00012f7983 */ /* 0x000f220000300800 */
[----:B---3--:R-:W-:Y:S02]  /*43900*/  LOP3.LUT R26, R49, 0xffff, RZ, 0xc0, !PT ;  /* 0x0000ffff311a7812 */ /* 0x008fe400078ec0ff */
[----:B------:R-:W-:Y:S02]  /*43910*/  LOP3.LUT R154, R154, 0xffff, RZ, 0xc0, !PT ;  /* 0x0000ffff9a9a7812 */ /* 0x000fe400078ec0ff */
[----:B------:R-:W-:Y:S02]  /*43920*/  LOP3.LUT R152, R152, 0xffff, RZ, 0xc0, !PT ;  /* 0x0000ffff98987812 */ /* 0x000fe400078ec0ff */
[----:B------:R-:W-:Y:S02]  /*43930*/  LOP3.LUT R217, R217, 0xffff, RZ, 0xc0, !PT ;  /* 0x0000ffffd9d97812 */ /* 0x000fe400078ec0ff */
[----:B------:R-:W-:Y:S02]  /*43940*/  LOP3.LUT R84, R84, 0xffff, RZ, 0xc0, !PT ;  /* 0x0000ffff54547812 */ /* 0x000fe400078ec0ff */
[----:B0-----:R-:W-:-:S02]  /*43950*/  PRMT R30, R26, 0x3340, R154 ;  /* 0x000033401a1e7816 */ /* 0x001fc4000000009a */
[----:B------:R-:W-:Y:S02]  /*43960*/  PRMT R31, R24, 0x3340, R152 ;  /* 0x00003340181f7816 */ /* 0x000fe40000000098 */
[--C-:B------:R-:W-:Y:S01]  /*43970*/  PRMT R32, R217, 0x3340, R84.reuse ;  /* 0x00003340d9207816 */ /* 0x100fe20000000054 */
[----:B------:R0:W-:Y:S01]  /*43980*/  STL [R1+0x1104], R30 ;  /* 0x0011041e01007387 */ /* 0x0001e20000100800 */
[----:B------:R-:W-:Y:S02]  /*43990*/  LOP3.LUT R215, R215, 0xffff, RZ, 0xc0, !PT ;  /* 0x0000ffffd7d77812 */ /* 0x000fe400078ec0ff */
[----:B------:R-:W-:Y:S01]  /*439a0*/  LOP3.LUT R86, R86, 0xffff, RZ, 0xc0, !PT ;  /* 0x0000ffff56567812 */ /* 0x000fe200078ec0ff */
[----:B------:R3:W-:Y:S01]  /*439b0*/  STL [R1+0x1108], R31 ;  /* 0x0011081f01007387 */ /* 0x0007e20000100800 */
[----:B------:R-:W-:-:S03]  /*439c0*/  SHF.R.U32.HI R84, RZ, 0x8, R84 ;  /* 0x00000008ff547819 */ /* 0x000fc60000011654 */
[----:B------:R2:W-:Y:S01]  /*439d0*/  STL [R1+0x116c], R32 ;  /* 0x00116c2001007387 */ /* 0x0005e20000100800 */
[----:B-1----:R-:W-:Y:S02]  /*439e0*/  SHF.R.U32.HI R28, RZ, 0x8, R26 ;  /* 0x00000008ff1c7819 */ /* 0x002fe4000001161a */
[----:B0-----:R-:W-:Y:S02]  /*439f0*/  SHF.R.U32.HI R30, RZ, 0x8, R217 ;  /* 0x00000008ff1e7819 */ /* 0x001fe400000116d9 */
[----:B------:R-:W-:Y:S02]  /*43a00*/  SHF.R.U32.HI R29, RZ, 0x8, R154 ;  /* 0x00000008ff1d7819 */ /* 0x000fe4000001169a */
[----:B---3--:R-:W-:Y:S02]  /*43a10*/  SHF.R.U32.HI R31, RZ, 0x8, R215 ;  /* 0x00000008ff1f7819 */ /* 0x008fe400000116d7 */
[--C-:B--2---:R-:W-:Y:S02]  /*43a20*/  PRMT R32, R215, 0x3340, R86.reuse ;  /* 0x00003340d7207816 */ /* 0x104fe40000000056 */
[----:B------:R-:W-:-:S02]  /*43a30*/  SHF.R.U32.HI R86, RZ, 0x8, R86 ;  /* 0x00000008ff567819 */ /* 0x000fc40000011656 */
[----:B------:R-:W-:Y:S02]  /*43a40*/  SHF.R.U32.HI R26, RZ, 0x8, R24 ;  /* 0x00000008ff1a7819 */ /* 0x000fe40000011618 */
[----:B------:R-:W-:Y:S02]  /*43a50*/  SHF.R.U32.HI R24, RZ, 0x8, R152 ;  /* 0x00000008ff187819 */ /* 0x000fe40000011698 */
[----:B------:R-:W-:Y:S02]  /*43a60*/  LOP3.LUT R30, R30, 0xffff, RZ, 0xc0, !PT ;  /* 0x0000ffff1e1e7812 */ /* 0x000fe400078ec0ff */
[----:B------:R-:W-:Y:S02]  /*43a70*/  LOP3.LUT R84, R84, 0xffff, RZ, 0xc0, !PT ;  /* 0x0000ffff54547812 */ /* 0x000fe400078ec0ff */
[----:B------:R-:W-:Y:S02]  /*43a80*/  LOP3.LUT R31, R31, 0xffff, RZ, 0xc0, !PT ;  /* 0x0000ffff1f1f7812 */ /* 0x000fe400078ec0ff */
[----:B------:R-:W-:Y:S01]  /*43a90*/  LOP3.LUT R86, R86, 0xffff, RZ, 0xc0, !PT ;  /* 0x0000ffff56567812 */ /* 0x000fe200078ec0ff */
[----:B------:R0:W-:Y:S01]  /*43aa0*/  STL [R1+0x1170], R32 ;  /* 0x0011702001007387 */ /* 0x0001e20000100800 */
[----:B------:R-:W-:-:S02]  /*43ab0*/  LOP3.LUT R28, R28, 0xffff, RZ, 0xc0, !PT ;  /* 0x0000ffff1c1c7812 */ /* 0x000fc400078ec0ff */
[----:B------:R-:W-:Y:S02]  /*43ac0*/  LOP3.LUT R29, R29, 0xffff, RZ, 0xc0, !PT ;  /* 0x0000ffff1d1d7812 */ /* 0x000fe400078ec0ff */
[----:B------:R-:W-:Y:S02]  /*43ad0*/  LOP3.LUT R26, R26, 0xffff, RZ, 0xc0, !PT ;  /* 0x0000ffff1a1a7812 */ /* 0x000fe400078ec0ff */
[----:B------:R-:W-:Y:S02]  /*43ae0*/  LOP3.LUT R24, R24, 0xffff, RZ, 0xc0, !PT ;  /* 0x0000ffff18187812 */ /* 0x000fe400078ec0ff */
[----:B0-----:R-:W-:Y:S02]  /*43af0*/  PRMT R32, R30, 0x3340, R84 ;  /* 0x000033401e207816 */ /* 0x001fe40000000054 */
[----:B------:R-:W-:Y:S02]  /*43b00*/  PRMT R30, R31, 0x3340, R86 ;  /* 0x000033401f1e7816 */ /* 0x000fe40000000056 */
[----:B------:R-:W-:-:S02]  /*43b10*/  PRMT R29, R28, 0x3340, R29 ;  /* 0x000033401c1d7816 */ /* 0x000fc4000000001d */
[----:B------:R-:W-:Y:S01]  /*43b20*/  PRMT R28, R26, 0x3340, R24 ;  /* 0x000033401a1c7816 */ /* 0x000fe20000000018 */
[----:B------:R-:W-:Y:S01]  /*43b30*/  STL [R1+0xf84], R32 ;  /* 0x000f842001007387 */ /* 0x000fe20000100800 */
[----:B------:R-:W-:-:S03]  /*43b40*/  LOP3.LUT R26, R4, 0xffff, RZ, 0xc0, !PT ;  /* 0x0000ffff041a7812 */ /* 0x000fc600078ec0ff */
[----:B------:R-:W-:Y:S04]  /*43b50*/  STL [R1+0xf88], R30 ;  /* 0x000f881e01007387 */ /* 0x000fe80000100800 */
[----:B------:R-:W-:Y:S04]  /*43b60*/  STL [R1+0xf14], R29 ;  /* 0x000f141d01007387 */ /* 0x000fe80000100800 */
[----:B------:R0:W-:Y:S04]  /*43b70*/  STL [R1+0xf18], R28 ;  /* 0x000f181c01007387 */ /* 0x0001e80000100800 */
[----:B------:R-:W2:Y:S04]  /*43b80*/  LDL.LU R4, [R1+0x1964] ;  /* 0x0019640001047983 */ /* 0x000ea80000300800 */
[----:B------:R-:W3:Y:S01]  /*43b90*/  LDL.LU R49, [R1+0x600] ;  /* 0x0006000001317983 */ /* 0x000ee20000300800 */
[----:B----4-:R-:W-:-:S03]  /*43ba0*/  LOP3.LUT R24, R47, 0xffff, RZ, 0xc0, !PT ;  /* 0x0000ffff2f187812 */ /* 0x010fc600078ec0ff */
[----:B------:R-:W4:Y:S01]  /*43bb0*/  LDL.LU R47, [R1+0x490] ;  /* 0x00049000012f7983 */ /* 0x000f220000300800 */
[----:B------:R-:W-:Y:S02]  /*43bc0*/  LOP3.LUT R181, R181, 0xffff, RZ, 0xc0, !PT ;  /* 0x0000ffffb5b57812 */ /* 0x000fe400078ec0ff */
[----:B0-----:R-:W-:Y:S02]  /*43bd0*/  SHF.R.U32.HI R28, RZ, 0x8, R24 ;  /* 0x00000008ff1c7819 */ /* 0x001fe40000011618 */
[----:B------:R-:W-:Y:S02]  /*43be0*/  PRMT R24, R24, 0x3340, R181 ;  /* 0x0000334018187816 */ /* 0x000fe400000000b5 */
[----:B------:R-:W-:Y:S02]  /*43bf0*/  LOP3.LUT R241, R241, 0xffff, RZ, 0xc0, !PT ;  /* 0x0000fffff1f17812 */ /* 0x000fe400078ec0ff */
[----:B------:R-:W-:Y:S02]  /*43c00*/  LOP3.LUT R36, R36, 0xffff, RZ, 0xc0, !PT ;  /* 0x0000ffff24247812 */ /* 0x000fe400078ec0ff */
[----:B------:R-:W-:-:S02]  /*43c10*/  LOP3.LUT R239, R239, 0xffff, RZ, 0xc0, !PT ;  /* 0x0000ffffefef7812 */ /* 0x000fc400078ec0ff */
[----:B------:R-:W-:Y:S01]  /*43c20*/  LOP3.LUT R38, R38, 0xffff, RZ, 0xc0, !PT ;  /* 0x0000ffff26267812 */ /* 0x000fe200078ec0ff */
[----:B------:R0:W-:Y:S01]  /*43c30*/  STL [R1+0x1164], R24 ;  /* 0x0011641801007387 */ /* 0x0001e20000100800 */
[----:B------:R-:W-:Y:S02]  /*43c40*/  LOP3.LUT R183, R183, 0xffff, RZ, 0xc0, !PT ;  /* 0x0000ffffb7b77812 */ /* 0x000fe400078ec0ff */
[----:B------:R-:W-:Y:S02]  /*43c50*/  PRMT R34, R239, 0x3340, R38 ;  /* 0x00003340ef227816 */ /* 0x000fe40000000026 */
[----:B------:R-:W-:Y:S02]  /*43c60*/  SHF.R.U32.HI R32, RZ, 0x8, R241 ;  /* 0x00000008ff207819 */ /* 0x000fe400000116f1 */
[--C-:B0-----:R-:W-:Y:S02]  /*43c70*/  PRMT R24, R241, 0x3340, R36.reuse ;  /* 0x00003340f1187816 */ /* 0x101fe40000000024 */
[----:B------:R-:W-:-:S02]  /*43c80*/  SHF.R.U32.HI R33, RZ, 0x8, R36 ;  /* 0x00000008ff217819 */ /* 0x000fc40000011624 */
[----:B------:R-:W-:Y:S01]  /*43c90*/  SHF.R.U32.HI R30, RZ, 0x8, R239 ;  /* 0x00000008ff1e7819 */ /* 0x000fe200000116ef */
[----:B------:R0:W-:Y:S01]  /*43ca0*/  STL [R1+0x10f4], R24 ;  /* 0x0010f41801007387 */ /* 0x0001e20000100800 */
[----:B------:R-:W-:Y:S02]  /*43cb0*/  SHF.R.U32.HI R31, RZ, 0x8, R38 ;  /* 0x00000008ff1f7819 */ /* 0x000fe40000011626 */
[----:B------:R-:W-:Y:S01]  /*43cc0*/  SHF.R.U32.HI R29, RZ, 0x8, R181 ;  /* 0x00000008ff1d7819 */ /* 0x000fe200000116b5 */
[----:B------:R1:W-:Y:S01]  /*43cd0*/  STL [R1+0x10f8], R34 ;  /* 0x0010f82201007387 */ /* 0x0003e20000100800 */
[----:B------:R-:W-:Y:S02]  /*43ce0*/  LOP3.LUT R32, R32, 0xffff, RZ, 0xc0, !PT ;  /* 0x0000ffff20207812 */ /* 0x000fe400078ec0ff */
[----:B------:R-:W-:Y:S02]  /*43cf0*/  LOP3.LUT R33, R33, 0xffff, RZ, 0xc0, !PT ;  /* 0x0000ffff21217812 */ /* 0x000fe400078ec0ff */
[----:B0-----:R-:W-:-:S02]  /*43d00*/  SHF.R.U32.HI R24, RZ, 0x8, R26 ;  /* 0x00000008ff187819 */ /* 0x001fc4000001161a */
[--C-:B-1----:R-:W-:Y:S02]  /*43d10*/  PRMT R34, R26, 0x3340, R183.reuse ;  /* 0x000033401a227816 */ /* 0x102fe400000000b7 */
[----:B------:R-:W-:Y:S02]  /*43d20*/  SHF.R.U32.HI R26, RZ, 0x8, R183 ;  /* 0x00000008ff1a7819 */ /* 0x000fe400000116b7 */
[----:B------:R-:W-:Y:S02]  /*43d30*/  LOP3.LUT R30, R30, 0xffff, RZ, 0xc0, !PT ;  /* 0x0000ffff1e1e7812 */ /* 0x000fe400078ec0ff */
[----:B------:R-:W-:Y:S02]  /*43d40*/  LOP3.LUT R31, R31, 0xffff, RZ, 0xc0, !PT ;  /* 0x0000ffff1f1f7812 */ /* 0x000fe400078ec0ff */
[----:B------:R-:W-:Y:S02]  /*43d50*/  LOP3.LUT R28, R28, 0xffff, RZ, 0xc0, !PT ;  /* 0x0000ffff1c1c7812 */ /* 0x000fe400078ec0ff */
[----:B------:R-:W-:-:S02]  /*43d60*/  LOP3.LUT R29, R29, 0xffff, RZ, 0xc0, !PT ;  /* 0x0000ffff1d1d7812 */ /* 0x000fc400078ec0ff */
        /* <DEDUP_REMOVED lines=16> */
[----:B------:R-:W-:Y:S02]  /*43e70*/  LOP3.LUT R80, R80, 0xffff, RZ, 0xc0, !PT ;  /* 0x0000ffff50507812 */ /* 0x000fe400078ec0ff */
[----:B------:R-:W-:Y:S02]  /*43e80*/  PRMT R29, R26, 0x3340, R22 ;  /* 0x000033401a1d7816 */ /* 0x000fe40000000016 */
[----:B------:R-:W-:-:S02]  /*43e90*/  LOP3.LUT R177, R177, 0xffff, RZ, 0xc0, !PT ;  /* 0x0000ffffb1b17812 */ /* 0x000fc400078ec0ff */
[----:B------:R-:W-:Y:S01]  /*43ea0*/  PRMT R31, R219, 0x3340, R80 ;  /* 0x00003340db1f7816 */ /* 0x000fe20000000050 */
[----:B------:R1:W-:Y:S01]  /*43eb0*/  STL [R1+0x10ec], R29 ;  /* 0x0010ec1d01007387 */ /* 0x0003e20000100800 */
[----:B0-----:R-:W-:Y:S02]  /*43ec0*/  SHF.R.U32.HI R24, RZ, 0x8, R26 ;  /* 0x00000008ff187819 */ /* 0x001fe4000001161a */
[----:B------:R-:W-:Y:S01]  /*43ed0*/  SHF.R.U32.HI R26, RZ, 0x8, R22 ;  /* 0x00000008ff1a7819 */ /* 0x000fe20000011616 */
[----:B------:R0:W-:Y:S01]  /*43ee0*/  STL [R1+0x115c], R31 ;  /* 0x00115c1f01007387 */ /* 0x0001e20000100800 */
[----:B------:R-:W-:Y:S02]  /*43ef0*/  SHF.R.U32.HI R22, RZ, 0x8, R219 ;  /* 0x00000008ff167819 */ /* 0x000fe400000116db */
[----:B------:R-:W-:Y:S02]  /*43f00*/  SHF.R.U32.HI R30, RZ, 0x8, R80 ;  /* 0x00000008ff1e7819 */ /* 0x000fe40000011650 */
[----:B-1----:R-:W-:-:S02]  /*43f10*/  SHF.R.U32.HI R29, RZ, 0x8, R28 ;  /* 0x00000008ff1d7819 */ /* 0x002fc4000001161c */
[--C-:B------:R-:W-:Y:S02]  /*43f20*/  PRMT R28, R28, 0x3340, R177.reuse ;  /* 0x000033401c1c7816 */ /* 0x100fe400000000b1 */
[----:B0-----:R-:W-:Y:S02]  /*43f30*/  SHF.R.U32.HI R31, RZ, 0x8, R177 ;  /* 0x00000008ff1f7819 */ /* 0x001fe400000116b1 */
[----:B------:R-:W-:Y:S01]  /*43f40*/  LOP3.LUT R22, R22, 0xffff, RZ, 0xc0, !PT ;  /* 0x0000ffff16167812 */ /* 0x000fe200078ec0ff */
[----:B------:R0:W-:Y:S01]  /*43f50*/  STL [R1+0x1160], R28 ;  /* 0x0011601c01007387 */ /* 0x0001e20000100800 */
[----:B------:R-:W-:Y:S02]  /*43f60*/  LOP3.LUT R30, R30, 0xffff, RZ, 0xc0, !PT ;  /* 0x0000ffff1e1e7812 */ /* 0x000fe400078ec0ff */
[----:B------:R-:W-:Y:S02]  /*43f70*/  LOP3.LUT R24, R24, 0xffff, RZ, 0xc0, !PT ;  /* 0x0000ffff18187812 */ /* 0x000fe400078ec0ff */
[----:B------:R-:W-:-:S02]  /*43f80*/  LOP3.LUT R26, R26, 0xffff, RZ, 0xc0, !PT ;  /* 0x0000ffff1a1a7812 */ /* 0x000fc400078ec0ff */
[----:B0-----:R-:W-:Y:S02]  /*43f90*/  LOP3.LUT R28, R29, 0xffff, RZ, 0xc0, !PT ;  /* 0x0000ffff1d1c7812 */ /* 0x001fe400078ec0ff */
[----:B------:R-:W-:Y:S02]  /*43fa0*/  LOP3.LUT R29, R31, 0xffff, RZ, 0xc0, !PT ;  /* 0x0000ffff1f1d7812 */ /* 0x000fe400078ec0ff */
[----:B------:R-:W-:Y:S02]  /*43fb0*/  PRMT R30, R22, 0x3340, R30 ;  /* 0x00003340161e7816 */ /* 0x000fe4000000001e */
[----:B------:R-:W-:Y:S02]  /*43fc0*/  PRMT R28, R28, 0x3340, R29 ;  /* 0x000033401c1c7816 */ /* 0x000fe4000000001d */
[----:B------:R-:W-:Y:S01]  /*43fd0*/  PRMT R24, R24, 0x3340, R26 ;  /* 0x0000334018187816 */ /* 0x000fe2000000001a */
[----:B------:R-:W-:Y:S01]  /*43fe0*/  STL [R1+0xf74], R30 ;  /* 0x000f741e01007387 */ /* 0x000fe20000100800 */
[----:B------:R-:W-:-:S03]  /*43ff0*/  LOP3.LUT R20, R20, 0xffff, RZ, 0xc0, !PT ;  /* 0x0000ffff14147812 */ /* 0x000fc600078ec0ff */
[----:B------:R-:W-:Y:S04]  /*44000*/  STL [R1+0xf78], R28 ;  /* 0x000f781c01007387 */ /* 0x000fe80000100800 */
[----:B------:R4:W-:Y:S01]  /*44010*/  STL [R1+0xefc], R24 ;  /* 0x000efc1801007387 */ /* 0x0009e20000100800 */
[----:B------:R-:W-:Y:S02]  /*44020*/  LOP3.LUT R237, R237, 0xffff, RZ, 0xc0, !PT ;  /* 0x0000ffffeded7812 */ /* 0x000fe400078ec0ff */
[----:B------:R-:W-:Y:S02]  /*44030*/  LOP3.LUT R40, R40, 0xffff, RZ, 0xc0, !PT ;  /* 0x0000ffff28287812 */ /* 0x000fe400078ec0ff */
[----:B------:R-:W-:-:S04]  /*44040*/  SHF.R.U32.HI R32, RZ, 0x8, R20 ;  /* 0x00000008ff207819 */ /* 0x000fc80000011614 */
[----:B------:R-:W-:Y:S02]  /*44050*/  LOP3.LUT R32, R32, 0xffff, RZ, 0xc0, !PT ;  /* 0x0000ffff20207812 */ /* 0x000fe400078ec0ff */
[----:B------:R-:W-:Y:S02]  /*44060*/  PRMT R35, R237, 0x3340, R40 ;  /* 0x00003340ed237816 */ /* 0x000fe40000000028 */
[----:B------:R-:W-:Y:S02]  /*44070*/  LOP3.LUT R235, R235, 0xffff, RZ, 0xc0, !PT ;  /* 0x0000ffffebeb7812 */ /* 0x000fe400078ec0ff */
[----:B------:R-:W-:Y:S02]  /*44080*/  LOP3.LUT R179, R179, 0xffff, RZ, 0xc0, !PT ;  /* 0x0000ffffb3b37812 */ /* 0x000fe400078ec0ff */
[----:B----4-:R-:W-:-:S04]  /*44090*/  LOP3.LUT R24, R47, 0xffff, RZ, 0xc0, !PT ;  /* 0x0000ffff2f187812 */ /* 0x010fc800078ec0ff */
[----:B------:R-:W-:Y:S02]  /*440a0*/  SHF.R.U32.HI R28, RZ, 0x8, R24 ;  /* 0x00000008ff1c7819 */ /* 0x000fe40000011618 */
[----:B------:R-:W-:Y:S02]  /*440b0*/  PRMT R24, R24, 0x3340, R20 ;  /* 0x0000334018187816 */ /* 0x000fe40000000014 */
[----:B------:R-:W-:-:S03]  /*440c0*/  SHF.R.U32.HI R20, RZ, 0x8, R237 ;  /* 0x00000008ff147819 */ /* 0x000fc600000116ed */
[----:B------:R0:W-:Y:S01]  /*440d0*/  STL [R1+0x10e4], R24 ;  /* 0x0010e41801007387 */ /* 0x0001e20000100800 */
[----:B------:R-:W-:Y:S02]  /*440e0*/  LOP3.LUT R28, R28, 0xffff, RZ, 0xc0, !PT ;  /* 0x0000ffff1c1c7812 */ /* 0x000fe400078ec0ff */
[----:B------:R-:W-:Y:S02]  /*440f0*/  LOP3.LUT R20, R20, 0xffff, RZ, 0xc0, !PT ;  /* 0x0000ffff14147812 */ /* 0x000fe400078ec0ff */
[----:B0-----:R-:W-:-:S04]  /*44100*/  SHF.R.U32.HI R24, RZ, 0x8, R40 ;  /* 0x00000008ff187819 */ /* 0x001fc80000011628 */
[----:B------:R-:W-:Y:S02]  /*44110*/  LOP3.LUT R24, R24, 0xffff, RZ, 0xc0, !PT ;  /* 0x0000ffff18187812 */ /* 0x000fe400078ec0ff */
[----:B------:R-:W-:Y:S02]  /*44120*/  PRMT R28, R28, 0x3340, R32 ;  /* 0x000033401c1c7816 */ /* 0x000fe40000000020 */
[----:B------:R-:W-:Y:S01]  /*44130*/  PRMT R20, R20, 0x3340, R24 ;  /* 0x0000334014147816 */ /* 0x000fe20000000018 */
[----:B------:R-:W-:Y:S01]  /*44140*/  STL [R1+0x10e8], R35 ;  /* 0x0010e82301007387 */ /* 0x000fe20000100800 */
[----:B------:R-:W-:-:S03]  /*44150*/  LOP3.LUT R32, R42, 0xffff, RZ, 0xc0, !PT ;  /* 0x0000ffff2a207812 */ /* 0x000fc600078ec0ff */
[----:B------:R0:W-:Y:S04]  /*44160*/  STL [R1+0xef0], R28 ;  /* 0x000ef01c01007387 */ /* 0x0001e80000100800 */
[----:B------:R1:W-:Y:S01]  /*44170*/  STL [R1+0xef4], R20 ;  /* 0x000ef41401007387 */ /* 0x0003e20000100800 */
[----:B------:R-:W-:-:S03]  /*44180*/  LOP3.LUT R24, R17, 0xffff, RZ, 0xc0, !PT ;  /* 0x0000ffff11187812 */ /* 0x000fc600078ec0ff */
[----:B------:R-:W3:Y:S01]  /*44190*/  LDL.LU R17, [R1+0x1960] ;  /* 0x0019600001117983 */ /* 0x000ee20000300800 */
[----:B0-----:R-:W-:Y:S02]  /*441a0*/  SHF.R.U32.HI R28, RZ, 0x8, R235 ;  /* 0x00000008ff1c7819 */ /* 0x001fe400000116eb */
[--C-:B-1----:R-:W-:Y:S02]  /*441b0*/  PRMT R20, R235, 0x3340, R32.reuse ;  /* 0x00003340eb147816 */ /* 0x102fe40000000020 */
[----:B------:R-:W-:Y:S02]  /*441c0*/  SHF.R.U32.HI R32, RZ, 0x8, R32 ;  /* 0x00000008ff207819 */ /* 0x000fe40000011620 */
[----:B------:R-:W-:Y:S02]  /*441d0*/  LOP3.LUT R28, R28, 0xffff, RZ, 0xc0, !PT ;  /* 0x0000ffff1c1c7812 */ /* 0x000fe400078ec0ff */
[----:B------:R-:W-:Y:S02]  /*441e0*/  LOP3.LUT R32, R32, 0xffff, RZ, 0xc0, !PT ;  /* 0x0000ffff20207812 */ /* 0x000fe400078ec0ff */
[----:B------:R-:W-:-:S02]  /*441f0*/  PRMT R36, R24, 0x3340, R179 ;  /* 0x0000334018247816 */ /* 0x000fc400000000b3 */
[----:B------:R-:W-:Y:S01]  /*44200*/  PRMT R28, R28, 0x3340, R32 ;  /* 0x000033401c1c7816 */ /* 0x000fe20000000020 */
[----:B------:R0:W-:Y:S04]  /*44210*/  STL [R1+0x10d4], R20 ;  /* 0x0010d41401007387 */ /* 0x0001e80000100800 */
[----:B------:R-:W-:Y:S04]  /*44220*/  STL [R1+0x1158], R36 ;  /* 0x0011582401007387 */ /* 0x000fe80000100800 */
[----:B------:R1:W-:Y:S04]  /*44230*/  STL [R1+0xee4], R28 ;  /* 0x000ee41c01007387 */ /* 0x0003e80000100800 */
[----:B------:R-:W4:Y:S04]  /*44240*/  LDL.LU R51, [R1+0x62c] ;  /* 0x00062c0001337983 */ /* 0x000f280000300800 */
[----:B------:R-:W2:Y:S01]  /*44250*/  LDL.LU R49, [R1+0x628] ;  /* 0x0006280001317983 */ /* 0x000ea20000300800 */
[----:B0-----:R-:W-:-:S02]  /*44260*/  SHF.R.U32.HI R20, RZ, 0x8, R24 ;  /* 0x00000008ff147819 */ /* 0x001fc40000011618 */
[----:B------:R-:W-:Y:S02]  /*44270*/  SHF.R.U32.HI R24, RZ, 0x8, R179 ;  /* 0x00000008ff187819 */ /* 0x000fe400000116b3 */
[----:B------:R-:W-:Y:S02]  /*44280*/  LOP3.LUT R20, R20, 0xffff, RZ, 0xc0, !PT ;  /* 0x0000ffff14147812 */ /* 0x000fe400078ec0ff */
[----:B------:R-:W-:Y:S02]  /*44290*/  LOP3.LUT R24, R24, 0xffff, RZ, 0xc0, !PT ;  /* 0x0000ffff18187812 */ /* 0x000fe400078ec0ff */
[----:B------:R-:W-:Y:S02]  /*442a0*/  LOP3.LUT R223, R223, 0xffff, RZ, 0xc0, !PT ;  /* 0x0000ffffdfdf7812 */ /* 0x000fe400078ec0ff */
[----:B------:R-:W-:Y:S02]  /*442b0*/  PRMT R20, R20, 0x3340, R24 ;  /* 0x0000334014147816 */ /* 0x000fe40000000018 */
[----:B------:R-:W-:-:S03]  /*442c0*/  LOP3.LUT R76, R76, 0xffff, RZ, 0xc0, !PT ;  /* 0x0000ffff4c4c7812 */ /* 0x000fc600078ec0ff */
[----:B------:R0:W-:Y:S01]  /*442d0*/  STL [R1+0xf70], R20 ;  /* 0x000f701401007387 */ /* 0x0001e20000100800 */
[----:B------:R-:W-:Y:S02]  /*442e0*/  LOP3.LUT R221, R221, 0xffff, RZ, 0xc0, !PT ;  /* 0x0000ffffdddd7812 */ /* 0x000fe400078ec0ff */
[----:B------:R-:W-:Y:S02]  /*442f0*/  LOP3.LUT R78, R78, 0xffff, RZ, 0xc0, !PT ;  /* 0x0000ffff4e4e7812 */ /* 0x000fe400078ec0ff */
[----:B-1----:R-:W-:Y:S02]  /*44300*/  SHF.R.U32.HI R28, RZ, 0x8, R223 ;  /* 0x00000008ff1c7819 */ /* 0x002fe400000116df */
[--C-:B0-----:R-:W-:Y:S02]  /*44310*/  PRMT R20, R223, 0x3340, R76.reuse ;  /* 0x00003340df147816 */ /* 0x101fe4000000004c */
[----:B------:R-:W-:Y:S02]  /*44320*/  SHF.R.U32.HI R32, RZ, 0x8, R76 ;  /* 0x00000008ff207819 */ /* 0x000fe4000001164c */
[----:B------:R-:W-:Y:S01]  /*44330*/  SHF.R.U32.HI R24, RZ, 0x8, R78 ;  /* 0x00000008ff187819 */ /* 0x000fe2000001164e */
[----:B------:R0:W-:Y:S01]  /*44340*/  STL [R1+0x1150], R20 ;  /* 0x0011501401007387 */ /* 0x0001e20000100800 */
[----:B------:R-:W-:-:S02]  /*44350*/  LOP3.LUT R28, R28, 0xffff, RZ, 0xc0, !PT ;  /* 0x0000ffff1c1c7812 */ /* 0x000fc400078ec0ff */
[----:B------:R-:W-:Y:S02]  /*44360*/  LOP3.LUT R32, R32, 0xffff, RZ, 0xc0, !PT ;  /* 0x0000ffff20207812 */ /* 0x000fe400078ec0ff */
[----:B------:R-:W-:Y:S02]  /*44370*/  LOP3.LUT R24, R24, 0xffff, RZ, 0xc0, !PT ;  /* 0x0000ffff18187812 */ /* 0x000fe400078ec0ff */
[----:B0-----:R-:W-:Y:S02]  /*44380*/  SHF.R.U32.HI R20, RZ, 0x8, R221 ;  /* 0x00000008ff147819 */ /* 0x001fe400000116dd */
[----:B------:R-:W-:Y:S02]  /*44390*/  PRMT R36, R221, 0x3340, R78 ;  /* 0x00003340dd247816 */ /* 0x000fe4000000004e */
[----:B------:R-:W-:Y:S02]  /*443a0*/  LOP3.LUT R20, R20, 0xffff, RZ, 0xc0, !PT ;  /* 0x0000ffff14147812 */ /* 0x000fe400078ec0ff */
[----:B------:R-:W-:-:S02]  /*443b0*/  PRMT R28, R28, 0x3340, R32 ;  /* 0x000033401c1c7816 */ /* 0x000fc40000000020 */
[----:B------:R-:W-:Y:S01]  /*443c0*/  PRMT R20, R20, 0x3340, R24 ;  /* 0x0000334014147816 */ /* 0x000fe20000000018 */
[----:B------:R-:W-:Y:S04]  /*443d0*/  STL [R1+0x1154], R36 ;  /* 0x0011542401007387 */ /* 0x000fe80000100800 */
[----:B------:R0:W-:Y:S04]  /*443e0*/  STL [R1+0xf68], R28 ;  /* 0x000f681c01007387 */ /* 0x0001e80000100800 */
[----:B------:R4:W-:Y:S01]  /*443f0*/  STL [R1+0xf6c], R20 ;  /* 0x000f6c1401007387 */ /* 0x0009e20000100800 */
[----:B0-----:R-:W-:-:S02]  /*44400*/  LOP3.LUT R28, R18, 0xffff, RZ, 0xc0, !PT ;  /* 0x0000ffff121c7812 */ /* 0x001fc400078ec0ff */
[----:B------:R-:W-:Y:S02]  /*44410*/  LOP3.LUT R19, R19, 0xffff, RZ, 0xc0, !PT ;  /* 0x0000ffff13137812 */ /* 0x000fe400078ec0ff */
[----:B----4-:R-:W-:-:S04]  /*44420*/  LOP3.LUT R20, R51, 0xffff, RZ, 0xc0, !PT ;  /* 0x0000ffff33147812 */ /* 0x010fc800078ec0ff */
[----:B------:R-:W-:Y:S02]  /*44430*/  SHF.R.U32.HI R32, RZ, 0x8, R20 ;  /* 0x00000008ff207819 */ /* 0x000fe40000011614 */
[--C-:B------:R-:W-:Y:S02]  /*44440*/  PRMT R20, R20, 0x3340, R28.reuse ;  /* 0x0000334014147816 */ /* 0x100fe4000000001c */
[----:B--2---:R-:W-:Y:S02]  /*44450*/  LOP3.LUT R24, R49, 0xffff, RZ, 0xc0, !PT ;  /* 0x0000ffff31187812 */ /* 0x004fe400078ec0ff */
[----:B------:R-:W-:Y:S01]  /*44460*/  SHF.R.U32.HI R28, RZ, 0x8, R28 ;  /* 0x00000008ff1c7819 */ /* 0x000fe2000001161c */
[----:B------:R0:W-:Y:S01]  /*44470*/  STL [R1+0x10d8], R20 ;  /* 0x0010d81401007387 */ /* 0x0001e20000100800 */
[----:B------:R-:W-:Y:S02]  /*44480*/  PRMT R36, R24, 0x3340, R19 ;  /* 0x0000334018247816 */ /* 0x000fe40000000013 */
[----:B------:R-:W-:-:S02]  /*44490*/  LOP3.LUT R28, R28, 0xffff, RZ, 0xc0, !PT ;  /* 0x0000ffff1c1c7812 */ /* 0x000fc400078ec0ff */
[----:B0-----:R-:W-:Y:S02]  /*444a0*/  SHF.R.U32.HI R20, RZ, 0x8, R19 ;  /* 0x00000008ff147819 */ /* 0x001fe40000011613 */
[----:B------:R-:W-:Y:S02]  /*444b0*/  SHF.R.U32.HI R19, RZ, 0x8, R24 ;  /* 0x00000008ff137819 */ /* 0x000fe40000011618 */
[----:B------:R-:W-:-:S04]  /*444c0*/  LOP3.LUT R24, R32, 0xffff, RZ, 0xc0, !PT ;  /* 0x0000ffff20187812 */ /* 0x000fc800078ec0ff */
[----:B------:R-:W-:Y:S01]  /*444d0*/  PRMT R24, R24, 0x3340, R28 ;  /* 0x0000334018187816 */ /* 0x000fe2000000001c */
[----:B------:R-:W-:Y:S04]  /*444e0*/  STL [R1+0x10e0], R36 ;  /* 0x0010e02401007387 */ /* 0x000fe80000100800 */
[----:B------:R0:W-:Y:S04]  /*444f0*/  STL [R1+0xee8], R24 ;  /* 0x000ee81801007387 */ /* 0x0001e80000100800 */
[----:B------:R-:W2:Y:S01]  /*44500*/  LDL.LU R49, [R1+0x49c] ;  /* 0x00049c0001317983 */ /* 0x000ea20000300800 */
[----:B------:R-:W-:-:S02]  /*44510*/  LOP3.LUT R19, R19, 0xffff, RZ, 0xc0, !PT ;  /* 0x0000ffff13137812 */ /* 0x000fc400078ec0ff */
[----:B------:R-:W-:Y:S02]  /*44520*/  LOP3.LUT R20, R20, 0xffff, RZ, 0xc0, !PT ;  /* 0x0000ffff14147812 */ /* 0x000fe400078ec0ff */
[----:B------:R-:W-:Y:S02]  /*44530*/  LOP3.LUT R233, R233, 0xffff, RZ, 0xc0, !PT ;  /* 0x0000ffffe9e97812 */ /* 0x000fe400078ec0ff */
[----:B------:R-:W-:Y:S02]  /*44540*/  PRMT R19, R19, 0x3340, R20 ;  /* 0x0000334013137816 */ /* 0x000fe40000000014 */
[----:B------:R-:W-:-:S03]  /*44550*/  LOP3.LUT R44, R44, 0xffff, RZ, 0xc0, !PT ;  /* 0x0000ffff2c2c7812 */ /* 0x000fc600078ec0ff */
[----:B------:R1:W-:Y:S01]  /*44560*/  STL [R1+0xeec], R19 ;  /* 0x000eec1301007387 */ /* 0x0003e20000100800 */
[----:B------:R-:W-:Y:S02]  /*44570*/  LOP3.LUT R231, R231, 0xffff, RZ, 0xc0, !PT ;  /* 0x0000ffffe7e77812 */ /* 0x000fe400078ec0ff */
[----:B------:R-:W-:Y:S02]  /*44580*/  LOP3.LUT R20, R46, 0xffff, RZ, 0xc0, !PT ;  /* 0x0000ffff2e147812 */ /* 0x000fe400078ec0ff */
[----:B0-----:R-:W-:Y:S02]  /*44590*/  SHF.R.U32.HI R24, RZ, 0x8, R233 ;  /* 0x00000008ff187819 */ /* 0x001fe400000116e9 */
[--C-:B-1----:R-:W-:Y:S02]  /*445a0*/  PRMT R19, R233, 0x3340, R44.reuse ;  /* 0x00003340e9137816 */ /* 0x102fe4000000002c */
[----:B------:R-:W-:Y:S02]  /*445b0*/  SHF.R.U32.HI R28, RZ, 0x8, R44 ;  /* 0x00000008ff1c7819 */ /* 0x000fe4000001162c */
[--C-:B------:R-:W-:Y:S01]  /*445c0*/  PRMT R32, R231, 0x3340, R20.reuse ;  /* 0x00003340e7207816 */ /* 0x100fe20000000014 */
[----:B------:R0:W-:Y:S01]  /*445d0*/  STL [R1+0x10cc], R19 ;  /* 0x0010cc1301007387 */ /* 0x0001e20000100800 */
[----:B------:R-:W-:-:S02]  /*445e0*/  SHF.R.U32.HI R20, RZ, 0x8, R20 ;  /* 0x00000008ff147819 */ /* 0x000fc40000011614 */
[----:B------:R-:W-:Y:S02]  /*445f0*/  LOP3.LUT R24, R24, 0xffff, RZ, 0xc0, !PT ;  /* 0x0000ffff18187812 */ /* 0x000fe400078ec0ff */
[----:B------:R-:W-:Y:S02]  /*44600*/  LOP3.LUT R28, R28, 0xffff, RZ, 0xc0, !PT ;  /* 0x0000ffff1c1c7812 */ /* 0x000fe400078ec0ff */
[----:B0-----:R-:W-:Y:S02]  /*44610*/  SHF.R.U32.HI R19, RZ, 0x8, R231 ;  /* 0x00000008ff137819 */ /* 0x001fe400000116e7 */
[----:B------:R-:W-:Y:S02]  /*44620*/  LOP3.LUT R20, R20, 0xffff, RZ, 0xc0, !PT ;  /* 0x0000ffff14147812 */ /* 0x000fe400078ec0ff */
[----:B------:R-:W-:Y:S02]  /*44630*/  LOP3.LUT R19, R19, 0xffff, RZ, 0xc0, !PT ;  /* 0x0000ffff13137812 */ /* 0x000fe400078ec0ff */
[----:B------:R-:W-:-:S02]  /*44640*/  PRMT R24, R24, 0x3340, R28 ;  /* 0x0000334018187816 */ /* 0x000fc4000000001c */
[----:B------:R-:W-:Y:S01]  /*44650*/  PRMT R19, R19, 0x3340, R20 ;  /* 0x0000334013137816 */ /* 0x000fe20000000014 */
[----:B------:R-:W-:Y:S04]  /*44660*/  STL [R1+0x10d0], R32 ;  /* 0x0010d02001007387 */ /* 0x000fe80000100800 */
[----:B------:R-:W-:Y:S04]  /*44670*/  STL [R1+0xedc], R24 ;  /* 0x000edc1801007387 */ /* 0x000fe80000100800 */
[----:B------:R2:W-:Y:S02]  /*44680*/  STL [R1+0xee0], R19 ;  /* 0x000ee01301007387 */ /* 0x0005e40000100800 */
[----:B--2---:R-:W-:-:S02]  /*44690*/  LOP3.LUT R19, R49, 0xffff, RZ, 0xc0, !PT ;  /* 0x0000ffff31137812 */ /* 0x004fc400078ec0ff */
[----:B------:R-:W2:Y:S01]  /*446a0*/  LDL.LU R49, [R1+0x4a0] ;  /* 0x0004a00001317983 */ /* 0x000ea20000300800 */
[----:B------:R-:W-:Y:S02]  /*446b0*/  LOP3.LUT R173, R173, 0xffff, RZ, 0xc0, !PT ;  /* 0x0000ffffadad7812 */ /* 0x000fe400078ec0ff */
[----:B------:R-:W-:Y:S02]  /*446c0*/  SHF.R.U32.HI R24, RZ, 0x8, R19 ;  /* 0x00000008ff187819 */ /* 0x000fe40000011613 */
[--C-:B------:R-:W-:Y:S02]  /*446d0*/  PRMT R19, R19, 0x3340, R173.reuse ;  /* 0x0000334013137816 */ /* 0x100fe400000000ad */
[----:B------:R-:W-:Y:S02]  /*446e0*/  LOP3.LUT R20, R4, 0xffff, RZ, 0xc0, !PT ;  /* 0x0000ffff04147812 */ /* 0x000fe400078ec0ff */
[----:B------:R-:W-:Y:S01]  /*446f0*/  LOP3.LUT R175, R175, 0xffff, RZ, 0xc0, !PT ;  /* 0x0000ffffafaf7812 */ /* 0x000fe200078ec0ff */
[----:B------:R-:W4:Y:S01]  /*44700*/  LDL.LU R4, [R1+0x195c] ;  /* 0x00195c0001047983 */ /* 0x000f220000300800 */
[----:B------:R-:W-:-:S02]  /*44710*/  SHF.R.U32.HI R28, RZ, 0x8, R173 ;  /* 0x00000008ff1c7819 */ /* 0x000fc400000116ad */
[--C-:B------:R-:W-:Y:S01]  /*44720*/  PRMT R32, R20, 0x3340, R175.reuse ;  /* 0x0000334014207816 */ /* 0x100fe200000000af */
[----:B------:R0:W-:Y:S01]  /*44730*/  STL [R1+0x1148], R19 ;  /* 0x0011481301007387 */ /* 0x0001e20000100800 */
[----:B------:R-:W-:Y:S02]  /*44740*/  LOP3.LUT R24, R24, 0xffff, RZ, 0xc0, !PT ;  /* 0x0000ffff18187812 */ /* 0x000fe400078ec0ff */
[----:B------:R-:W-:Y:S02]  /*44750*/  LOP3.LUT R28, R28, 0xffff, RZ, 0xc0, !PT ;  /* 0x0000ffff1c1c7812 */ /* 0x000fe400078ec0ff */
[----:B0-----:R-:W-:Y:S02]  /*44760*/  SHF.R.U32.HI R19, RZ, 0x8, R20 ;  /* 0x00000008ff137819 */ /* 0x001fe40000011614 */
[----:B------:R-:W-:Y:S02]  /*44770*/  SHF.R.U32.HI R20, RZ, 0x8, R175 ;  /* 0x00000008ff147819 */ /* 0x000fe400000116af */
[----:B------:R-:W-:-:S02]  /*44780*/  LOP3.LUT R19, R19, 0xffff, RZ, 0xc0, !PT ;  /* 0x0000ffff13137812 */ /* 0x000fc400078ec0ff */
[----:B------:R-:W-:Y:S02]  /*44790*/  LOP3.LUT R20, R20, 0xffff, RZ, 0xc0, !PT ;  /* 0x0000ffff14147812 */ /* 0x000fe400078ec0ff */
[----:B------:R-:W-:Y:S02]  /*447a0*/  PRMT R24, R24, 0x3340, R28 ;  /* 0x0000334018187816 */ /* 0x000fe4000000001c */
[----:B------:R-:W-:Y:S01]  /*447b0*/  PRMT R19, R19, 0x3340, R20 ;  /* 0x0000334013137816 */ /* 0x000fe20000000014 */
[----:B------:R-:W-:Y:S04]  /*447c0*/  STL [R1+0x1144], R32 ;  /* 0x0011442001007387 */ /* 0x000fe80000100800 */
[----:B------:R-:W-:Y:S04]  /*447d0*/  STL [R1+0xf60], R24 ;  /* 0x000f601801007387 */ /* 0x000fe80000100800 */
[----:B------:R0:W-:Y:S01]  /*447e0*/  STL [R1+0xf64], R19 ;  /* 0x000f641301007387 */ /* 0x0001e20000100800 */
[----:B--2---:R-:W-:-:S03]  /*447f0*/  LOP3.LUT R20, R49, 0xffff, RZ, 0xc0, !PT ;  /* 0x0000ffff31147812 */ /* 0x004fc600078ec0ff */
[----:B------:R-:W2:Y:S01]  /*44800*/  LDL.LU R49, [R1+0x630] ;  /* 0x0006300001317983 */ /* 0x000ea20000300800 */
[----:B------:R-:W-:Y:S02]  /*44810*/  LOP3.LUT R225, R225, 0xffff, RZ, 0xc0, !PT ;  /* 0x0000ffffe1e17812 */ /* 0x000fe400078ec0ff */
[----:B------:R-:W-:Y:S02]  /*44820*/  LOP3.LUT R72, R72, 0xffff, RZ, 0xc0, !PT ;  /* 0x0000ffff48487812 */ /* 0x000fe400078ec0ff */
[----:B------:R-:W-:Y:S02]  /*44830*/  LOP3.LUT R169, R169, 0xffff, RZ, 0xc0, !PT ;  /* 0x0000ffffa9a97812 */ /* 0x000fe400078ec0ff */
[--C-:B0-----:R-:W-:Y:S02]  /*44840*/  PRMT R19, R225, 0x3340, R72.reuse ;  /* 0x00003340e1137816 */ /* 0x101fe40000000048 */
[----:B------:R-:W-:Y:S02]  /*44850*/  SHF.R.U32.HI R24, RZ, 0x8, R225 ;  /* 0x00000008ff187819 */ /* 0x000fe400000116e1 */
[----:B------:R-:W-:Y:S01]  /*44860*/  SHF.R.U32.HI R28, RZ, 0x8, R72 ;  /* 0x00000008ff1c7819 */ /* 0x000fe20000011648 */
[----:B------:R0:W-:Y:S01]  /*44870*/  STL [R1+0x1134], R19 ;  /* 0x0011341301007387 */ /* 0x0001e20000100800 */
[----:B------:R-:W-:-:S02]  /*44880*/  PRMT R32, R20, 0x3340, R169 ;  /* 0x0000334014207816 */ /* 0x000fc400000000a9 */
[----:B------:R-:W-:Y:S02]  /*44890*/  LOP3.LUT R24, R24, 0xffff, RZ, 0xc0, !PT ;  /* 0x0000ffff18187812 */ /* 0x000fe400078ec0ff */
[----:B------:R-:W-:Y:S02]  /*448a0*/  LOP3.LUT R28, R28, 0xffff, RZ, 0xc0, !PT ;  /* 0x0000ffff1c1c7812 */ /* 0x000fe400078ec0ff */
[----:B0-----:R-:W-:Y:S02]  /*448b0*/  SHF.R.U32.HI R19, RZ, 0x8, R20 ;  /* 0x00000008ff137819 */ /* 0x001fe40000011614 */
[----:B------:R-:W-:Y:S02]  /*448c0*/  SHF.R.U32.HI R20, RZ, 0x8, R169 ;  /* 0x00000008ff147819 */ /* 0x000fe400000116a9 */
[----:B------:R-:W-:Y:S02]  /*448d0*/  LOP3.LUT R19, R19, 0xffff, RZ, 0xc0, !PT ;  /* 0x0000ffff13137812 */ /* 0x000fe400078ec0ff */
[----:B------:R-:W-:-:S02]  /*448e0*/  LOP3.LUT R20, R20, 0xffff, RZ, 0xc0, !PT ;  /* 0x0000ffff14147812 */ /* 0x000fc400078ec0ff */
[----:B------:R-:W-:Y:S02]  /*448f0*/  PRMT R24, R24, 0x3340, R28 ;  /* 0x0000334018187816 */ /* 0x000fe4000000001c */
[----:B------:R-:W-:Y:S01]  /*44900*/  PRMT R19, R19, 0x3340, R20 ;  /* 0x0000334013137816 */ /* 0x000fe20000000014 */
[----:B------:R-:W-:Y:S04]  /*44910*/  STL [R1+0x1130], R32 ;  /* 0x0011302001007387 */ /* 0x000fe80000100800 */
[----:B------:R-:W-:Y:S04]  /*44920*/  STL [R1+0xf54], R24 ;  /* 0x000f541801007387 */ /* 0x000fe80000100800 */
[----:B------:R3:W-:Y:S02]  /*44930*/  STL [R1+0xf5c], R19 ;  /* 0x000f5c1301007387 */ /* 0x0007e40000100800 */
[----:B---3--:R-:W-:-:S02]  /*44940*/  LOP3.LUT R19, R17, 0xffff, RZ, 0xc0, !PT ;  /* 0x0000ffff11137812 */ /* 0x008fc400078ec0ff */
[----:B--2---:R-:W-:Y:S02]  /*44950*/  LOP3.LUT R20, R49, 0xffff, RZ, 0xc0, !PT ;  /* 0x0000ffff31147812 */ /* 0x004fe400078ec0ff */
[----:B------:R-:W2:Y:S04]  /*44960*/  LDL.LU R49, [R1+0x634] ;  /* 0x0006340001317983 */ /* 0x000ea80000300800 */
[----:B------:R-:W3:Y:S01]  /*44970*/  LDL.LU R17, [R1+0x1958] ;  /* 0x0019580001117983 */ /* 0x000ee20000300800 */
[----:B------:R-:W-:Y:S02]  /*44980*/  LOP3.LUT R171, R171, 0xffff, RZ, 0xc0, !PT ;  /* 0x0000ffffabab7812 */ /* 0x000fe400078ec0ff */
[----:B------:R-:W-:Y:S02]  /*44990*/  SHF.R.U32.HI R24, RZ, 0x8, R19 ;  /* 0x00000008ff187819 */ /* 0x000fe40000011613 */
[----:B------:R-:W-:-:S02]  /*449a0*/  PRMT R19, R19, 0x3340, R171 ;  /* 0x0000334013137816 */ /* 0x000fc400000000ab */
[----:B------:R-:W-:Y:S02]  /*449b0*/  LOP3.LUT R21, R21, 0xffff, RZ, 0xc0, !PT ;  /* 0x0000ffff15157812 */ /* 0x000fe400078ec0ff */
[----:B------:R-:W-:Y:S01]  /*449c0*/  SHF.R.U32.HI R28, RZ, 0x8, R171 ;  /* 0x00000008ff1c7819 */ /* 0x000fe200000116ab */
[----:B------:R0:W-:Y:S01]  /*449d0*/  STL [R1+0x1124], R19 ;  /* 0x0011241301007387 */ /* 0x0001e20000100800 */
[----:B------:R-:W-:Y:S02]  /*449e0*/  PRMT R32, R20, 0x3340, R21 ;  /* 0x0000334014207816 */ /* 0x000fe40000000015 */
[----:B------:R-:W-:Y:S02]  /*449f0*/  LOP3.LUT R24, R24, 0xffff, RZ, 0xc0, !PT ;  /* 0x0000ffff18187812 */ /* 0x000fe400078ec0ff */
[----:B------:R-:W-:Y:S02]  /*44a00*/  LOP3.LUT R28, R28, 0xffff, RZ, 0xc0, !PT ;  /* 0x0000ffff1c1c7812 */ /* 0x000fe400078ec0ff */
[----:B0-----:R-:W-:-:S02]  /*44a10*/  SHF.R.U32.HI R19, RZ, 0x8, R20 ;  /* 0x00000008ff137819 */ /* 0x001fc40000011614 */
[----:B------:R-:W-:Y:S02]  /*44a20*/  SHF.R.U32.HI R20, RZ, 0x8, R21 ;  /* 0x00000008ff147819 */ /* 0x000fe40000011615 */
[----:B------:R-:W-:Y:S02]  /*44a30*/  LOP3.LUT R19, R19, 0xffff, RZ, 0xc0, !PT ;  /* 0x0000ffff13137812 */ /* 0x000fe400078ec0ff */
[----:B------:R-:W-:Y:S02]  /*44a40*/  LOP3.LUT R20, R20, 0xffff, RZ, 0xc0, !PT ;  /* 0x0000ffff14147812 */ /* 0x000fe400078ec0ff */
[----:B------:R-:W-:Y:S02]  /*44a50*/  PRMT R24, R24, 0x3340, R28 ;  /* 0x0000334018187816 */ /* 0x000fe4000000001c */
[----:B------:R-:W-:Y:S01]  /*44a60*/  PRMT R19, R19, 0x3340, R20 ;  /* 0x0000334013137816 */ /* 0x000fe20000000014 */
[----:B------:R-:W-:Y:S04]  /*44a70*/  STL [R1+0x10bc], R32 ;  /* 0x0010bc2001007387 */ /* 0x000fe80000100800 */
[----:B------:R0:W-:Y:S04]  /*44a80*/  STL [R1+0xf50], R24 ;  /* 0x000f501801007387 */ /* 0x0001e80000100800 */
[----:B------:R2:W-:Y:S01]  /*44a90*/  STL [R1+0xec4], R19 ;  /* 0x000ec41301007387 */ /* 0x0005e20000100800 */
[----:B0-----:R-:W-:-:S02]  /*44aa0*/  LOP3.LUT R24, R23, 0xffff, RZ, 0xc0, !PT ;  /* 0x0000ffff17187812 */ /* 0x001fc400078ec0ff */
[----:B------:R-:W-:Y:S02]  /*44ab0*/  LOP3.LUT R20, R14, 0xffff, RZ, 0xc0, !PT ;  /* 0x0000ffff0e147812 */ /* 0x000fe400078ec0ff */
[----:B------:R-:W-:Y:S01]  /*44ac0*/  LOP3.LUT R48, R48, 0xffff, RZ, 0xc0, !PT ;  /* 0x0000ffff30307812 */ /* 0x000fe200078ec0ff */
[----:B------:R-:W4:Y:S03]  /*44ad0*/  LDL.LU R14, [R1+0x1954] ;  /* 0x00195400010e7983 */ /* 0x000f260000300800 */
[----:B------:R-:W-:Y:S02]  /*44ae0*/  PRMT R28, R20, 0x3340, R48 ;  /* 0x00003340141c7816 */ /* 0x000fe40000000030 */
[----:B------:R-:W-:Y:S02]  /*44af0*/  LOP3.LUT R50, R50, 0xffff, RZ, 0xc0, !PT ;  /* 0x0000ffff32327812 */ /* 0x000fe400078ec0ff */
[----:B------:R-:W-:-:S02]  /*44b00*/  LOP3.LUT R229, R229, 0xffff, RZ, 0xc0, !PT ;  /* 0x0000ffffe5e57812 */ /* 0x000fc400078ec0ff */
[----:B------:R-:W-:Y:S01]  /*44b10*/  LOP3.LUT R68, R68, 0xffff, RZ, 0xc0, !PT ;  /* 0x0000ffff44447812 */ /* 0x000fe200078ec0ff */
[----:B------:R-:W-:Y:S01]  /*44b20*/  IMAD R22, R0, UR4, RZ ;  /* 0x0000000400167c24 */ /* 0x000fe2000f8e02ff */
[----:B------:R-:W-:-:S03]  /*44b30*/  ULDC UR4, c[0x0][0x248] ;  /* 0x0000920000047ab9 */ /* 0x000fc60000000800 */
[----:B------:R-:W-:Y:S01]  /*44b40*/  VIADD R26, R22, UR4 ;  /* 0x00000004161a7c36 */ /* 0x000fe20008000000 */
        /* <DEDUP_REMOVED lines=24> */
[----:B------:R-:W-:Y:S01]  /*44cd0*/  ULDC UR7, c[0x0][0x248] ;  /* 0x0000920000077ab9 */ /* 0x000fe20000000800 */
[----:B--2---:R-:W-:-:S04]  /*44ce0*/  LOP3.LUT R19, R49, 0xffff, RZ, 0xc0, !PT ;  /* 0x0000ffff31137812 */ /* 0x004fc800078ec0ff */
[----:B------:R-:W-:Y:S02]  /*44cf0*/  SHF.R.U32.HI R23, RZ, 0x8, R19 ;  /* 0x00000008ff177819 */ /* 0x000fe40000011613 */
[--C-:B------:R-:W-:Y:S02]  /*44d00*/  PRMT R19, R19, 0x3340, R24.reuse ;  /* 0x0000334013137816 */ /* 0x100fe40000000018 */
[----:B------:R-:W-:-:S03]  /*44d10*/  SHF.R.U32.HI R24, RZ, 0x8, R24 ;  /* 0x00000008ff187819 */ /* 0x000fc60000011618 */
[----:B------:R0:W-:Y:S01]  /*44d20*/  STL [R1+0x10b4], R19 ;  /* 0x0010b41301007387 */ /* 0x0001e20000100800 */
        /* <DEDUP_REMOVED lines=11> */
[----:B0-----:R-:W-:-:S02]  /*44de0*/  LOP3.LUT R19, R13, 0xffff, RZ, 0xc0, !PT ;  /* 0x0000ffff0d137812 */ /* 0x001fc400078ec0ff */
[----:B------:R-:W2:Y:S02]  /*44df0*/  LDL.LU R13, [R1+0x1950] ;  /* 0x00195000010d7983 */ /* 0x000ea40000300800 */
[----:B------:R-:W-:Y:S02]  /*44e00*/  SHF.R.U32.HI R23, RZ, 0x8, R19 ;  /* 0x00000008ff177819 */ /* 0x000fe40000011613 */
[--C-:B------:R-:W-:Y:S02]  /*44e10*/  PRMT R19, R19, 0x3340, R50.reuse ;  /* 0x0000334013137816 */ /* 0x100fe40000000032 */
        /* <DEDUP_REMOVED lines=12> */
[----:B------:R-:W-:Y:S04]  /*44ee0*/  STL [R1+0xeb0], R23 ;  /* 0x000eb01701007387 */ /* 0x000fe80000100800 */
[----:B------:R3:W-:Y:S02]  /*44ef0*/  STL [R1+0xf3c], R19 ;  /* 0x000f3c1301007387 */ /* 0x0007e40000100800 */
[----:B---3--:R-:W-:-:S02]  /*44f00*/  LOP3.LUT R19, R17, 0xffff, RZ, 0xc0, !PT ;  /* 0x0000ffff11137812 */ /* 0x008fc400078ec0ff */
[----:B------:R-:W3:Y:S04]  /*44f10*/  LDL.LU R17, [R1+0x194c] ;  /* 0x00194c0001117983 */ /* 0x000ee80000300800 */
[----:B------:R-:W4:Y:S04]  /*44f20*/  LDL.LU R53, [R1+0x640] ;  /* 0x0006400001357983 */ /* 0x000f280000300800 */
[----:B------:R-:W2:Y:S01]  /*44f30*/  LDL.LU R51, [R1+0x63c] ;  /* 0x00063c0001337983 */ /* 0x000ea20000300800 */
        /* <DEDUP_REMOVED lines=61> */
[----:B------:R-:W-:Y:S01]  /*45310*/  LOP3.LUT R227, R227, 0xffff, RZ, 0xc0, !PT ;  /* 0x0000ffffe3e37812 */ /* 0x000fe200078ec0ff */
[----:B------:R-:W-:Y:S02]  /*45320*/  ULDC UR6, c[0x0][0x248] ;  /* 0x0000920000067ab9 */ /* 0x000fe40000000800 */
[----:B------:R-:W-:Y:S01]  /*45330*/  VIADD R173, R212, UR7 ;  /* 0x00000007d4ad7c36 */ /* 0x000fe20008000000 */
[----:B------:R-:W-:Y:S01]  /*45340*/  LOP3.LUT R70, R70, 0xffff, RZ, 0xc0, !PT ;  /* 0x0000ffff46467812 */ /* 0x000fe200078ec0ff */
[----:B------:R-:W-:Y:S02]  /*45350*/  ULDC UR7, c[0x0][0x248] ;  /* 0x0000920000077ab9 */ /* 0x000fe40000000800 */
[----:B------:R-:W-:Y:S01]  /*45360*/  VIADD R175, R173, UR5 ;  /* 0x00000005adaf7c36 */ /* 0x000fe20008000000 */
[----:B------:R-:W-:-:S03]  /*45370*/  ULDC UR5, c[0x0][0x248] ;  /* 0x0000920000057ab9 */ /* 0x000fc60000000800 */
[----:B------:R-:W-:Y:S01]  /*45380*/  VIADD R211, R175, UR8 ;  /* 0x00000008afd37c36 */ /* 0x000fe20008000000 */
[----:B------:R-:W-:Y:S01]  /*45390*/  PRMT R23, R227, 0x3340, R70 ;  /* 0x00003340e3177816 */ /* 0x000fe20000000046 */
[----:B------:R-:W-:Y:S02]  /*453a0*/  ULDC UR8, c[0x0][0x248] ;  /* 0x0000920000087ab9 */ /* 0x000fe40000000800 */
[----:B------:R-:W-:Y:S01]  /*453b0*/  VIADD R215, R211, UR4 ;  /* 0x00000004d3d77c36 */ /* 0x000fe20008000000 */
[----:B------:R-:W-:-:S03]  /*453c0*/  ULDC UR4, c[0x0][0x248] ;  /* 0x0000920000047ab9 */ /* 0x000fc60000000800 */
[----:B------:R-:W-:Y:S01]  /*453d0*/  VIADD R208, R215, UR4 ;  /* 0x00000004d7d07c36 */ /* 0x000fe20008000000 */
[----:B------:R-:W-:-:S03]  /*453e0*/  ULDC UR4, c[0x0][0x248] ;  /* 0x0000920000047ab9 */ /* 0x000fc60000000800 */
[----:B------:R-:W-:Y:S01]  /*453f0*/  VIADD R209, R208, UR5 ;  /* 0x00000005d0d17c36 */ /* 0x000fe20008000000 */
[----:B------:R-:W-:Y:S01]  /*45400*/  LOP3.LUT R165, R165, 0xffff, RZ, 0xc0, !PT ;  /* 0x0000ffffa5a57812 */ /* 0x000fe200078ec0ff */
[----:B------:R0:W-:Y:S01]  /*45410*/  STL [R1+0x10dc], R23 ;  /* 0x0010dc1701007387 */ /* 0x0001e20000100800 */
[----:B------:R-:W-:Y:S01]  /*45420*/  SHF.R.U32.HI R49, RZ, 0x8, R227 ;  /* 0x00000008ff317819 */ /* 0x000fe200000116e3 */
[----:B------:R-:W-:Y:S01]  /*45430*/  VIADD R213, R209, UR4 ;  /* 0x00000004d1d57c36 */ /* 0x000fe20008000000 */
[----:B------:R-:W-:Y:S01]  /*45440*/  SHF.R.U32.HI R50, RZ, 0x8, R70 ;  /* 0x00000008ff327819 */ /* 0x000fe20000011646 */
[----:B------:R-:W-:Y:S01]  /*45450*/  ULDC UR5, c[0x0][0x248] ;  /* 0x0000920000057ab9 */ /* 0x000fe20000000800 */
[----:B------:R-:W-:Y:S01]  /*45460*/  SHF.R.U32.HI R48, RZ, 0x8, R165 ;  /* 0x00000008ff307819 */ /* 0x000fe200000116a5 */
[----:B------:R-:W-:Y:S01]  /*45470*/  VIADD R221, R213, UR6 ;  /* 0x00000006d5dd7c36 */ /* 0x000fe20008000000 */
[----:B------:R-:W-:Y:S01]  /*45480*/  LOP3.LUT R49, R49, 0xffff, RZ, 0xc0, !PT ;  /* 0x0000ffff31317812 */ /* 0x000fe200078ec0ff */
[----:B------:R-:W-:Y:S01]  /*45490*/  ULDC UR4, c[0x0][0x248] ;  /* 0x0000920000047ab9 */ /* 0x000fe20000000800 */
[----:B0-----:R-:W-:Y:S01]  /*454a0*/  SHF.R.U32.HI R23, RZ, 0x8, R19 ;  /* 0x00000008ff177819 */ /* 0x001fe20000011613 */
[----:B------:R-:W-:Y:S01]  /*454b0*/  VIADD R216, R221, UR7 ;  /* 0x00000007ddd87c36 */ /* 0x000fe20008000000 */
[----:B------:R-:W-:Y:S01]  /*454c0*/  LOP3.LUT R50, R50, 0xffff, RZ, 0xc0, !PT ;  /* 0x0000ffff32327812 */ /* 0x000fe200078ec0ff */
[----:B------:R-:W-:Y:S01]  /*454d0*/  ULDC UR6, c[0x0][0x248] ;  /* 0x0000920000067ab9 */ /* 0x000fe20000000800 */
[----:B------:R-:W-:Y:S01]  /*454e0*/  LOP3.LUT R23, R23, 0xffff, RZ, 0xc0, !PT ;  /* 0x0000ffff17177812 */ /* 0x000fe200078ec0ff */
[----:B------:R-:W-:Y:S01]  /*454f0*/  VIADD R224, R216, UR5 ;  /* 0x00000005d8e07c36 */ /* 0x000fe20008000000 */
[----:B------:R-:W-:Y:S01]  /*45500*/  LOP3.LUT R48, R48, 0xffff, RZ, 0xc0, !PT ;  /* 0x0000ffff30307812 */ /* 0x000fe200078ec0ff */
[----:B------:R-:W-:Y:S01]  /*45510*/  ULDC UR5, c[0x0][0x248] ;  /* 0x0000920000057ab9 */ /* 0x000fe20000000800 */
[----:B------:R-:W-:Y:S01]  /*45520*/  PRMT R55, R19, 0x3340, R165 ;  /* 0x0000334013377816 */ /* 0x000fe200000000a5 */
[----:B------:R-:W-:Y:S01]  /*45530*/  ULDC UR7, c[0x0][0x248] ;  /* 0x0000920000077ab9 */ /* 0x000fe20000000800 */
[----:B------:R-:W-:Y:S01]  /*45540*/  PRMT R49, R49, 0x3340, R50 ;  /* 0x0000334031317816 */ /* 0x000fe20000000032 */
[----:B------:R-:W-:Y:S01]  /*45550*/  VIADD R223, R224, UR8 ;  /* 0x00000008e0df7c36 */ /* 0x000fe20008000000 */
[----:B------:R-:W-:Y:S01]  /*45560*/  PRMT R23, R23, 0x3340, R48 ;  /* 0x0000334017177816 */ /* 0x000fe20000000030 */
[----:B------:R-:W-:Y:S01]  /*45570*/  STL [R1+0x10c0], R55 ;  /* 0x0010c03701007387 */ /* 0x000fe20000100800 */
[----:B------:R-:W-:Y:S01]  /*45580*/  LOP3.LUT R153, R153, 0xffff, RZ, 0xc0, !PT ;  /* 0x0000ffff99997812 */ /* 0x000fe200078ec0ff */
[----:B------:R-:W-:Y:S01]  /*45590*/  VIADD R225, R223, UR4 ;  /* 0x00000004dfe17c36 */ /* 0x000fe20008000000 */
[----:B------:R-:W-:Y:S01]  /*455a0*/  ULDC UR4, c[0x0][0x248] ;  /* 0x0000920000047ab9 */ /* 0x000fe20000000800 */
[----:B------:R-:W-:Y:S01]  /*455b0*/  STL [R1+0xf38], R49 ;  /* 0x000f383101007387 */ /* 0x000fe20000100800 */
[----:B------:R-:W-:Y:S01]  /*455c0*/  LOP3.LUT R155, R155, 0xffff, RZ, 0xc0, !PT ;  /* 0x0000ffff9b9b7812 */ /* 0x000fe200078ec0ff */
[----:B------:R-:W-:-:S02]  /*455d0*/  ULDC UR8, c[0x0][0x248] ;  /* 0x0000920000087ab9 */ /* 0x000fc40000000800 */
[----:B------:R2:W-:Y:S01]  /*455e0*/  STL [R1+0xef8], R23 ;  /* 0x000ef81701007387 */ /* 0x0005e20000100800 */
[----:B------:R-:W-:Y:S01]  /*455f0*/  VIADD R217, R225, UR4 ;  /* 0x00000004e1d97c36 */ /* 0x000fe20008000000 */
[----:B------:R-:W-:Y:S01]  /*45600*/  SHF.R.U32.HI R50, RZ, 0x8, R153 ;  /* 0x00000008ff327819 */ /* 0x000fe20000011699 */
[----:B------:R-:W-:Y:S02]  /*45610*/  ULDC UR4, c[0x0][0x248] ;  /* 0x0000920000047ab9 */ /* 0x000fe40000000800 */
[----:B------:R-:W-:Y:S01]  /*45620*/  VIADD R220, R217, UR5 ;  /* 0x00000005d9dc7c36 */ /* 0x000fe20008000000 */
[----:B------:R-:W-:Y:S01]  /*45630*/  LOP3.LUT R50, R50, 0xffff, RZ, 0xc0, !PT ;  /* 0x0000ffff32327812 */ /* 0x000fe200078ec0ff */
[----:B------:R-:W-:Y:S02]  /*45640*/  ULDC UR5, c[0x0][0x248] ;  /* 0x0000920000057ab9 */ /* 0x000fe40000000800 */
        /* <DEDUP_REMOVED lines=24> */
[----:B----4-:R-:W-:Y:S02]  /*457d0*/  LOP3.LUT R48, R53, 0xffff, RZ, 0xc0, !PT ;  /* 0x0000ffff35307812 */ /* 0x010fe400078ec0ff */
[----:B--2---:R-:W-:Y:S02]  /*457e0*/  LOP3.LUT R23, R51, 0xffff, RZ, 0xc0, !PT ;  /* 0x0000ffff33177812 */ /* 0x004fe400078ec0ff */
[----:B------:R-:W-:Y:S02]  /*457f0*/  SHF.R.U32.HI R49, RZ, 0x8, R48 ;  /* 0x00000008ff317819 */ /* 0x000fe40000011630 */
[----:B------:R-:W-:Y:S02]  /*45800*/  PRMT R48, R48, 0x3340, R153 ;  /* 0x0000334030307816 */ /* 0x000fe40000000099 */
[----:B------:R-:W-:-:S02]  /*45810*/  SHF.R.U32.HI R51, RZ, 0x8, R23 ;  /* 0x00000008ff337819 */ /* 0x000fc40000011617 */
[----:B------:R-:W-:Y:S01]  /*45820*/  PRMT R23, R23, 0x3340, R155 ;  /* 0x0000334017177816 */ /* 0x000fe2000000009b */
[----:B------:R0:W-:Y:S01]  /*45830*/  STL [R1+0x10a8], R48 ;  /* 0x0010a83001007387 */ /* 0x0001e20000100800 */
[----:B------:R-:W-:-:S03]  /*45840*/  LOP3.LUT R49, R49, 0xffff, RZ, 0xc0, !PT ;  /* 0x0000ffff31317812 */ /* 0x000fc600078ec0ff */
[----:B------:R1:W-:Y:S01]  /*45850*/  STL [R1+0x10a4], R23 ;  /* 0x0010a41701007387 */ /* 0x0003e20000100800 */
[----:B0-----:R-:W-:Y:S02]  /*45860*/  SHF.R.U32.HI R48, RZ, 0x8, R155 ;  /* 0x00000008ff307819 */ /* 0x001fe4000001169b */
[----:B-1----:R-:W-:Y:S02]  /*45870*/  LOP3.LUT R23, R51, 0xffff, RZ, 0xc0, !PT ;  /* 0x0000ffff33177812 */ /* 0x002fe400078ec0ff */
[----:B------:R-:W-:Y:S02]  /*45880*/  LOP3.LUT R48, R48, 0xffff, RZ, 0xc0, !PT ;  /* 0x0000ffff30307812 */ /* 0x000fe400078ec0ff */
[----:B------:R-:W-:Y:S02]  /*45890*/  PRMT R49, R49, 0x3340, R50 ;  /* 0x0000334031317816 */ /* 0x000fe40000000032 */
[----:B------:R-:W-:Y:S02]  /*458a0*/  PRMT R23, R23, 0x3340, R48 ;  /* 0x0000334017177816 */ /* 0x000fe40000000030 */
[----:B------:R-:W-:Y:S01]  /*458b0*/  LOP3.LUT R48, R15, 0xffff, RZ, 0xc0, !PT ;  /* 0x0000ffff0f307812 */ /* 0x000fe200078ec0ff */
[----:B------:R-:W-:Y:S04]  /*458c0*/  STL [R1+0xeb4], R49 ;  /* 0x000eb43101007387 */ /* 0x000fe80000100800 */
[----:B------:R0:W-:Y:S04]  /*458d0*/  STL [R1+0xeb8], R23 ;  /* 0x000eb81701007387 */ /* 0x0001e80000100800 */
        /* <DEDUP_REMOVED lines=42> */
[----:B0-----:R-:W-:Y:S01]  /*45b80*/  LOP3.LUT R23, R3, 0xffff, RZ, 0xc0, !PT ;  /* 0x0000ffff03177812 */ /* 0x001fe200078ec0ff */
[----:B------:R-:W-:Y:S01]  /*45b90*/  ULDC UR4, c[0x0][0x248] ;  /* 0x0000920000047ab9 */ /* 0x000fe20000000800 */
[----:B------:R-:W4:Y:S01]  /*45ba0*/  LDL.LU R3, [R1+0x1944] ;  /* 0x0019440001037983 */ /* 0x000f220000300800 */
        /* <DEDUP_REMOVED lines=52> */
[----:B------:R-:W-:Y:S01]  /*45ef0*/  SHF.R.U32.HI R49, RZ, 0x8, R48 ;  /* 0x00000008ff317819 */ /* 0x000fe20000011630 */
[----:B------:R-:W-:Y:S02]  /*45f00*/  ULDC UR7, c[0x0][0x248] ;  /* 0x0000920000077ab9 */ /* 0x000fe40000000800 */
[----:B------:R-:W-:Y:S01]  /*45f10*/  VIADD R133, R134, UR5 ;  /* 0x0000000586857c36 */ /* 0x000fe20008000000 */
[----:B------:R-:W-:Y:S01]  /*45f20*/  LOP3.LUT R54, R54, 0xffff, RZ, 0xc0, !PT ;  /* 0x0000ffff36367812 */ /* 0x000fe200078ec0ff */
[----:B------:R-:W-:-:S02]  /*45f30*/  ULDC UR5, c[0x0][0x248] ;  /* 0x0000920000057ab9 */ /* 0x000fc40000000800 */
[----:B------:R-:W-:Y:S01]  /*45f40*/  VIADD R132, R133, UR8 ;  /* 0x0000000885847c36 */ /* 0x000fe20008000000 */
[----:B------:R-:W-:Y:S01]  /*45f50*/  PRMT R48, R48, 0x3340, R52 ;  /* 0x0000334030307816 */ /* 0x000fe20000000034 */
[----:B------:R-:W-:Y:S02]  /*45f60*/  ULDC UR8, c[0x0][0x248] ;  /* 0x0000920000087ab9 */ /* 0x000fe40000000800 */
[----:B------:R-:W-:Y:S01]  /*45f70*/  VIADD R131, R132, UR4 ;  /* 0x0000000484837c36 */ /* 0x000fe20008000000 */
[----:B------:R-:W-:Y:S01]  /*45f80*/  ULDC UR4, c[0x0][0x248] ;  /* 0x0000920000047ab9 */ /* 0x000fe20000000800 */
[----:B------:R-:W-:Y:S02]  /*45f90*/  SHF.R.U32.HI R51, RZ, 0x8, R23 ;  /* 0x00000008ff337819 */ /* 0x000fe40000011617 */
[----:B------:R-:W-:Y:S01]  /*45fa0*/  VIADD R130, R131, UR4 ;  /* 0x0000000483827c36 */ /* 0x000fe20008000000 */
[----:B------:R-:W-:Y:S01]  /*45fb0*/  PRMT R23, R23, 0x3340, R54 ;  /* 0x0000334017177816 */ /* 0x000fe20000000036 */
[----:B------:R0:W-:Y:S01]  /*45fc0*/  STL [R1+0x10a0], R48 ;  /* 0x0010a03001007387 */ /* 0x0001e20000100800 */
[----:B------:R-:W-:Y:S01]  /*45fd0*/  SHF.R.U32.HI R50, RZ, 0x8, R52 ;  /* 0x00000008ff327819 */ /* 0x000fe20000011634 */
[----:B------:R-:W-:Y:S01]  /*45fe0*/  VIADD R248, R130, UR5 ;  /* 0x0000000582f87c36 */ /* 0x000fe20008000000 */
[----:B------:R-:W-:Y:S01]  /*45ff0*/  ULDC UR4, c[0x0][0x248] ;  /* 0x0000920000047ab9 */ /* 0x000fe20000000800 */
[----:B------:R1:W-:Y:S01]  /*46000*/  STL [R1+0x1098], R23 ;  /* 0x0010981701007387 */ /* 0x0003e20000100800 */
[----:B------:R-:W-:Y:S01]  /*46010*/  LOP3.LUT R49, R49, 0xffff, RZ, 0xc0, !PT ;  /* 0x0000ffff31317812 */ /* 0x000fe200078ec0ff */
[----:B------:R-:W-:Y:S01]  /*46020*/  VIADD R244, R248, UR4 ;  /* 0x00000004f8f47c36 */ /* 0x000fe20008000000 */
[----:B------:R-:W-:Y:S01]  /*46030*/  LOP3.LUT R50, R50, 0xffff, RZ, 0xc0, !PT ;  /* 0x0000ffff32327812 */ /* 0x000fe200078ec0ff */
[----:B------:R-:W-:Y:S01]  /*46040*/  ULDC UR5, c[0x0][0x248] ;  /* 0x0000920000057ab9 */ /* 0x000fe20000000800 */
[----:B------:R-:W-:-:S02]  /*46050*/  LOP3.LUT R167, R167, 0xffff, RZ, 0xc0, !PT ;  /* 0x0000ffffa7a77812 */ /* 0x000fc400078ec0ff */
[----:B0-----:R-:W-:Y:S02]  /*46060*/  SHF.R.U32.HI R48, RZ, 0x8, R54 ;  /* 0x00000008ff307819 */ /* 0x001fe40000011636 */
[----:B-1----:R-:W-:Y:S01]  /*46070*/  LOP3.LUT R23, R51, 0xffff, RZ, 0xc0, !PT ;  /* 0x0000ffff33177812 */ /* 0x002fe200078ec0ff */
[----:B------:R-:W-:Y:S01]  /*46080*/  ULDC UR4, c[0x0][0x248] ;  /* 0x0000920000047ab9 */ /* 0x000fe20000000800 */
[----:B------:R-:W-:Y:S01]  /*46090*/  LOP3.LUT R48, R48, 0xffff, RZ, 0xc0, !PT ;  /* 0x0000ffff30307812 */ /* 0x000fe200078ec0ff */
[----:B------:R-:W-:Y:S01]  /*460a0*/  VIADD R129, R244, UR6 ;  /* 0x00000006f4817c36 */ /* 0x000fe20008000000 */
[----:B------:R-:W-:Y:S01]  /*460b0*/  PRMT R49, R49, 0x3340, R50 ;  /* 0x0000334031317816 */ /* 0x000fe20000000032 */
[----:B------:R-:W-:Y:S01]  /*460c0*/  ULDC UR6, c[0x0][0x248] ;  /* 0x0000920000067ab9 */ /* 0x000fe20000000800 */
[----:B------:R-:W-:Y:S01]  /*460d0*/  PRMT R23, R23, 0x3340, R48 ;  /* 0x0000334017177816 */ /* 0x000fe20000000030 */
[----:B------:R-:W-:Y:S01]  /*460e0*/  VIADD R128, R129, UR7 ;  /* 0x0000000781807c36 */ /* 0x000fe20008000000 */
[----:B------:R-:W-:Y:S01]  /*460f0*/  LOP3.LUT R48, R4, 0xffff, RZ, 0xc0, !PT ;  /* 0x0000ffff04307812 */ /* 0x000fe200078ec0ff */
[----:B------:R0:W-:Y:S01]  /*46100*/  STL [R1+0xea8], R49 ;  /* 0x000ea83101007387 */ /* 0x0001e20000100800 */
[----:B------:R-:W-:Y:S01]  /*46110*/  LOP3.LUT R64, R64, 0xffff, RZ, 0xc0, !PT ;  /* 0x0000ffff40407812 */ /* 0x000fe200078ec0ff */
[----:B------:R-:W-:Y:S01]  /*46120*/  VIADD R127, R128, UR5 ;  /* 0x00000005807f7c36 */ /* 0x000fe20008000000 */
[----:B------:R-:W-:Y:S01]  /*46130*/  SHF.R.U32.HI R50, RZ, 0x8, R167 ;  /* 0x00000008ff327819 */ /* 0x000fe200000116a7 */
[----:B------:R1:W-:Y:S01]  /*46140*/  STL [R1+0xeac], R23 ;  /* 0x000eac1701007387 */ /* 0x0003e20000100800 */
[----:B------:R-:W-:Y:S01]  /*46150*/  ULDC UR5, c[0x0][0x248] ;  /* 0x0000920000057ab9 */ /* 0x000fe20000000800 */
[----:B------:R-:W-:Y:S01]  /*46160*/  LOP3.LUT R161, R161, 0xffff, RZ, 0xc0, !PT ;  /* 0x0000ffffa1a17812 */ /* 0x000fe200078ec0ff */
[----:B------:R-:W-:Y:S01]  /*46170*/  ULDC UR7, c[0x0][0x248] ;  /* 0x0000920000077ab9 */ /* 0x000fe20000000800 */
[----:B------:R-:W4:Y:S01]  /*46180*/  LDL.LU R4, [R1+0x1940] ;  /* 0x0019400001047983 */ /* 0x000f220000300800 */
[----:B0-----:R-:W-:-:S02]  /*46190*/  SHF.R.U32.HI R49, RZ, 0x8, R48 ;  /* 0x00000008ff317819 */ /* 0x001fc40000011630 */
[----:B------:R-:W-:Y:S02]  /*461a0*/  PRMT R48, R48, 0x3340, R167 ;  /* 0x0000334030307816 */ /* 0x000fe400000000a7 */
[----:B-1----:R-:W-:Y:S01]  /*461b0*/  LOP3.LUT R23, R9, 0xffff, RZ, 0xc0, !PT ;  /* 0x0000ffff09177812 */ /* 0x002fe200078ec0ff */
[----:B------:R-:W-:Y:S01]  /*461c0*/  VIADD R126, R127, UR8 ;  /* 0x000000087f7e7c36 */ /* 0x000fe20008000000 */
[----:B------:R-:W4:Y:S01]  /*461d0*/  LDL.LU R9, [R1+0x193c] ;  /* 0x00193c0001097983 */ /* 0x000f220000300800 */
[----:B------:R-:W-:Y:S01]  /*461e0*/  LOP3.LUT R49, R49, 0xffff, RZ, 0xc0, !PT ;  /* 0x0000ffff31317812 */ /* 0x000fe200078ec0ff */
[----:B------:R-:W-:Y:S01]  /*461f0*/  ULDC UR8, c[0x0][0x248] ;  /* 0x0000920000087ab9 */ /* 0x000fe20000000800 */
[----:B------:R-:W-:Y:S01]  /*46200*/  SHF.R.U32.HI R51, RZ, 0x8, R23 ;  /* 0x00000008ff337819 */ /* 0x000fe20000011617 */
[----:B------:R0:W-:Y:S01]  /*46210*/  STL [R1+0x109c], R48 ;  /* 0x00109c3001007387 */ /* 0x0001e20000100800 */
[----:B------:R-:W-:Y:S01]  /*46220*/  PRMT R23, R23, 0x3340, R64 ;  /* 0x0000334017177816 */ /* 0x000fe20000000040 */
[----:B------:R-:W-:Y:S01]  /*46230*/  VIADD R125, R126, UR4 ;  /* 0x000000047e7d7c36 */ /* 0x000fe20008000000 */
[----:B------:R-:W-:Y:S01]  /*46240*/  LOP3.LUT R50, R50, 0xffff, RZ, 0xc0, !PT ;  /* 0x0000ffff32327812 */ /* 0x000fe200078ec0ff */
[----:B------:R-:W-:-:S02]  /*46250*/  ULDC UR4, c[0x0][0x248] ;  /* 0x0000920000047ab9 */ /* 0x000fc40000000800 */
[----:B------:R1:W-:Y:S01]  /*46260*/  STL [R1+0x1094], R23 ;  /* 0x0010941701007387 */ /* 0x0003e20000100800 */
[----:B0-----:R-:W-:Y:S01]  /*46270*/  SHF.R.U32.HI R48, RZ, 0x8, R64 ;  /* 0x00000008ff307819 */ /* 0x001fe20000011640 */
[----:B------:R-:W-:Y:S01]  /*46280*/  VIADD R124, R125, UR4 ;  /* 0x000000047d7c7c36 */ /* 0x000fe20008000000 */
[----:B------:R-:W-:Y:S01]  /*46290*/  PRMT R49, R49, 0x3340, R50 ;  /* 0x0000334031317816 */ /* 0x000fe20000000032 */
[----:B------:R-:W-:Y:S01]  /*462a0*/  ULDC UR4, c[0x0][0x248] ;  /* 0x0000920000047ab9 */ /* 0x000fe20000000800 */
[----:B------:R-:W-:Y:S02]  /*462b0*/  LOP3.LUT R48, R48, 0xffff, RZ, 0xc0, !PT ;  /* 0x0000ffff30307812 */ /* 0x000fe400078ec0ff */
[----:B-1----:R-:W-:Y:S01]  /*462c0*/  LOP3.LUT R23, R51, 0xffff, RZ, 0xc0, !PT ;  /* 0x0000ffff33177812 */ /* 0x002fe200078ec0ff */
[----:B------:R-:W-:Y:S01]  /*462d0*/  VIADD R123, R124, UR5 ;  /* 0x000000057c7b7c36 */ /* 0x000fe20008000000 */
[----:B------:R-:W-:Y:S01]  /*462e0*/  STL [R1+0xed0], R49 ;  /* 0x000ed03101007387 */ /* 0x000fe20000100800 */
[----:B------:R-:W-:Y:S01]  /*462f0*/  LOP3.LUT R163, R163, 0xffff, RZ, 0xc0, !PT ;  /* 0x0000ffffa3a37812 */ /* 0x000fe200078ec0ff */
[----:B------:R-:W-:Y:S01]  /*46300*/  ULDC UR5, c[0x0][0x248] ;  /* 0x0000920000057ab9 */ /* 0x000fe20000000800 */
[----:B------:R-:W-:Y:S01]  /*46310*/  PRMT R23, R23, 0x3340, R48 ;  /* 0x0000334017177816 */ /* 0x000fe20000000030 */
[----:B------:R-:W-:Y:S01]  /*46320*/  VIADD R122, R123, UR4 ;  /* 0x000000047b7a7c36 */ /* 0x000fe20008000000 */
[----:B------:R-:W-:Y:S01]  /*46330*/  LOP3.LUT R48, R14, 0xffff, RZ, 0xc0, !PT ;  /* 0x0000ffff0e307812 */ /* 0x000fe200078ec0ff */
[----:B------:R-:W-:-:S02]  /*46340*/  ULDC UR4, c[0x0][0x248] ;  /* 0x0000920000047ab9 */ /* 0x000fc40000000800 */
[----:B------:R0:W-:Y:S01]  /*46350*/  STL [R1+0xed4], R23 ;  /* 0x000ed41701007387 */ /* 0x0001e20000100800 */
[----:B------:R-:W-:Y:S01]  /*46360*/  VIADD R121, R122, UR6 ;  /* 0x000000067a797c36 */ /* 0x000fe20008000000 */
[----:B------:R-:W-:Y:S01]  /*46370*/  SHF.R.U32.HI R50, RZ, 0x8, R161 ;  /* 0x00000008ff327819 */ /* 0x000fe200000116a1 */
[----:B------:R-:W-:Y:S01]  /*46380*/  ULDC UR6, c[0x0][0x248] ;  /* 0x0000920000067ab9 */ /* 0x000fe20000000800 */
[----:B0-----:R-:W-:Y:S01]  /*46390*/  LOP3.LUT R23, R13, 0xffff, RZ, 0xc0, !PT ;  /* 0x0000ffff0d177812 */ /* 0x001fe200078ec0ff */
[----:B------:R-:W-:Y:S01]  /*463a0*/  VIADD R120, R121, UR7 ;  /* 0x0000000779787c36 */ /* 0x000fe20008000000 */
[----:B------:R-:W4:Y:S01]  /*463b0*/  LDL.LU R13, [R1+0x1938] ;  /* 0x00193800010d7983 */ /* 0x000f220000300800 */
[----:B------:R-:W-:Y:S01]  /*463c0*/  PRMT R51, R48, 0x3340, R163 ;  /* 0x0000334030337816 */ /* 0x000fe200000000a3 */
[----:B------:R-:W-:Y:S01]  /*463d0*/  ULDC UR7, c[0x0][0x248] ;  /* 0x0000920000077ab9 */ /* 0x000fe20000000800 */
[----:B------:R-:W-:Y:S01]  /*463e0*/  SHF.R.U32.HI R49, RZ, 0x8, R23 ;  /* 0x00000008ff317819 */ /* 0x000fe20000011617 */
[----:B------:R-:W4:Y:S01]  /*463f0*/  LDL.LU R14, [R1+0x1934] ;  /* 0x00193400010e7983 */ /* 0x000f220000300800 */
[----:B------:R-:W-:Y:S01]  /*46400*/  PRMT R23, R23, 0x3340, R161 ;  /* 0x0000334017177816 */ /* 0x000fe200000000a1 */
[----:B------:R-:W-:Y:S01]  /*46410*/  VIADD R119, R120, UR5 ;  /* 0x0000000578777c36 */ /* 0x000fe20008000000 */
[----:B------:R-:W-:Y:S01]  /*46420*/  LOP3.LUT R49, R49, 0xffff, RZ, 0xc0, !PT ;  /* 0x0000ffff31317812 */ /* 0x000fe200078ec0ff */
[----:B------:R-:W-:-:S02]  /*46430*/  ULDC UR5, c[0x0][0x248] ;  /* 0x0000920000057ab9 */ /* 0x000fc40000000800 */
[----:B------:R0:W-:Y:S01]  /*46440*/  STL [R1+0x1088], R23 ;  /* 0x0010881701007387 */ /* 0x0001e20000100800 */
[----:B------:R-:W-:Y:S01]  /*46450*/  LOP3.LUT R50, R50, 0xffff, RZ, 0xc0, !PT ;  /* 0x0000ffff32327812 */ /* 0x000fe200078ec0ff */
[----:B------:R-:W-:Y:S01]  /*46460*/  VIADD R118, R119, UR8 ;  /* 0x0000000877767c36 */ /* 0x000fe20008000000 */
[----:B------:R-:W-:Y:S02]  /*46470*/  LOP3.LUT R157, R157, 0xffff, RZ, 0xc0, !PT ;  /* 0x0000ffff9d9d7812 */ /* 0x000fe400078ec0ff */
[----:B0-----:R-:W-:Y:S01]  /*46480*/  SHF.R.U32.HI R23, RZ, 0x8, R48 ;  /* 0x00000008ff177819 */ /* 0x001fe20000011630 */
[----:B------:R-:W-:Y:S01]  /*46490*/  STL [R1+0x1084], R51 ;  /* 0x0010843301007387 */ /* 0x000fe20000100800 */
[----:B------:R-:W-:Y:S01]  /*464a0*/  SHF.R.U32.HI R48, RZ, 0x8, R163 ;  /* 0x00000008ff307819 */ /* 0x000fe200000116a3 */
[----:B------:R-:W-:Y:S01]  /*464b0*/  ULDC UR8, c[0x0][0x248] ;  /* 0x0000920000087ab9 */ /* 0x000fe20000000800 */
[----:B------:R-:W-:Y:S02]  /*464c0*/  LOP3.LUT R23, R23, 0xffff, RZ, 0xc0, !PT ;  /* 0x0000ffff17177812 */ /* 0x000fe400078ec0ff */
[----:B------:R-:W-:Y:S01]  /*464d0*/  LOP3.LUT R48, R48, 0xffff, RZ, 0xc0, !PT ;  /* 0x0000ffff30307812 */ /* 0x000fe200078ec0ff */
[----:B------:R-:W-:Y:S01]  /*464e0*/  VIADD R117, R118, UR4 ;  /* 0x0000000476757c36 */ /* 0x000fe20008000000 */
[----:B------:R-:W-:Y:S01]  /*464f0*/  PRMT R49, R49, 0x3340, R50 ;  /* 0x0000334031317816 */ /* 0x000fe20000000032 */
[----:B------:R-:W-:Y:S01]  /*46500*/  ULDC UR4, c[0x0][0x248] ;  /* 0x0000920000047ab9 */ /* 0x000fe20000000800 */
[----:B------:R-:W-:-:S02]  /*46510*/  PRMT R23, R23, 0x3340, R48 ;  /* 0x0000334017177816 */ /* 0x000fc40000000030 */
[----:B--2---:R-:W-:Y:S01]  /*46520*/  LOP3.LUT R48, R15, 0xffff, RZ, 0xc0, !PT ;  /* 0x0000ffff0f307812 */ /* 0x004fe200078ec0ff */
[----:B------:R0:W-:Y:S01]  /*46530*/  STL [R1+0xec8], R49 ;  /* 0x000ec83101007387 */ /* 0x0001e20000100800 */
[----:B------:R-:W-:Y:S01]  /*46540*/  VIADD R116, R117, UR4 ;  /* 0x0000000475747c36 */ /* 0x000fe20008000000 */
[----:B------:R-:W-:Y:S01]  /*46550*/  LOP3.LUT R159, R159, 0xffff, RZ, 0xc0, !PT ;  /* 0x0000ffff9f9f7812 */ /* 0x000fe200078ec0ff */
[----:B------:R-:W-:Y:S01]  /*46560*/  ULDC UR4, c[0x0][0x248] ;  /* 0x0000920000047ab9 */ /* 0x000fe20000000800 */
[----:B------:R3:W-:Y:S01]  /*46570*/  STL [R1+0xecc], R23 ;  /* 0x000ecc1701007387 */ /* 0x0007e20000100800 */
[----:B------:R-:W-:Y:S01]  /*46580*/  VIADD R115, R116, UR5 ;  /* 0x0000000574737c36 */ /* 0x000fe20008000000 */
[----:B------:R-:W-:Y:S01]  /*46590*/  SHF.R.U32.HI R50, RZ, 0x8, R157 ;  /* 0x00000008ff327819 */ /* 0x000fe2000001169d */
[----:B------:R-:W-:Y:S01]  /*465a0*/  ULDC UR5, c[0x0][0x248] ;  /* 0x0000920000057ab9 */ /* 0x000fe20000000800 */
[----:B------:R-:W2:Y:S01]  /*465b0*/  LDL.LU R15, [R1+0x1930] ;  /* 0x00193000010f7983 */ /* 0x000ea20000300800 */
[----:B0-----:R-:W-:-:S02]  /*465c0*/  SHF.R.U32.HI R49, RZ, 0x8, R48 ;  /* 0x00000008ff317819 */ /* 0x001fc40000011630 */
[----:B------:R-:W-:Y:S02]  /*465d0*/  PRMT R48, R48, 0x3340, R157 ;  /* 0x0000334030307816 */ /* 0x000fe4000000009d */
[----:B---3--:R-:W-:Y:S01]  /*465e0*/  LOP3.LUT R23, R17, 0xffff, RZ, 0xc0, !PT ;  /* 0x0000ffff11177812 */ /* 0x008fe200078ec0ff */
[----:B------:R-:W-:Y:S01]  /*465f0*/  VIADD R114, R115, UR4 ;  /* 0x0000000473727c36 */ /* 0x000fe20008000000 */
[----:B------:R-:W3:Y:S01]  /*46600*/  LDL.LU R17, [R1+0x192c] ;  /* 0x00192c0001117983 */ /* 0x000ee20000300800 */
        /* <DEDUP_REMOVED lines=16> */
[----:B------:R-:W-:Y:S01]  /*46710*/  LOP3.LUT R56, R56, 0xffff, RZ, 0xc0, !PT ;  /* 0x0000ffff38387812 */ /* 0x000fe200078ec0ff */
[----:B------:R-:W-:Y:S01]  /*46720*/  STL [R1+0xe90], R49 ;  /* 0x000e903101007387 */ /* 0x000fe20000100800 */
[----:B------:R-:W-:Y:S01]  /*46730*/  PRMT R23, R23, 0x3340, R48 ;  /* 0x0000334017177816 */ /* 0x000fe20000000030 */
[----:B------:R-:W-:Y:S01]  /*46740*/  ULDC UR5, c[0x0][0x248] ;  /* 0x0000920000057ab9 */ /* 0x000fe20000000800 */
[----:B------:R-:W-:Y:S01]  /*46750*/  LOP3.LUT R48, R16, 0xffff, RZ, 0xc0, !PT ;  /* 0x0000ffff10307812 */ /* 0x000fe200078ec0ff */
[----:B------:R-:W-:Y:S01]  /*46760*/  VIADD R110, R111, UR8 ;  /* 0x000000086f6e7c36 */ /* 0x000fe20008000000 */
[----:B------:R-:W-:Y:S01]  /*46770*/  LOP3.LUT R58, R58, 0xffff, RZ, 0xc0, !PT ;  /* 0x0000ffff3a3a7812 */ /* 0x000fe200078ec0ff */
[----:B------:R0:W-:Y:S01]  /*46780*/  STL [R1+0xe94], R23 ;  /* 0x000e941701007387 */ /* 0x0001e20000100800 */
[----:B------:R-:W-:Y:S01]  /*46790*/  SHF.R.U32.HI R167, RZ, 0x8, R48 ;  /* 0x00000008ffa77819 */ /* 0x000fe20000011630 */
[----:B------:R-:W-:Y:S01]  /*467a0*/  ULDC UR8, c[0x0][0x248] ;  /* 0x0000920000087ab9 */ /* 0x000fe20000000800 */
[----:B------:R-:W-:Y:S01]  /*467b0*/  PRMT R48, R48, 0x3340, R56 ;  /* 0x0000334030307816 */ /* 0x000fe20000000038 */
[----:B------:R-:W3:Y:S01]  /*467c0*/  LDL.LU R16, [R1+0x1928] ;  /* 0x0019280001107983 */ /* 0x000ee20000300800 */
[----:B------:R-:W-:Y:S01]  /*467d0*/  VIADD R109, R110, UR4 ;  /* 0x000000046e6d7c36 */ /* 0x000fe20008000000 */
[----:B------:R-:W-:Y:S01]  /*467e0*/  ULDC UR4, c[0x0][0x248] ;  /* 0x0000920000047ab9 */ /* 0x000fe20000000800 */
[----:B0-----:R-:W-:-:S02]  /*467f0*/  LOP3.LUT R23, R12, 0xffff, RZ, 0xc0, !PT ;  /* 0x0000ffff0c177812 */ /* 0x001fc400078ec0ff */
[----:B------:R-:W3:Y:S02]  /*46800*/  LDL.LU R12, [R1+0x1924] ;  /* 0x00192400010c7983 */ /* 0x000ee40000300800 */
[----:B------:R-:W-:Y:S02]  /*46810*/  SHF.R.U32.HI R50, RZ, 0x8, R23 ;  /* 0x00000008ff327819 */ /* 0x000fe40000011617 */
[----:B------:R-:W-:Y:S01]  /*46820*/  PRMT R23, R23, 0x3340, R58 ;  /* 0x0000334017177816 */ /* 0x000fe2000000003a */
[----:B------:R0:W-:Y:S01]  /*46830*/  STL [R1+0x1060], R48 ;  /* 0x0010603001007387 */ /* 0x0001e20000100800 */
[----:B------:R-:W-:Y:S01]  /*46840*/  VIADD R108, R109, UR4 ;  /* 0x000000046d6c7c36 */ /* 0x000fe20008000000 */
[----:B------:R-:W-:Y:S01]  /*46850*/  F2FP.SATFINITE.E4M3.F32.PACK_AB_MERGE_C R27, R107, R106, RZ ;  /* 0x0000006a6b1b723e */ /* 0x000fe200048070ff */
[----:B------:R-:W-:Y:S01]  /*46860*/  ULDC UR4, c[0x0][0x248] ;  /* 0x0000920000047ab9 */ /* 0x000fe20000000800 */
[----:B------:R1:W-:Y:S01]  /*46870*/  STL [R1+0x1054], R23 ;  /* 0x0010541701007387 */ /* 0x0003e20000100800 */
[----:B------:R-:W-:-:S02]  /*46880*/  SHF.R.U32.HI R49, RZ, 0x8, R56 ;  /* 0x00000008ff317819 */ /* 0x000fc40000011638 */
[----:B0-----:R-:W-:Y:S01]  /*46890*/  SHF.R.U32.HI R48, RZ, 0x8, R58 ;  /* 0x00000008ff307819 */ /* 0x001fe2000001163a */
[----:B------:R-:W-:Y:S01]  /*468a0*/  VIADD R107, R108, UR5 ;  /* 0x000000056c6b7c36 */ /* 0x000fe20008000000 */
[----:B-1----:R-:W-:Y:S02]  /*468b0*/  LOP3.LUT R23, R50, 0xffff, RZ, 0xc0, !PT ;  /* 0x0000ffff32177812 */ /* 0x002fe400078ec0ff */
[----:B------:R-:W-:Y:S01]  /*468c0*/  LOP3.LUT R48, R48, 0xffff, RZ, 0xc0, !PT ;  /* 0x0000ffff30307812 */ /* 0x000fe200078ec0ff */
[----:B------:R-:W-:Y:S01]  /*468d0*/  VIADD R106, R107, UR4 ;  /* 0x000000046b6a7c36 */ /* 0x000fe20008000000 */
[----:B------:R-:W-:Y:S01]  /*468e0*/  LOP3.LUT R167, R167, 0xffff, RZ, 0xc0, !PT ;  /* 0x0000ffffa7a77812 */ /* 0x000fe200078ec0ff */
[----:B------:R-:W-:Y:S01]  /*468f0*/  ULDC UR5, c[0x0][0x248] ;  /* 0x0000920000057ab9 */ /* 0x000fe20000000800 */
[----:B------:R-:W-:Y:S01]  /*46900*/  PRMT R23, R23, 0x3340, R48 ;  /* 0x0000334017177816 */ /* 0x000fe20000000030 */
[----:B------:R-:W-:Y:S01]  /*46910*/  ULDC UR4, c[0x0][0x248] ;  /* 0x0000920000047ab9 */ /* 0x000fe20000000800 */
[----:B------:R-:W-:-:S02]  /*46920*/  LOP3.LUT R49, R49, 0xffff, RZ, 0xc0, !PT ;  /* 0x0000ffff31317812 */ /* 0x000fc400078ec0ff */
[----:B------:R-:W-:Y:S02]  /*46930*/  LOP3.LUT R48, R10, 0xffff, RZ, 0xc0, !PT ;  /* 0x0000ffff0a307812 */ /* 0x000fe400078ec0ff */
[----:B------:R-:W-:Y:S01]  /*46940*/  LOP3.LUT R60, R60, 0xffff, RZ, 0xc0, !PT ;  /* 0x0000ffff3c3c7812 */ /* 0x000fe200078ec0ff */
[----:B------:R0:W-:Y:S01]  /*46950*/  STL [R1+0xe8c], R23 ;  /* 0x000e8c1701007387 */ /* 0x0001e20000100800 */
[----:B------:R-:W-:Y:S01]  /*46960*/  PRMT R167, R167, 0x3340, R49 ;  /* 0x00003340a7a77816 */ /* 0x000fe20000000031 */
[----:B------:R-:W-:Y:S01]  /*46970*/  VIADD R105, R106, UR6 ;  /* 0x000000066a697c36 */ /* 0x000fe20008000000 */
[----:B------:R-:W-:Y:S01]  /*46980*/  SHF.R.U32.HI R49, RZ, 0x8, R48 ;  /* 0x00000008ff317819 */ /* 0x000fe20000011630 */
[----:B------:R-:W3:Y:S01]  /*46990*/  LDL.LU R10, [R1+0x1920] ;  /* 0x00192000010a7983 */ /* 0x000ee20000300800 */
[----:B------:R-:W-:Y:S01]  /*469a0*/  LOP3.LUT R62, R62, 0xffff, RZ, 0xc0, !PT ;  /* 0x0000ffff3e3e7812 */ /* 0x000fe200078ec0ff */
[----:B------:R-:W-:Y:S01]  /*469b0*/  ULDC UR6, c[0x0][0x248] ;  /* 0x0000920000067ab9 */ /* 0x000fe20000000800 */
[----:B------:R-:W-:-:S02]  /*469c0*/  PRMT R48, R48, 0x3340, R60 ;  /* 0x0000334030307816 */ /* 0x000fc4000000003c */
[----:B0-----:R-:W-:Y:S01]  /*469d0*/  LOP3.LUT R23, R11, 0xffff, RZ, 0xc0, !PT ;  /* 0x0000ffff0b177812 */ /* 0x001fe200078ec0ff */
[----:B------:R-:W-:Y:S01]  /*469e0*/  VIADD R104, R105, UR7 ;  /* 0x0000000769687c36 */ /* 0x000fe20008000000 */
[----:B------:R-:W3:Y:S01]  /*469f0*/  LDL.LU R11, [R1+0x191c] ;  /* 0x00191c00010b7983 */ /* 0x000ee20000300800 */
[----:B------:R-:W-:Y:S01]  /*46a00*/  SHF.R.U32.HI R50, RZ, 0x8, R60 ;  /* 0x00000008ff327819 */ /* 0x000fe2000001163c */
[----:B------:R-:W-:Y:S01]  /*46a10*/  ULDC UR7, c[0x0][0x248] ;  /* 0x0000920000077ab9 */ /* 0x000fe20000000800 */
[----:B------:R-:W-:Y:S01]  /*46a20*/  SHF.R.U32.HI R51, RZ, 0x8, R23 ;  /* 0x00000008ff337819 */ /* 0x000fe20000011617 */
[----:B------:R0:W-:Y:S01]  /*46a30*/  STL [R1+0x1058], R48 ;  /* 0x0010583001007387 */ /* 0x0001e20000100800 */
[--C-:B------:R-:W-:Y:S01]  /*46a40*/  PRMT R23, R23, 0x3340, R62.reuse ;  /* 0x0000334017177816 */ /* 0x100fe2000000003e */
[----:B------:R-:W-:Y:S01]  /*46a50*/  VIADD R103, R104, UR5 ;  /* 0x0000000568677c36 */ /* 0x000fe20008000000 */
[----:B------:R-:W-:Y:S01]  /*46a60*/  LOP3.LUT R49, R49, 0xffff, RZ, 0xc0, !PT ;  /* 0x0000ffff31317812 */ /* 0x000fe200078ec0ff */
[----:B------:R-:W-:Y:S01]  /*46a70*/  ULDC UR5, c[0x0][0x248] ;  /* 0x0000920000057ab9 */ /* 0x000fe20000000800 */
[----:B------:R-:W-:Y:S01]  /*46a80*/  LOP3.LUT R50, R50, 0xffff, RZ, 0xc0, !PT ;  /* 0x0000ffff32327812 */ /* 0x000fe200078ec0ff */
[----:B------:R1:W-:Y:S01]  /*46a90*/  STL [R1+0x1050], R23 ;  /* 0x0010501701007387 */ /* 0x0003e20000100800 */
[----:B0-----:R-:W-:Y:S01]  /*46aa0*/  SHF.R.U32.HI R48, RZ, 0x8, R62 ;  /* 0x00000008ff307819 */ /* 0x001fe2000001163e */
[----:B------:R-:W-:Y:S01]  /*46ab0*/  VIADD R102, R103, UR8 ;  /* 0x0000000867667c36 */ /* 0x000fe20008000000 */
[----:B------:R-:W-:Y:S01]  /*46ac0*/  PRMT R49, R49, 0x3340, R50 ;  /* 0x0000334031317816 */ /* 0x000fe20000000032 */
[----:B------:R-:W-:Y:S01]  /*46ad0*/  ULDC UR8, c[0x0][0x248] ;  /* 0x0000920000087ab9 */ /* 0x000fe20000000800 */
[----:B------:R-:W-:-:S02]  /*46ae0*/  LOP3.LUT R48, R48, 0xffff, RZ, 0xc0, !PT ;  /* 0x0000ffff30307812 */ /* 0x000fc400078ec0ff */
[----:B-1----:R-:W-:Y:S01]  /*46af0*/  LOP3.LUT R23, R51, 0xffff, RZ, 0xc0, !PT ;  /* 0x0000ffff33177812 */ /* 0x002fe200078ec0ff */
[----:B------:R-:W-:Y:S01]  /*46b00*/  VIADD R101, R102, UR4 ;  /* 0x0000000466657c36 */ /* 0x000fe20008000000 */
[----:B------:R-:W-:Y:S02]  /*46b10*/  ULDC UR4, c[0x0][0x248] ;  /* 0x0000920000047ab9 */ /* 0x000fe40000000800 */
[----:B------:R-:W-:Y:S01]  /*46b20*/  PRMT R23, R23, 0x3340, R48 ;  /* 0x0000334017177816 */ /* 0x000fe20000000030 */
[----:B------:R-:W-:Y:S01]  /*46b30*/  STL [R1+0xea0], R49 ;  /* 0x000ea03101007387 */ /* 0x000fe20000100800 */
[----:B------:R-:W-:Y:S01]  /*46b40*/  VIADD R100, R101, UR4 ;  /* 0x0000000465647c36 */ /* 0x000fe20008000000 */
[----:B------:R-:W-:Y:S01]  /*46b50*/  LOP3.LUT R66, R66, 0xffff, RZ, 0xc0, !PT ;  /* 0x0000ffff42427812 */ /* 0x000fe200078ec0ff */
[----:B------:R-:W-:Y:S01]  /*46b60*/  ULDC UR4, c[0x0][0x248] ;  /* 0x0000920000047ab9 */ /* 0x000fe20000000800 */
[----:B------:R0:W-:Y:S01]  /*46b70*/  STL [R1+0xea4], R23 ;  /* 0x000ea41701007387 */ /* 0x0001e20000100800 */
[----:B------:R-:W-:Y:S01]  /*46b80*/  F2FP.SATFINITE.E4M3.F32.PACK_AB_MERGE_C R25, R99, R98, RZ ;  /* 0x000000626319723e */ /* 0x000fe200048070ff */
[----:B------:R-:W-:Y:S01]  /*46b90*/  VIADD R99, R100, UR5 ;  /* 0x0000000564637c36 */ /* 0x000fe20008000000 */
[----:B------:R-:W-:Y:S01]  /*46ba0*/  LOP3.LUT R48, R5, 0xffff, RZ, 0xc0, !PT ;  /* 0x0000ffff05307812 */ /* 0x000fe200078ec0ff */
[----:B------:R-:W-:Y:S01]  /*46bb0*/  ULDC UR5, c[0x0][0x248] ;  /* 0x0000920000057ab9 */ /* 0x000fe20000000800 */
[----:B0-----:R-:W-:Y:S01]  /*46bc0*/  LOP3.LUT R23, R2, 0xffff, RZ, 0xc0, !PT ;  /* 0x0000ffff02177812 */ /* 0x001fe200078ec0ff */
[----:B------:R-:W-:Y:S01]  /*46bd0*/  VIADD R98, R99, UR4 ;  /* 0x0000000463627c36 */ /* 0x000fe20008000000 */
[----:B------:R-:W-:Y:S01]  /*46be0*/  LOP3.LUT R74, R74, 0xffff, RZ, 0xc0, !PT ;  /* 0x0000ffff4a4a7812 */ /* 0x000fe200078ec0ff */
[----:B------:R-:W3:Y:S01]  /*46bf0*/  LDL.LU R2, [R1+0x1918] ;  /* 0x0019180001027983 */ /* 0x000ee20000300800 */
[----:B------:R-:W-:Y:S01]  /*46c00*/  SHF.R.U32.HI R49, RZ, 0x8, R23 ;  /* 0x00000008ff317819 */ /* 0x000fe20000011617 */
[----:B------:R-:W-:Y:S01]  /*46c10*/  ULDC UR4, c[0x0][0x248] ;  /* 0x0000920000047ab9 */ /* 0x000fe20000000800 */
[--C-:B------:R-:W-:Y:S01]  /*46c20*/  PRMT R23, R23, 0x3340, R66.reuse ;  /* 0x0000334017177816 */ /* 0x100fe20000000042 */
[----:B------:R-:W3:Y:S01]  /*46c30*/  LDL.LU R5, [R1+0x1914] ;  /* 0x0019140001057983 */ /* 0x000ee20000300800 */
[----:B------:R-:W-:Y:S01]  /*46c40*/  SHF.R.U32.HI R50, RZ, 0x8, R66 ;  /* 0x00000008ff327819 */ /* 0x000fe20000011642 */
[----:B------:R-:W-:Y:S01]  /*46c50*/  VIADD R97, R98, UR6 ;  /* 0x0000000662617c36 */ /* 0x000fe20008000000 */
[----:B------:R-:W-:Y:S01]  /*46c60*/  PRMT R51, R48, 0x3340, R74 ;  /* 0x0000334030337816 */ /* 0x000fe2000000004a */
[----:B------:R0:W-:Y:S01]  /*46c70*/  STL [R1+0x1044], R23 ;  /* 0x0010441701007387 */ /* 0x0001e20000100800 */
[----:B------:R-:W-:Y:S01]  /*46c80*/  LOP3.LUT R49, R49, 0xffff, RZ, 0xc0, !PT ;  /* 0x0000ffff31317812 */ /* 0x000fe200078ec0ff */
[----:B------:R-:W-:Y:S01]  /*46c90*/  VIADD R96, R97, UR7 ;  /* 0x0000000761607c36 */ /* 0x000fe20008000000 */
[----:B------:R-:W-:Y:S01]  /*46ca0*/  LOP3.LUT R50, R50, 0xffff, RZ, 0xc0, !PT ;  /* 0x0000ffff32327812 */ /* 0x000fe200078ec0ff */
[----:B------:R-:W-:Y:S01]  /*46cb0*/  ULDC UR6, c[0x0][0x248] ;  /* 0x0000920000067ab9 */ /* 0x000fe20000000800 */
[----:B0-----:R-:W-:Y:S01]  /*46cc0*/  SHF.R.U32.HI R23, RZ, 0x8, R48 ;  /* 0x00000008ff177819 */ /* 0x001fe20000011630 */
[----:B------:R-:W-:Y:S01]  /*46cd0*/  STL [R1+0x105c], R51 ;  /* 0x00105c3301007387 */ /* 0x000fe20000100800 */
[----:B------:R-:W-:Y:S01]  /*46ce0*/  SHF.R.U32.HI R48, RZ, 0x8, R74 ;  /* 0x00000008ff307819 */ /* 0x000fe2000001164a */
[----:B------:R-:W-:Y:S01]  /*46cf0*/  ULDC UR7, c[0x0][0x248] ;  /* 0x0000920000077ab9 */ /* 0x000fe20000000800 */
[----:B------:R-:W-:-:S02]  /*46d00*/  LOP3.LUT R23, R23, 0xffff, RZ, 0xc0, !PT ;  /* 0x0000ffff17177812 */ /* 0x000fc400078ec0ff */
[----:B------:R-:W-:Y:S01]  /*46d10*/  LOP3.LUT R48, R48, 0xffff, RZ, 0xc0, !PT ;  /* 0x0000ffff30307812 */ /* 0x000fe200078ec0ff */
[----:B------:R-:W-:Y:S01]  /*46d20*/  VIADD R95, R96, UR5 ;  /* 0x00000005605f7c36 */ /* 0x000fe20008000000 */
[----:B------:R-:W-:Y:S01]  /*46d30*/  PRMT R49, R49, 0x3340, R50 ;  /* 0x0000334031317816 */ /* 0x000fe20000000032 */
[----:B------:R-:W-:Y:S01]  /*46d40*/  ULDC UR5, c[0x0][0x248] ;  /* 0x0000920000057ab9 */ /* 0x000fe20000000800 */
[----:B------:R-:W-:Y:S01]  /*46d50*/  PRMT R23, R23, 0x3340, R48 ;  /* 0x0000334017177816 */ /* 0x000fe20000000030 */
[----:B------:R-:W-:Y:S02]  /*46d60*/  VIADD R94, R95, UR8 ;  /* 0x000000085f5e7c36 */ /* 0x000fe40008000000 */
[----:B------:R-:W-:Y:S01]  /*46d70*/  STL [R1+0xe9c], R49 ;  /* 0x000e9c3101007387 */ /* 0x000fe20000100800 */
[----:B------:R-:W-:Y:S01]  /*46d80*/  LOP3.LUT R82, R82, 0xffff, RZ, 0xc0, !PT ;  /* 0x0000ffff52527812 */ /* 0x000fe200078ec0ff */
[----:B------:R-:W-:Y:S01]  /*46d90*/  VIADD R93, R94, UR4 ;  /* 0x000000045e5d7c36 */ /* 0x000fe20008000000 */
[----:B------:R-:W-:Y:S01]  /*46da0*/  F2FP.SATFINITE.E4M3.F32.PACK_AB_MERGE_C R90, R91, R90, RZ ;  /* 0x0000005a5b5a723e */ /* 0x000fe200048070ff */
[----:B------:R0:W-:Y:S01]  /*46db0*/  STL [R1+0xed8], R23 ;  /* 0x000ed81701007387 */ /* 0x0001e20000100800 */
[----:B------:R-:W-:Y:S01]  /*46dc0*/  ULDC UR4, c[0x0][0x248] ;  /* 0x0000920000047ab9 */ /* 0x000fe20000000800 */
[----:B------:R-:W-:Y:S01]  /*46dd0*/  LOP3.LUT R48, R7, 0xffff, RZ, 0xc0, !PT ;  /* 0x0000ffff07307812 */ /* 0x000fe200078ec0ff */
[----:B------:R-:W-:Y:S01]  /*46de0*/  VIADD R92, R93, UR4 ;  /* 0x000000045d5c7c36 */ /* 0x000fe20008000000 */
[----:B------:R-:W-:Y:S01]  /*46df0*/  LOP3.LUT R90, R90, 0xffff, RZ, 0xc0, !PT ;  /* 0x0000ffff5a5a7812 */ /* 0x000fe200078ec0ff */
[----:B------:R-:W-:Y:S01]  /*46e00*/  ULDC UR4, c[0x0][0x248] ;  /* 0x0000920000047ab9 */ /* 0x000fe20000000800 */
[----:B------:R-:W-:Y:S01]  /*46e10*/  ULDC UR8, c[0x0][0x248] ;  /* 0x0000920000087ab9 */ /* 0x000fe20000000800 */
[----:B0-----:R-:W-:Y:S01]  /*46e20*/  LOP3.LUT R23, R6, 0xffff, RZ, 0xc0, !PT ;  /* 0x0000ffff06177812 */ /* 0x001fe200078ec0ff */
[----:B------:R-:W-:Y:S01]  /*46e30*/  VIADD R91, R92, UR5 ;  /* 0x000000055c5b7c36 */ /* 0x000fe20008000000 */
[----:B------:R-:W3:Y:S01]  /*46e40*/  LDL.LU R6, [R1+0x1910] ;  /* 0x0019100001067983 */ /* 0x000ee20000300800 */
[--C-:B------:R-:W-:Y:S01]  /*46e50*/  SHF.R.U32.HI R50, RZ, 0x8, R82.reuse ;  /* 0x00000008ff327819 */ /* 0x100fe20000011652 */
[----:B------:R-:W-:Y:S01]  /*46e60*/  ULDC UR5, c[0x0][0x248] ;  /* 0x0000920000057ab9 */ /* 0x000fe20000000800 */
[----:B------:R-:W-:Y:S01]  /*46e70*/  SHF.R.U32.HI R49, RZ, 0x8, R23 ;  /* 0x00000008ff317819 */ /* 0x000fe20000011617 */
[----:B------:R-:W3:Y:S01]  /*46e80*/  LDL.LU R7, [R1+0x190c] ;  /* 0x00190c0001077983 */ /* 0x000ee20000300800 */
[----:B------:R-:W-:-:S02]  /*46e90*/  PRMT R23, R23, 0x3340, R82 ;  /* 0x0000334017177816 */ /* 0x000fc40000000052 */
[----:B------:R-:W-:-:S03]  /*46ea0*/  PRMT R51, R48, 0x3340, R90 ;  /* 0x0000334030337816 */ /* 0x000fc6000000005a */
[----:B------:R0:W-:Y:S01]  /*46eb0*/  STL [R1+0x1064], R23 ;  /* 0x0010641701007387 */ /* 0x0001e20000100800 */
[----:B------:R-:W-:Y:S02]  /*46ec0*/  LOP3.LUT R50, R50, 0xffff, RZ, 0xc0, !PT ;  /* 0x0000ffff32327812 */ /* 0x000fe400078ec0ff */
[----:B------:R-:W-:Y:S02]  /*46ed0*/  LOP3.LUT R49, R49, 0xffff, RZ, 0xc0, !PT ;  /* 0x0000ffff31317812 */ /* 0x000fe400078ec0ff */
[----:B0-----:R-:W-:Y:S02]  /*46ee0*/  SHF.R.U32.HI R23, RZ, 0x8, R48 ;  /* 0x00000008ff177819 */ /* 0x001fe40000011630 */
[----:B------:R-:W-:Y:S01]  /*46ef0*/  SHF.R.U32.HI R48, RZ, 0x8, R90 ;  /* 0x00000008ff307819 */ /* 0x000fe2000001165a */
[----:B------:R-:W-:Y:S01]  /*46f00*/  VIADD R90, R91, UR4 ;  /* 0x000000045b5a7c36 */ /* 0x000fe20008000000 */
[----:B------:R-:W-:Y:S01]  /*46f10*/  LOP3.LUT R23, R23, 0xffff, RZ, 0xc0, !PT ;  /* 0x0000ffff17177812 */ /* 0x000fe200078ec0ff */
[----:B------:R-:W-:Y:S01]  /*46f20*/  STL [R1+0x1070], R51 ;  /* 0x0010703301007387 */ /* 0x000fe20000100800 */
[----:B------:R-:W-:Y:S01]  /*46f30*/  LOP3.LUT R48, R48, 0xffff, RZ, 0xc0, !PT ;  /* 0x0000ffff30307812 */ /* 0x000fe200078ec0ff */
[----:B------:R-:W-:Y:S01]  /*46f40*/  VIADD R89, R90, UR6 ;  /* 0x000000065a597c36 */ /* 0x000fe20008000000 */
[----:B------:R-:W-:Y:S01]  /*46f50*/  PRMT R49, R49, 0x3340, R50 ;  /* 0x0000334031317816 */ /* 0x000fe20000000032 */
[----:B------:R-:W-:Y:S01]  /*46f60*/  ULDC UR4, c[0x0][0x248] ;  /* 0x0000920000047ab9 */ /* 0x000fe20000000800 */
[----:B------:R-:W-:Y:S01]  /*46f70*/  PRMT R23, R23, 0x3340, R48 ;  /* 0x0000334017177816 */ /* 0x000fe20000000030 */
[----:B------:R-:W0:Y:S01]  /*46f80*/  LDC R50, c[0x0][0x244] ;  /* 0x00009100ff327b82 */ /* 0x000e220000000800 */
[----:B------:R-:W-:Y:S01]  /*46f90*/  VIADD R88, R89, UR7 ;  /* 0x0000000759587c36 */ /* 0x000fe20008000000 */
[----:B------:R-:W-:Y:S01]  /*46fa0*/  STL [R1+0xf00], R49 ;  /* 0x000f003101007387 */ /* 0x000fe20000100800 */
[----:B------:R-:W-:Y:S01]  /*46fb0*/  LOP3.LUT R48, R25, 0xffff, RZ, 0xc0, !PT ;  /* 0x0000ffff19307812 */ /* 0x000fe200078ec0ff */
[----:B------:R-:W-:Y:S01]  /*46fc0*/  ULDC UR6, c[0x0][0x248] ;  /* 0x0000920000067ab9 */ /* 0x000fe20000000800 */
[----:B------:R-:W-:Y:S01]  /*46fd0*/  VIADD R87, R88, UR5 ;  /* 0x0000000558577c36 */ /* 0x000fe20008000000 */
[----:B------:R1:W-:Y:S01]  /*46fe0*/  STL [R1+0xf2c], R23 ;  /* 0x000f2c1701007387 */ /* 0x0003e20000100800 */
[----:B------:R-:W-:Y:S01]  /*46ff0*/  LOP3.LUT R25, R27, 0xffff, RZ, 0xc0, !PT ;  /* 0x0000ffff1b197812 */ /* 0x000fe200078ec0ff */
[----:B------:R-:W-:Y:S01]  /*47000*/  ULDC UR5, c[0x0][0x248] ;  /* 0x0000920000057ab9 */ /* 0x000fe20000000800 */
[----:B------:R-:W-:Y:S01]  /*47010*/  VIADD R86, R87, UR8 ;  /* 0x0000000857567c36 */ /* 0x000fe20008000000 */
[----:B------:R-:W-:Y:S01]  /*47020*/  SHF.R.S32.HI R159, RZ, 0x1f, R19 ;  /* 0x0000001fff9f7819 */ /* 0x000fe20000011413 */
[----:B------:R-:W-:Y:S01]  /*47030*/  ULDC UR8, c[0x0][0x248] ;  /* 0x0000920000087ab9 */ /* 0x000fe20000000800 */
[----:B-1----:R-:W-:Y:S01]  /*47040*/  LOP3.LUT R23, R8, 0xffff, RZ, 0xc0, !PT ;  /* 0x0000ffff08177812 */ /* 0x002fe200078ec0ff */
[----:B------:R-:W-:Y:S01]  /*47050*/  VIADD R85, R86, UR9 ;  /* 0x0000000956557c36 */ /* 0x000fe20008000000 */
[----:B------:R-:W-:Y:S01]  /*47060*/  LOP3.LUT R49, R190, 0xffff, RZ, 0xc0, !PT ;  /* 0x0000ffffbe317812 */ /* 0x000fe200078ec0ff */
[----:B------:R-:W3:Y:S01]  /*47070*/  LDL.LU R8, [R1+0x1908] ;  /* 0x0019080001087983 */ /* 0x000ee20000300800 */
[--C-:B------:R-:W-:Y:S01]  /*47080*/  PRMT R51, R23, 0x3340, R48.reuse ;  /* 0x0000334017337816 */ /* 0x100fe20000000030 */
[----:B------:R-:W-:Y:S01]  /*47090*/  ULDC UR9, c[0x0][0x248] ;  /* 0x0000920000097ab9 */ /* 0x000fe20000000800 */
[----:B------:R-:W-:Y:S01]  /*470a0*/  SHF.R.U32.HI R27, RZ, 0x8, R23 ;  /* 0x00000008ff1b7819 */ /* 0x000fe20000011617 */
[----:B------:R-:W-:Y:S01]  /*470b0*/  VIADD R84, R85, UR4 ;  /* 0x0000000455547c36 */ /* 0x000fe20008000000 */
[----:B------:R-:W-:Y:S01]  /*470c0*/  SHF.R.U32.HI R48, RZ, 0x8, R48 ;  /* 0x00000008ff307819 */ /* 0x000fe20000011630 */
[----:B------:R-:W-:Y:S01]  /*470d0*/  ULDC UR4, c[0x0][0x244] ;  /* 0x0000910000047ab9 */ /* 0x000fe20000000800 */
[----:B------:R-:W-:Y:S01]  /*470e0*/  LOP3.LUT R27, R27, 0xffff, RZ, 0xc0, !PT ;  /* 0x0000ffff1b1b7812 */ /* 0x000fe200078ec0ff */
[----:B------:R-:W3:Y:S01]  /*470f0*/  LDL.LU R190, [R1+0x1904] ;  /* 0x0019040001be7983 */ /* 0x000ee20000300800 */
[----:B------:R-:W-:-:S02]  /*47100*/  LOP3.LUT R48, R48, 0xffff, RZ, 0xc0, !PT ;  /* 0x0000ffff30307812 */ /* 0x000fc400078ec0ff */
[----:B------:R-:W-:Y:S02]  /*47110*/  SHF.R.U32.HI R23, RZ, 0x8, R49 ;  /* 0x00000008ff177819 */ /* 0x000fe40000011631 */
[--C-:B------:R-:W-:Y:S02]  /*47120*/  PRMT R49, R49, 0x3340, R25.reuse ;  /* 0x0000334031317816 */ /* 0x100fe40000000019 */
[----:B------:R-:W-:Y:S01]  /*47130*/  PRMT R27, R27, 0x3340, R48 ;  /* 0x000033401b1b7816 */ /* 0x000fe20000000030 */
[----:B----4-:R-:W-:Y:S01]  /*47140*/  IMAD R48, R3, UR4, RZ ;  /* 0x0000000403307c24 */ /* 0x010fe2000f8e02ff */
[----:B------:R-:W-:Y:S01]  /*47150*/  SHF.R.U32.HI R25, RZ, 0x8, R25 ;  /* 0x00000008ff197819 */ /* 0x000fe20000011619 */
[----:B------:R-:W-:Y:S01]  /*47160*/  STL [R1+0x1078], R51 ;  /* 0x0010783301007387 */ /* 0x000fe20000100800 */
[----:B------:R-:W-:Y:S01]  /*47170*/  VIADD R83, R84, UR5 ;  /* 0x0000000554537c36 */ /* 0x000fe20008000000 */
[----:B------:R-:W-:Y:S01]  /*47180*/  LOP3.LUT R23, R23, 0xffff, RZ, 0xc0, !PT ;  /* 0x0000ffff17177812 */ /* 0x000fe200078ec0ff */
[----:B------:R-:W-:Y:S01]  /*47190*/  ULDC.64 UR4, c[0x0][0x220] ;  /* 0x0000880000047ab9 */ /* 0x000fe20000000a00 */
[----:B------:R0:W-:Y:S01]  /*471a0*/  STL [R1+0x1080], R49 ;  /* 0x0010803101007387 */ /* 0x0001e20000100800 */
[----:B------:R-:W-:Y:S01]  /*471b0*/  LOP3.LUT R25, R25, 0xffff, RZ, 0xc0, !PT ;  /* 0x0000ffff19197812 */ /* 0x000fe200078ec0ff */
[----:B------:R-:W-:Y:S01]  /*471c0*/  VIADD R82, R83, UR6 ;  /* 0x0000000653527c36 */ /* 0x000fe20008000000 */
[----:B------:R-:W-:-:S02]  /*471d0*/  ULDC.64 UR6, c[0x0][0x220] ;  /* 0x0000880000067ab9 */ /* 0x000fc40000000a00 */
[----:B------:R-:W-:Y:S01]  /*471e0*/  PRMT R23, R23, 0x3340, R25 ;  /* 0x0000334017177816 */ /* 0x000fe20000000019 */
[----:B0-----:R-:W-:Y:S01]  /*471f0*/  IMAD R49, R50, 0x80, R48 ;  /* 0x0000008032317824 */ /* 0x001fe200078e0230 */
[C---:B------:R-:W-:Y:S01]  /*47200*/  IADD3 R51, P3, R48.reuse, UR4, RZ ;  /* 0x0000000430337c10 */ /* 0x040fe2000ff7e0ff */
[----:B------:R0:W-:Y:S01]  /*47210*/  STL [R1+0xf4c], R27 ;  /* 0x000f4c1b01007387 */ /* 0x0001e20000100800 */
[----:B------:R-:W-:Y:S02]  /*47220*/  SHF.R.S32.HI R25, RZ, 0x1f, R29 ;  /* 0x0000001fff197819 */ /* 0x000fe4000001141d */
[----:B------:R-:W-:Y:S02]  /*47230*/  SHF.R.S32.HI R157, RZ, 0x1f, R169 ;  /* 0x0000001fff9d7819 */ /* 0x000fe400000114a9 */
[C---:B------:R-:W-:Y:S01]  /*47240*/  IADD3 R52, P4, R49.reuse, UR6, RZ ;  /* 0x0000000631347c10 */ /* 0x040fe2000ff9e0ff */
[----:B------:R1:W-:Y:S01]  /*47250*/  STL [R1+0xf58], R23 ;  /* 0x000f581701007387 */ /* 0x0003e20000100800 */
[----:B------:R-:W-:Y:S01]  /*47260*/  LEA.HI.X.SX32 R48, R48, UR5, 0x1, P3 ;  /* 0x0000000530307c11 */ /* 0x000fe200098f0eff */
[----:B------:R-:W-:Y:S01]  /*47270*/  VIADD R81, R82, UR8 ;  /* 0x0000000852517c36 */ /* 0x000fe20008000000 */
[----:B------:R-:W-:Y:S01]  /*47280*/  LEA.HI.X.SX32 R49, R49, UR7, 0x1, P4 ;  /* 0x0000000731317c11 */ /* 0x000fe2000a0f0eff */
[----:B------:R-:W-:Y:S01]  /*47290*/  ULDC UR4, c[0x0][0x248] ;  /* 0x0000920000047ab9 */ /* 0x000fe20000000800 */
[----:B0-----:R-:W-:Y:S01]  /*472a0*/  SHF.R.S32.HI R27, RZ, 0x1f, R22 ;  /* 0x0000001fff1b7819 */ /* 0x001fe20000011416 */
[----:B------:R-:W-:Y:S01]  /*472b0*/  ULDC UR5, c[0x0][0x248] ;  /* 0x0000920000057ab9 */ /* 0x000fe20000000800 */
[-C--:B------:R-:W-:Y:S01]  /*472c0*/  IADD3 R236, P3, R22, R51.reuse, RZ ;  /* 0x0000003316ec7210 */ /* 0x080fe20007f7e0ff */
[----:B------:R-:W-:Y:S01]  /*472d0*/  ULDC UR6, c[0x0][0x248] ;  /* 0x0000920000067ab9 */ /* 0x000fe20000000800 */
[-C--:B------:R-:W-:Y:S01]  /*472e0*/  IADD3 R232, P4, R26, R51.reuse, RZ ;  /* 0x000000331ae87210 */ /* 0x080fe20007f9e0ff */
[----:B------:R-:W-:Y:S01]  /*472f0*/  ULDC UR7, c[0x0][0x248] ;  /* 0x0000920000077ab9 */ /* 0x000fe20000000800 */
[----:B-1----:R-:W-:Y:S01]  /*47300*/  SHF.R.S32.HI R23, RZ, 0x1f, R26 ;  /* 0x0000001fff177819 */ /* 0x002fe2000001141a */
[----:B------:R-:W-:Y:S01]  /*47310*/  IMAD.X R237, R27, 0x1, R48, P3 ;  /* 0x000000011bed7824 */ /* 0x000fe200018e0630 */
[----:B------:R-:W-:Y:S01]  /*47320*/  IADD3 R242, P6, R29, R51, RZ ;  /* 0x000000331df27210 */ /* 0x000fe20007fde0ff */
[----:B------:R-:W-:-:S02]  /*47330*/  ULDC UR8, c[0x0][0x248] ;  /* 0x0000920000087ab9 */ /* 0x000fc40000000800 */
[----:B------:R-:W-:Y:S01]  /*47340*/  IMAD.X R233, R23, 0x1, R48, P4 ;  /* 0x0000000117e97824 */ /* 0x000fe200020e0630 */
[----:B------:R-:W-:Y:S04]  /*47350*/  STL.64 [R1+0xe58], R236 ;  /* 0x000e58ec01007387 */ /* 0x000fe80000100a00 */
[----:B------:R0:W-:Y:S01]  /*47360*/  STL.64 [R1+0xe50], R232 ;  /* 0x000e50e801007387 */ /* 0x0001e20000100a00 */
[-C--:B------:R-:W-:Y:S02]  /*47370*/  IADD3 R240, P4, R26, R52.reuse, RZ ;  /* 0x000000341af07210 */ /* 0x080fe40007f9e0ff */
[-C--:B0-----:R-:W-:Y:S02]  /*47380*/  IADD3 R232, P5, R22, R52.reuse, RZ ;  /* 0x0000003416e87210 */ /* 0x081fe40007fbe0ff */
[----:B------:R-:W-:-:S03]  /*47390*/  IADD3 R236, P3, R29, R52, RZ ;  /* 0x000000341dec7210 */ /* 0x000fc60007f7e0ff */
[--C-:B------:R-:W-:Y:S01]  /*473a0*/  IMAD.X R233, R27, 0x1, R49.reuse, P5 ;  /* 0x000000011be97824 */ /* 0x100fe200028e0631 */
[----:B------:R-:W-:Y:S01]  /*473b0*/  SHF.R.S32.HI R22, RZ, 0x1f, R30 ;  /* 0x0000001fff167819 */ /* 0x000fe2000001141e */
[C-C-:B------:R-:W-:Y:S01]  /*473c0*/  IMAD.X R237, R25.reuse, 0x1, R49.reuse, P3 ;  /* 0x0000000119ed7824 */ /* 0x140fe200018e0631 */
[----:B------:R-:W-:Y:S02]  /*473d0*/  IADD3 R26, P3, R30, R52, RZ ;  /* 0x000000341e1a7210 */ /* 0x000fe40007f7e0ff */
[----:B------:R0:W-:Y:S01]  /*473e0*/  STL.64 [R1+0xe40], R232 ;  /* 0x000e40e801007387 */ /* 0x0001e20000100a00 */
[--C-:B------:R-:W-:Y:S02]  /*473f0*/  IMAD.X R243, R25, 0x1, R48.reuse, P6 ;  /* 0x0000000119f37824 */ /* 0x100fe400030e0630 */
[--C-:B------:R-:W-:Y:S02]  /*47400*/  IMAD.X R241, R23, 0x1, R49.reuse, P4 ;  /* 0x0000000117f17824 */ /* 0x100fe400020e0631 */
[----:B------:R-:W-:Y:S01]  /*47410*/  IMAD.X R27, R22, 0x1, R49, P3 ;  /* 0x00000001161b7824 */ /* 0x000fe200018e0631 */
[----:B0-----:R-:W-:Y:S01]  /*47420*/  IADD3 R232, P5, R30, R51, RZ ;  /* 0x000000331ee87210 */ /* 0x001fe20007fbe0ff */
[----:B------:R-:W-:Y:S04]  /*47430*/  STL.64 [R1+0xe48], R242 ;  /* 0x000e48f201007387 */ /* 0x000fe80000100a00 */
[----:B------:R-:W-:Y:S01]  /*47440*/  IMAD.X R233, R22, 0x1, R48, P5 ;  /* 0x0000000116e97824 */ /* 0x000fe200028e0630 */
[----:B------:R-:W-:Y:S01]  /*47450*/  STL.64 [R1+0xe38], R240 ;  /* 0x000e38f001007387 */ /* 0x000fe20000100a00 */
[----:B------:R-:W-:-:S03]  /*47460*/  SHF.R.S32.HI R23, RZ, 0x1f, R31 ;  /* 0x0000001fff177819 */ /* 0x000fc6000001141f */
[----:B------:R-:W-:Y:S04]  /*47470*/  STL.64 [R1+0xe30], R236 ;  /* 0x000e30ec01007387 */ /* 0x000fe80000100a00 */
[----:B------:R-:W-:Y:S04]  /*47480*/  STL.64 [R1+0xe28], R232 ;  /* 0x000e28e801007387 */ /* 0x000fe80000100a00 */
[----:B------:R0:W-:Y:S01]  /*47490*/  STL.64 [R1+0xe20], R26 ;  /* 0x000e201a01007387 */ /* 0x0001e20000100a00 */
[----:B------:R-:W-:Y:S02]  /*474a0*/  SHF.R.S32.HI R22, RZ, 0x1f, R33 ;  /* 0x0000001fff167819 */ /* 0x000fe40000011421 */
[----:B0-----:R-:W-:-:S05]  /*474b0*/  IADD3 R26, P3, R31, R52, RZ ;  /* 0x000000341f1a7210 */ /* 0x001fca0007f7e0ff */
[--C-:B------:R-:W-:Y:S01]  /*474c0*/  IMAD.X R27, R23, 0x1, R49.reuse, P3 ;  /* 0x00000001171b7824 */ /* 0x100fe200018e0631 */
[-C--:B------:R-:W-:Y:S02]  /*474d0*/  IADD3 R236, P4, R31, R51.reuse, RZ ;  /* 0x000000331fec7210 */ /* 0x080fe40007f9e0ff */
[----:B------:R-:W-:Y:S02]  /*474e0*/  IADD3 R232, P5, R33, R51, RZ ;  /* 0x0000003321e87210 */ /* 0x000fe40007fbe0ff */
[----:B------:R0:W-:Y:S01]  /*474f0*/  STL.64 [R1+0xe10], R26 ;  /* 0x000e101a01007387 */ /* 0x0001e20000100a00 */
[--C-:B------:R-:W-:Y:S02]  /*47500*/  IMAD.X R237, R23, 0x1, R48.reuse, P4 ;  /* 0x0000000117ed7824 */ /* 0x100fe400020e0630 */
[C---:B------:R-:W-:Y:S01]  /*47510*/  IMAD.X R233, R22.reuse, 0x1, R48, P5 ;  /* 0x0000000116e97824 */ /* 0x040fe200028e0630 */
[----:B0-----:R-:W-:Y:S02]  /*47520*/  IADD3 R26, P3, R33, R52, RZ ;  /* 0x00000034211a7210 */ /* 0x001fe40007f7e0ff */
[----:B------:R-:W-:Y:S03]  /*47530*/  STL.64 [R1+0xe18], R236 ;  /* 0x000e18ec01007387 */ /* 0x000fe60000100a00 */
[----:B------:R-:W-:Y:S01]  /*47540*/  IMAD.X R27, R22, 0x1, R49, P3 ;  /* 0x00000001161b7824 */ /* 0x000fe200018e0631 */
[----:B------:R-:W-:Y:S01]  /*47550*/  STL.64 [R1+0xe08], R232 ;  /* 0x000e08e801007387 */ /* 0x000fe20000100a00 */
[----:B------:R-:W-:-:S03]  /*47560*/  SHF.R.S32.HI R23, RZ, 0x1f, R34 ;  /* 0x0000001fff177819 */ /* 0x000fc60000011422 */
        /* <DEDUP_REMOVED lines=15> */
[C---:B------:R-:W-:Y:S02]  /*47660*/  IADD3 R34, P4, R37.reuse, R51, RZ ;  /* 0x0000003325227210 */ /* 0x040fe40007f9e0ff */
[----:B0-----:R-:W-:-:S05]  /*47670*/  IADD3 R26, P3, R37, R52, RZ ;  /* 0x00000034251a7210 */ /* 0x001fca0007f7e0ff */
[C-C-:B------:R-:W-:Y:S01]  /*47680*/  IMAD.X R27, R23.reuse, 0x1, R49.reuse, P3 ;  /* 0x00000001171b7824 */ /* 0x140fe200018e0631 */
[----:B------:R-:W-:Y:S02]  /*47690*/  SHF.R.S32.HI R22, RZ, 0x1f, R38 ;  /* 0x0000001fff167819 */ /* 0x000fe40000011426 */
[----:B------:R-:W-:Y:S02]  /*476a0*/  IADD3 R30, P5, R38, R51, RZ ;  /* 0x00000033261e7210 */ /* 0x000fe40007fbe0ff */
[----:B------:R0:W-:Y:S01]  /*476b0*/  STL.64 [R1+0xdd0], R26 ;  /* 0x000dd01a01007387 */ /* 0x0001e20000100a00 */
[--C-:B------:R-:W-:Y:S02]  /*476c0*/  IMAD.X R35, R23, 0x1, R48.reuse, P4 ;  /* 0x0000000117237824 */ /* 0x100fe400020e0630 */
[----:B------:R-:W-:Y:S01]  /*476d0*/  IMAD.X R31, R22, 0x1, R48, P5 ;  /* 0x00000001161f7824 */ /* 0x000fe200028e0630 */
[----:B0-----:R-:W-:Y:S02]  /*476e0*/  IADD3 R26, P3, R38, R52, RZ ;  /* 0x00000034261a7210 */ /* 0x001fe40007f7e0ff */
[----:B------:R0:W-:Y:S03]  /*476f0*/  STL.64 [R1+0xdd8], R34 ;  /* 0x000dd82201007387 */ /* 0x0001e60000100a00 */
[----:B------:R-:W-:Y:S01]  /*47700*/  IMAD.X R27, R22, 0x1, R49, P3 ;  /* 0x00000001161b7824 */ /* 0x000fe200018e0631 */
[----:B------:R-:W-:Y:S01]  /*47710*/  STL.64 [R1+0xdc8], R30 ;  /* 0x000dc81e01007387 */ /* 0x000fe20000100a00 */
[----:B------:R-:W-:-:S03]  /*47720*/  SHF.R.S32.HI R23, RZ, 0x1f, R39 ;  /* 0x0000001fff177819 */ /* 0x000fc60000011427 */
[----:B------:R1:W-:Y:S01]  /*47730*/  STL.64 [R1+0xdc0], R26 ;  /* 0x000dc01a01007387 */ /* 0x0003e20000100a00 */
[----:B------:R-:W-:Y:S02]  /*47740*/  SHF.R.S32.HI R22, RZ, 0x1f, R41 ;  /* 0x0000001fff167819 */ /* 0x000fe40000011429 */
[C---:B0-----:R-:W-:Y:S02]  /*47750*/  IADD3 R34, P4, R39.reuse, R51, RZ ;  /* 0x0000003327227210 */ /* 0x041fe40007f9e0ff */
[----:B-1----:R-:W-:-:S05]  /*47760*/  IADD3 R26, P3, R39, R52, RZ ;  /* 0x00000034271a7210 */ /* 0x002fca0007f7e0ff */
[----:B------:R-:W-:Y:S01]  /*47770*/  IMAD.X R27, R23, 0x1, R49, P3 ;  /* 0x00000001171b7824 */ /* 0x000fe200018e0631 */
[----:B------:R-:W-:-:S04]  /*47780*/  IADD3 R30, P5, R41, R51, RZ ;  /* 0x00000033291e7210 */ /* 0x000fc80007fbe0ff */
[----:B------:R0:W-:Y:S01]  /*47790*/  STL.64 [R1+0xdb0], R26 ;  /* 0x000db01a01007387 */ /* 0x0001e20000100a00 */
[--C-:B------:R-:W-:Y:S02]  /*477a0*/  IMAD.X R35, R23, 0x1, R48.reuse, P4 ;  /* 0x0000000117237824 */ /* 0x100fe400020e0630 */
[C---:B------:R-:W-:Y:S01]  /*477b0*/  IMAD.X R31, R22.reuse, 0x1, R48, P5 ;  /* 0x00000001161f7824 */ /* 0x040fe200028e0630 */
        /* <DEDUP_REMOVED lines=351> */
[----:B------:R-:W-:Y:S03]  /*48db0*/  STL.64 [R1+0xa98], R34 ;  /* 0x000a982201007387 */ /* 0x000fe60000100a00 */
[----:B------:R-:W-:Y:S01]  /*48dc0*/  IMAD.X R27, R22, 0x1, R49, P3 ;  /* 0x00000001161b7824 */ /* 0x000fe200018e0631 */
[----:B------:R0:W-:Y:S01]  /*48dd0*/  STL.64 [R1+0xa88], R30 ;  /* 0x000a881e01007387 */ /* 0x0001e20000100a00 */
[----:B------:R-:W-:-:S03]  /*48de0*/  SHF.R.S32.HI R18, RZ, 0x1f, R21 ;  /* 0x0000001fff127819 */ /* 0x000fc60000011415 */
[----:B------:R1:W-:Y:S01]  /*48df0*/  STL.64 [R1+0xa80], R26 ;  /* 0x000a801a01007387 */ /* 0x0003e20000100a00 */
[-C--:B------:R-:W-:Y:S02]  /*48e00*/  IADD3 R240, P5, R238, R51.reuse, RZ ;  /* 0x00000033eef07210 */ /* 0x080fe40007fbe0ff */
[C---:B0-----:R-:W-:Y:S02]  /*48e10*/  IADD3 R30, P4, R21.reuse, R51, RZ ;  /* 0x00000033151e7210 */ /* 0x041fe40007f9e0ff */
[----:B-1----:R-:W-:Y:S02]  /*48e20*/  IADD3 R26, P3, R21, R52, RZ ;  /* 0x00000034151a7210 */ /* 0x002fe40007f7e0ff */
[----:B------:R-:W-:-:S03]  /*48e30*/  SHF.R.S32.HI R21, RZ, 0x1f, R238 ;  /* 0x0000001fff157819 */ /* 0x000fc600000114ee */
[--C-:B------:R-:W-:Y:S01]  /*48e40*/  IMAD.X R27, R18, 0x1, R49.reuse, P3 ;  /* 0x00000001121b7824 */ /* 0x100fe200018e0631 */
[-C--:B------:R-:W-:Y:S01]  /*48e50*/  IADD3 R238, P3, R238, R52.reuse, RZ ;  /* 0x00000034eeee7210 */ /* 0x080fe20007f7e0ff */
[----:B------:R-:W-:Y:S01]  /*48e60*/  IMAD.X R31, R18, 0x1, R48, P4 ;  /* 0x00000001121f7824 */ /* 0x000fe200020e0630 */
[----:B------:R-:W-:Y:S02]  /*48e70*/  SHF.R.S32.HI R18, RZ, 0x1f, R234 ;  /* 0x0000001fff127819 */ /* 0x000fe400000114ea */
[CC--:B------:R-:W-:Y:S01]  /*48e80*/  IADD3 R236, P4, R234.reuse, R51.reuse, RZ ;  /* 0x00000033eaec7210 */ /* 0x0c0fe20007f9e0ff */
[C-C-:B------:R-:W-:Y:S01]  /*48e90*/  IMAD.X R239, R21.reuse, 0x1, R49.reuse, P3 ;  /* 0x0000000115ef7824 */ /* 0x140fe200018e0631 */
[-C--:B------:R-:W-:Y:S01]  /*48ea0*/  IADD3 R234, P3, R234, R52.reuse, RZ ;  /* 0x00000034eaea7210 */ /* 0x080fe20007f7e0ff */
[----:B------:R-:W-:Y:S01]  /*48eb0*/  IMAD.X R241, R21, 0x1, R48, P5 ;  /* 0x0000000115f17824 */ /* 0x000fe200028e0630 */
[----:B------:R-:W-:Y:S02]  /*48ec0*/  SHF.R.S32.HI R21, RZ, 0x1f, R230 ;  /* 0x0000001fff157819 */ /* 0x000fe400000114e6 */
[----:B------:R-:W-:Y:S01]  /*48ed0*/  IADD3 R232, P5, R230, R51, RZ ;  /* 0x00000033e6e87210 */ /* 0x000fe20007fbe0ff */
[----:B------:R-:W-:Y:S01]  /*48ee0*/  IMAD.X R235, R18, 0x1, R49, P3 ;  /* 0x0000000112eb7824 */ /* 0x000fe200018e0631 */
[----:B------:R-:W-:Y:S01]  /*48ef0*/  IADD3 R230, P3, R230, R52, RZ ;  /* 0x00000034e6e67210 */ /* 0x000fe20007f7e0ff */
[----:B------:R-:W-:Y:S01]  /*48f00*/  IMAD.X R237, R18, 0x1, R48, P4 ;  /* 0x0000000112ed7824 */ /* 0x000fe200020e0630 */
[----:B------:R-:W-:-:S02]  /*48f10*/  SHF.R.S32.HI R18, RZ, 0x1f, R226 ;  /* 0x0000001fff127819 */ /* 0x000fc400000114e2 */
        /* <DEDUP_REMOVED lines=82> */
[----:B------:R-:W-:Y:S01]  /*49440*/  IADD3 R32, P3, R32, R52, RZ ;  /* 0x0000003420207210 */ /* 0x000fe20007f7e0ff */
[----:B------:R0:W-:Y:S01]  /*49450*/  STL.64 [R1+0xa78], R30 ;  /* 0x000a781e01007387 */ /* 0x0001e20000100a00 */
[----:B------:R-:W-:Y:S01]  /*49460*/  IMAD.X R39, R21, 0x1, R48, P5 ;  /* 0x0000000115277824 */ /* 0x000fe200028e0630 */
[----:B------:R-:W-:Y:S02]  /*49470*/  SHF.R.S32.HI R21, RZ, 0x1f, R28 ;  /* 0x0000001fff157819 */ /* 0x000fe4000001141c */
[C---:B------:R-:W-:Y:S01]  /*49480*/  IMAD.X R33, R18.reuse, 0x1, R49, P3 ;  /* 0x0000000112217824 */ /* 0x040fe200018e0631 */
[----:B------:R1:W-:Y:S01]  /*49490*/  STL.64 [R1+0xa70], R26 ;  /* 0x000a701a01007387 */ /* 0x0003e20000100a00 */
[----:B------:R-:W-:Y:S01]  /*494a0*/  IMAD.X R35, R18, 0x1, R48, P4 ;  /* 0x0000000112237824 */ /* 0x000fe200020e0630 */
[----:B0-----:R-:W-:-:S02]  /*494b0*/  IADD3 R30, P5, R28, R51, RZ ;  /* 0x000000331c1e7210 */ /* 0x001fc40007fbe0ff */
[-C--:B------:R-:W-:Y:S02]  /*494c0*/  IADD3 R28, P3, R28, R52.reuse, RZ ;  /* 0x000000341c1c7210 */ /* 0x080fe40007f7e0ff */
[----:B------:R-:W-:Y:S02]  /*494d0*/  SHF.R.S32.HI R18, RZ, 0x1f, R24 ;  /* 0x0000001fff127819 */ /* 0x000fe40000011418 */
[CC--:B-1----:R-:W-:Y:S01]  /*494e0*/  IADD3 R26, P4, R24.reuse, R51.reuse, RZ ;  /* 0x00000033181a7210 */ /* 0x0c2fe20007f9e0ff */
[C-C-:B------:R-:W-:Y:S01]  /*494f0*/  IMAD.X R29, R21.reuse, 0x1, R49.reuse, P3 ;  /* 0x00000001151d7824 */ /* 0x140fe200018e0631 */
[-C--:B------:R-:W-:Y:S01]  /*49500*/  IADD3 R24, P3, R24, R52.reuse, RZ ;  /* 0x0000003418187210 */ /* 0x080fe20007f7e0ff */
[----:B------:R-:W-:Y:S01]  /*49510*/  IMAD.X R31, R21, 0x1, R48, P5 ;  /* 0x00000001151f7824 */ /* 0x000fe200028e0630 */
[----:B------:R-:W-:Y:S02]  /*49520*/  SHF.R.S32.HI R21, RZ, 0x1f, R20 ;  /* 0x0000001fff157819 */ /* 0x000fe40000011414 */
[----:B------:R-:W-:Y:S01]  /*49530*/  IADD3 R22, P5, R20, R51, RZ ;  /* 0x0000003314167210 */ /* 0x000fe20007fbe0ff */
[----:B------:R-:W-:Y:S01]  /*49540*/  IMAD.X R25, R18, 0x1, R49, P3 ;  /* 0x0000000112197824 */ /* 0x000fe200018e0631 */
[----:B------:R-:W-:-:S03]  /*49550*/  IADD3 R20, P3, R20, R52, RZ ;  /* 0x0000003414147210 */ /* 0x000fc60007f7e0ff */
[C---:B------:R-:W-:Y:S02]  /*49560*/  IMAD.X R23, R21.reuse, 0x1, R48, P5 ;  /* 0x0000000115177824 */ /* 0x040fe400028e0630 */
[----:B------:R-:W-:Y:S01]  /*49570*/  IMAD.X R21, R21, 0x1, R49, P3 ;  /* 0x0000000115157824 */ /* 0x000fe200018e0631 */
[----:B------:R-:W-:Y:S02]  /*49580*/  IADD3 R170, P3, R19, R52, RZ ;  /* 0x0000003413aa7210 */ /* 0x000fe40007f7e0ff */
[----:B------:R-:W-:-:S03]  /*49590*/  IADD3 R172, P5, R169, R51, RZ ;  /* 0x00000033a9ac7210 */ /* 0x000fc60007fbe0ff */
[----:B------:R-:W-:Y:S02]  /*495a0*/  IMAD.X R171, R159, 0x1, R49, P3 ;  /* 0x000000019fab7824 */ /* 0x000fe400018e0631 */
[--C-:B------:R-:W-:Y:S01]  /*495b0*/  IMAD.X R27, R18, 0x1, R48.reuse, P4 ;  /* 0x00000001121b7824 */ /* 0x100fe200020e0630 */
[----:B------:R-:W-:Y:S01]  /*495c0*/  IADD3 R18, P4, R19, R51, RZ ;  /* 0x0000003313127210 */ /* 0x000fe20007f9e0ff */
[--C-:B------:R-:W-:Y:S01]  /*495d0*/  IMAD.X R173, R157, 0x1, R48.reuse, P5 ;  /* 0x000000019dad7824 */ /* 0x100fe200028e0630 */
[----:B------:R0:W-:Y:S03]  /*495e0*/  STL.64 [R1+0xa68], R170 ;  /* 0x000a68aa01007387 */ /* 0x0001e60000100a00 */
[----:B------:R-:W-:Y:S01]  /*495f0*/  IMAD.X R19, R159, 0x1, R48, P4 ;  /* 0x000000019f137824 */ /* 0x000fe200020e0630 */
[----:B------:R1:W-:Y:S01]  /*49600*/  STL.64 [R1+0xa60], R172 ;  /* 0x000a60ac01007387 */ /* 0x0003e20000100a00 */
[----:B------:R-:W-:-:S02]  /*49610*/  SHF.R.S32.HI R159, RZ, 0x1f, R168 ;  /* 0x0000001fff9f7819 */ /* 0x000fc400000114a8 */
[----:B0-----:R-:W-:Y:S02]  /*49620*/  IADD3 R170, P3, R169, R52, RZ ;  /* 0x00000034a9aa7210 */ /* 0x001fe40007f7e0ff */
[----:B-1----:R-:W-:-:S03]  /*49630*/  IADD3 R172, P4, R168, R51, RZ ;  /* 0x00000033a8ac7210 */ /* 0x002fc60007f9e0ff */
[----:B------:R-:W-:Y:S01]  /*49640*/  IMAD.X R171, R157, 0x1, R49, P3 ;  /* 0x000000019dab7824 */ /* 0x000fe200018e0631 */
[----:B------:R-:W-:-:S05]  /*49650*/  IADD3 R168, P3, R168, R52, RZ ;  /* 0x00000034a8a87210 */ /* 0x000fca0007f7e0ff */
[----:B------:R-:W-:Y:S01]  /*49660*/  IMAD.X R169, R159, 0x1, R49, P3 ;  /* 0x000000019fa97824 */ /* 0x000fe200018e0631 */
[----:B------:R0:W-:Y:S01]  /*49670*/  STL.64 [R1+0xa58], R170 ;  /* 0x000a58aa01007387 */ /* 0x0001e20000100a00 */
[----:B------:R-:W-:-:S03]  /*49680*/  SHF.R.S32.HI R157, RZ, 0x1f, R166 ;  /* 0x0000001fff9d7819 */ /* 0x000fc600000114a6 */
[----:B------:R1:W-:Y:S01]  /*49690*/  STL.64 [R1+0xa48], R168 ;  /* 0x000a48a801007387 */ /* 0x0003e20000100a00 */
[----:B------:R-:W-:Y:S01]  /*496a0*/  IMAD.X R173, R159, 0x1, R48, P4 ;  /* 0x000000019fad7824 */ /* 0x000fe200020e0630 */
[C---:B0-----:R-:W-:Y:S02]  /*496b0*/  IADD3 R170, P5, R166.reuse, R51, RZ ;  /* 0x00000033a6aa7210 */ /* 0x041fe40007fbe0ff */
[----:B-1----:R-:W-:-:S03]  /*496c0*/  IADD3 R168, P3, R166, R52, RZ ;  /* 0x00000034a6a87210 */ /* 0x002fc60007f7e0ff */
[C---:B------:R-:W-:Y:S01]  /*496d0*/  IMAD.X R171, R157.reuse, 0x1, R48, P5 ;  /* 0x000000019dab7824 */ /* 0x040fe200028e0630 */
[----:B------:R0:W-:Y:S01]  /*496e0*/  STL.64 [R1+0xa50], R172 ;  /* 0x000a50ac01007387 */ /* 0x0001e20000100a00 */
[----:B------:R-:W-:Y:S01]  /*496f0*/  IMAD.X R169, R157, 0x1, R49, P3 ;  /* 0x000000019da97824 */ /* 0x000fe200018e0631 */
[----:B------:R-:W-:Y:S02]  /*49700*/  SHF.R.S32.HI R159, RZ, 0x1f, R165 ;  /* 0x0000001fff9f7819 */ /* 0x000fe400000114a5 */
[----:B------:R1:W-:Y:S01]  /*49710*/  STL.64 [R1+0xa40], R170 ;  /* 0x000a40aa01007387 */ /* 0x0003e20000100a00 */
[----:B------:R-:W-:-:S03]  /*49720*/  SHF.R.S32.HI R157, RZ, 0x1f, R164 ;  /* 0x0000001fff9d7819 */ /* 0x000fc600000114a4 */
[----:B------:R4:W-:Y:S01]  /*49730*/  STL.64 [R1+0xa38], R168 ;  /* 0x000a38a801007387 */ /* 0x0009e20000100a00 */
[C---:B0-----:R-:W-:Y:S02]  /*49740*/  IADD3 R172, P4, R165.reuse, R51, RZ ;  /* 0x00000033a5ac7210 */ /* 0x041fe40007f9e0ff */
[----:B-1----:R-:W-:-:S03]  /*49750*/  IADD3 R170, P3, R165, R52, RZ ;  /* 0x00000034a5aa7210 */ /* 0x002fc60007f7e0ff */
[C---:B------:R-:W-:Y:S01]  /*49760*/  IMAD.X R173, R159.reuse, 0x1, R48, P4 ;  /* 0x000000019fad7824 */ /* 0x040fe200020e0630 */
[C---:B----4-:R-:W-:Y:S01]  /*49770*/  IADD3 R168, P5, R164.reuse, R51, RZ ;  /* 0x00000033a4a87210 */ /* 0x050fe20007fbe0ff */
[----:B------:R-:W-:Y:S01]  /*49780*/  IMAD.X R171, R159, 0x1, R49, P3 ;  /* 0x000000019fab7824 */ /* 0x000fe200018e0631 */
[----:B------:R-:W-:-:S03]  /*49790*/  IADD3 R164, P3, R164, R52, RZ ;  /* 0x00000034a4a47210 */ /* 0x000fc60007f7e0ff */
[C---:B------:R-:W-:Y:S01]  /*497a0*/  IMAD.X R169, R157.reuse, 0x1, R48, P5 ;  /* 0x000000019da97824 */ /* 0x040fe200028e0630 */
[----:B------:R-:W-:Y:S01]  /*497b0*/  STL.64 [R1+0xa30], R172 ;  /* 0x000a30ac01007387 */ /* 0x000fe20000100a00 */
[----:B------:R-:W-:Y:S01]  /*497c0*/  SHF.R.S32.HI R159, RZ, 0x1f, R162 ;  /* 0x0000001fff9f7819 */ /* 0x000fe200000114a2 */
[----:B------:R-:W-:Y:S02]  /*497d0*/  IMAD.X R165, R157, 0x1, R49, P3 ;  /* 0x000000019da57824 */ /* 0x000fe400018e0631 */
[----:B------:R-:W-:Y:S04]  /*497e0*/  STL.64 [R1+0xa28], R170 ;  /* 0x000a28aa01007387 */ /* 0x000fe80000100a00 */
[----:B------:R0:W-:Y:S01]  /*497f0*/  STL.64 [R1+0xa20], R168 ;  /* 0x000a20a801007387 */ /* 0x0001e20000100a00 */
[----:B------:R-:W-:-:S03]  /*49800*/  SHF.R.S32.HI R157, RZ, 0x1f, R160 ;  /* 0x0000001fff9d7819 */ /* 0x000fc600000114a0 */
[----:B------:R1:W-:Y:S01]  /*49810*/  STL.64 [R1+0xa18], R164 ;  /* 0x000a18a401007387 */ /* 0x0003e20000100a00 */
[CC--:B0-----:R-:W-:Y:S02]  /*49820*/  IADD3 R168, P4, R162.reuse, R51.reuse, RZ ;  /* 0x00000033a2a87210 */ /* 0x0c1fe40007f9e0ff */
[----:B------:R-:W-:Y:S02]  /*49830*/  IADD3 R162, P3, R162, R52, RZ ;  /* 0x00000034a2a27210 */ /* 0x000fe40007f7e0ff */
[----:B-1----:R-:W-:-:S03]  /*49840*/  IADD3 R164, P5, R160, R51, RZ ;  /* 0x00000033a0a47210 */ /* 0x002fc60007fbe0ff */
[C-C-:B------:R-:W-:Y:S01]  /*49850*/  IMAD.X R163, R159.reuse, 0x1, R49.reuse, P3 ;  /* 0x000000019fa37824 */ /* 0x140fe200018e0631 */
[----:B------:R-:W-:Y:S01]  /*49860*/  IADD3 R160, P3, R160, R52, RZ ;  /* 0x00000034a0a07210 */ /* 0x000fe20007f7e0ff */
[--C-:B------:R-:W-:Y:S02]  /*49870*/  IMAD.X R169, R159, 0x1, R48.reuse, P4 ;  /* 0x000000019fa97824 */ /* 0x100fe400020e0630 */
[C---:B------:R-:W-:Y:S02]  /*49880*/  IMAD.X R165, R157.reuse, 0x1, R48, P5 ;  /* 0x000000019da57824 */ /* 0x040fe400028e0630 */
        /* <DEDUP_REMOVED lines=8> */
[----:B------:R-:W-:Y:S01]  /*49910*/  IMAD.X R161, R159, 0x1, R49, P3 ;  /* 0x000000019fa17824 */ /* 0x000fe200018e0631 */
[----:B------:R-:W-:-:S04]  /*49920*/  IADD3 R164, P4, R158, R51, RZ ;  /* 0x000000339ea47210 */ /* 0x000fc80007f9e0ff */
[----:B------:R0:W-:Y:S01]  /*49930*/  STL.64 [R1+0x9e8], R160 ;  /* 0x0009e8a001007387 */ /* 0x0001e20000100a00 */
[C---:B------:R-:W-:Y:S01]  /*49940*/  IADD3 R162, P5, R156.reuse, R51, RZ ;  /* 0x000000339ca27210 */ /* 0x040fe20007fbe0ff */
[----:B------:R-:W-:Y:S01]  /*49950*/  IMAD.X R165, R159, 0x1, R48, P4 ;  /* 0x000000019fa57824 */ /* 0x000fe200020e0630 */
[----:B0-----:R-:W-:Y:S02]  /*49960*/  IADD3 R160, P3, R156, R52, RZ ;  /* 0x000000349ca07210 */ /* 0x001fe40007f7e0ff */
[----:B------:R-:W-:-:S03]  /*49970*/  SHF.R.S32.HI R156, RZ, 0x1f, R155 ;  /* 0x0000001fff9c7819 */ /* 0x000fc6000001149b */
[--C-:B------:R-:W-:Y:S01]  /*49980*/  IMAD.X R161, R157, 0x1, R49.reuse, P3 ;  /* 0x000000019da17824 */ /* 0x100fe200018e0631 */
[----:B------:R-:W-:Y:S01]  /*49990*/  IADD3 R158, P3, R155, R52, RZ ;  /* 0x000000349b9e7210 */ /* 0x000fe20007f7e0ff */
[----:B------:R-:W-:Y:S01]  /*499a0*/  IMAD.X R163, R157, 0x1, R48, P5 ;  /* 0x000000019da37824 */ /* 0x000fe200028e0630 */
[----:B------:R-:W-:Y:S03]  /*499b0*/  STL.64 [R1+0x9f0], R164 ;  /* 0x0009f0a401007387 */ /* 0x000fe60000100a00 */
[----:B------:R-:W-:Y:S01]  /*499c0*/  IMAD.X R159, R156, 0x1, R49, P3 ;  /* 0x000000019c9f7824 */ /* 0x000fe200018e0631 */
[----:B------:R0:W-:Y:S04]  /*499d0*/  STL.64 [R1+0x9e0], R162 ;  /* 0x0009e0a201007387 */ /* 0x0001e80000100a00 */
[----:B------:R1:W-:Y:S04]  /*499e0*/  STL.64 [R1+0x9d8], R160 ;  /* 0x0009d8a001007387 */ /* 0x0003e80000100a00 */
[----:B------:R4:W-:Y:S01]  /*499f0*/  STL.64 [R1+0x9c8], R158 ;  /* 0x0009c89e01007387 */ /* 0x0009e20000100a00 */
[----:B0-----:R-:W-:-:S02]  /*49a00*/  IADD3 R162, P4, R155, R51, RZ ;  /* 0x000000339ba27210 */ /* 0x001fc40007f9e0ff */
[----:B------:R-:W-:Y:S02]  /*49a10*/  SHF.R.S32.HI R155, RZ, 0x1f, R154 ;  /* 0x0000001fff9b7819 */ /* 0x000fe4000001149a */
[C---:B-1----:R-:W-:Y:S02]  /*49a20*/  IADD3 R160, P5, R154.reuse, R51, RZ ;  /* 0x000000339aa07210 */ /* 0x042fe40007fbe0ff */
[----:B----4-:R-:W-:Y:S01]  /*49a30*/  IADD3 R158, P3, R154, R52, RZ ;  /* 0x000000349a9e7210 */ /* 0x010fe20007f7e0ff */
[----:B------:R-:W-:Y:S01]  /*49a40*/  IMAD.X R163, R156, 0x1, R48, P4 ;  /* 0x000000019ca37824 */ /* 0x000fe200020e0630 */
        /* <DEDUP_REMOVED lines=165> */
[CC--:B-1----:R-:W-:Y:S02]  /*4a4a0*/  IADD3 R136, P5, R130.reuse, R51.reuse, RZ ;  /* 0x0000003382887210 */ /* 0x0c2fe40007fbe0ff */
[-C--:B----4-:R-:W-:Y:S01]  /*4a4b0*/  IADD3 R134, P3, R130, R52.reuse, RZ ;  /* 0x0000003482867210 */ /* 0x090fe20007f7e0ff */
[----:B------:R-:W-:Y:S01]  /*4a4c0*/  IMAD.X R139, R132, 0x1, R48, P4 ;  /* 0x00000001848b7824 */ /* 0x000fe200020e0630 */
[----:B------:R-:W-:Y:S02]  /*4a4d0*/  SHF.R.S32.HI R130, RZ, 0x1f, R248 ;  /* 0x0000001fff827819 */ /* 0x000fe400000114f8 */
[C---:B------:R-:W-:Y:S01]  /*4a4e0*/  IADD3 R250, P4, R248.reuse, R51, RZ ;  /* 0x00000033f8fa7210 */ /* 0x040fe20007f9e0ff */
[C---:B------:R-:W-:Y:S01]  /*4a4f0*/  IMAD.X R135, R131.reuse, 0x1, R49, P3 ;  /* 0x0000000183877824 */ /* 0x040fe200018e0631 */
[----:B------:R-:W-:Y:S01]  /*4a500*/  IADD3 R248, P3, R248, R52, RZ ;  /* 0x00000034f8f87210 */ /* 0x000fe20007f7e0ff */
[----:B------:R-:W-:Y:S01]  /*4a510*/  IMAD.X R137, R131, 0x1, R48, P5 ;  /* 0x0000000183897824 */ /* 0x000fe200028e0630 */
[----:B------:R-:W-:-:S02]  /*4a520*/  SHF.R.S32.HI R131, RZ, 0x1f, R244 ;  /* 0x0000001fff837819 */ /* 0x000fc400000114f4 */
[----:B------:R-:W-:Y:S01]  /*4a530*/  IADD3 R246, P5, R244, R51, RZ ;  /* 0x00000033f4f67210 */ /* 0x000fe20007fbe0ff */
[----:B------:R-:W-:Y:S01]  /*4a540*/  IMAD.X R249, R130, 0x1, R49, P3 ;  /* 0x0000000182f97824 */ /* 0x000fe200018e0631 */
[----:B------:R-:W-:Y:S01]  /*4a550*/  IADD3 R244, P3, R244, R52, RZ ;  /* 0x00000034f4f47210 */ /* 0x000fe20007f7e0ff */
[----:B------:R-:W-:Y:S01]  /*4a560*/  IMAD.X R251, R130, 0x1, R48, P4 ;  /* 0x0000000182fb7824 */ /* 0x000fe200020e0630 */
[----:B------:R-:W-:-:S03]  /*4a570*/  SHF.R.S32.HI R130, RZ, 0x1f, R129 ;  /* 0x0000001fff827819 */ /* 0x000fc60000011481 */
[--C-:B------:R-:W-:Y:S01]  /*4a580*/  IMAD.X R245, R131, 0x1, R49.reuse, P3 ;  /* 0x0000000183f57824 */ /* 0x100fe200018e0631 */
[C---:B------:R-:W-:Y:S01]  /*4a590*/  IADD3 R132, P3, R129.reuse, R52, RZ ;  /* 0x0000003481847210 */ /* 0x040fe20007f7e0ff */
[----:B------:R-:W-:Y:S04]  /*4a5a0*/  STL.64 [R1+0x18], R138 ;  /* 0x0000188a01007387 */ /* 0x000fe80000100a00 */
[----:B------:R-:W-:Y:S01]  /*4a5b0*/  IMAD.X R133, R130, 0x1, R49, P3 ;  /* 0x0000000182857824 */ /* 0x000fe200018e0631 */
[----:B------:R-:W-:Y:S01]  /*4a5c0*/  STL.64 [R1+0x8], R136 ;  /* 0x0000088801007387 */ /* 0x000fe20000100a00 */
[----:B------:R-:W-:-:S03]  /*4a5d0*/  IADD3 R242, P4, R129, R51, RZ ;  /* 0x0000003381f27210 */ /* 0x000fc60007f9e0ff */
[----:B------:R0:W-:Y:S01]  /*4a5e0*/  STL.64 [R1], R134 ;  /* 0x0000008601007387 */ /* 0x0001e20000100a00 */
[----:B------:R-:W-:-:S03]  /*4a5f0*/  SHF.R.S32.HI R129, RZ, 0x1f, R128 ;  /* 0x0000001fff817819 */ /* 0x000fc60000011480 */
[----:B------:R1:W-:Y:S01]  /*4a600*/  STL.64 [R1+0x8e8], R132 ;  /* 0x0008e88401007387 */ /* 0x0003e20000100a00 */
[--C-:B------:R-:W-:Y:S02]  /*4a610*/  IMAD.X R247, R131, 0x1, R48.reuse, P5 ;  /* 0x0000000183f77824 */ /* 0x100fe400028e0630 */
[----:B------:R-:W-:Y:S01]  /*4a620*/  IMAD.X R243, R130, 0x1, R48, P4 ;  /* 0x0000000182f37824 */ /* 0x000fe200020e0630 */
[C---:B0-----:R-:W-:Y:S02]  /*4a630*/  IADD3 R134, P5, R128.reuse, R51, RZ ;  /* 0x0000003380867210 */ /* 0x041fe40007fbe0ff */
[----:B-1----:R-:W-:Y:S02]  /*4a640*/  IADD3 R132, P3, R128, R52, RZ ;  /* 0x0000003480847210 */ /* 0x002fe40007f7e0ff */
[----:B------:R-:W-:-:S03]  /*4a650*/  SHF.R.S32.HI R128, RZ, 0x1f, R127 ;  /* 0x0000001fff807819 */ /* 0x000fc6000001147f */
[----:B------:R-:W-:Y:S01]  /*4a660*/  IMAD.X R133, R129, 0x1, R49, P3 ;  /* 0x0000000181857824 */ /* 0x000fe200018e0631 */
[----:B------:R-:W-:Y:S01]  /*4a670*/  IADD3 R130, P3, R127, R52, RZ ;  /* 0x000000347f827210 */ /* 0x000fe20007f7e0ff */
[----:B------:R-:W-:-:S04]  /*4a680*/  IMAD.X R135, R129, 0x1, R48, P5 ;  /* 0x0000000181877824 */ /* 0x000fc800028e0630 */
        /* <DEDUP_REMOVED lines=321> */
[----:B------:R-:W-:Y:S01]  /*4baa0*/  STL.64 [R1+0x6d0], R90 ;  /* 0x0006d05a01007387 */ /* 0x000fe20000100a00 */
[C---:B------:R-:W-:Y:S01]  /*4bab0*/  VIADD R80, R81.reuse, UR4 ;  /* 0x0000000451507c36 */ /* 0x040fe20008000000 */
[----:B------:R-:W-:Y:S01]  /*4bac0*/  ULDC UR4, c[0x0][0x248] ;  /* 0x0000920000047ab9 */ /* 0x000fe20000000800 */
[----:B------:R-:W-:Y:S01]  /*4bad0*/  IMAD.X R85, R82, 0x1, R49, P3 ;  /* 0x0000000152557824 */ /* 0x000fe200018e0631 */
[----:B------:R0:W-:Y:S01]  /*4bae0*/  STL.64 [R1+0x6c8], R88 ;  /* 0x0006c85801007387 */ /* 0x0001e20000100a00 */
[----:B------:R-:W-:Y:S01]  /*4baf0*/  VIADD R79, R80, UR4 ;  /* 0x00000004504f7c36 */ /* 0x000fe20008000000 */
[----:B------:R-:W-:Y:S02]  /*4bb00*/  ULDC UR4, c[0x0][0x248] ;  /* 0x0000920000047ab9 */ /* 0x000fe40000000800 */
        /* <DEDUP_REMOVED lines=208> */
[----:B------:R-:W-:Y:S02]  /*4c810*/  IMAD.X R65, R59, 0x1, R48, P5 ;  /* 0x000000013b417824 */ /* 0x000fe400028e0630 */
[C---:B------:R-:W-:Y:S01]  /*4c820*/  VIADD R56, R57.reuse, UR50 ;  /* 0x0000003239387c36 */ /* 0x040fe20008000000 */
[----:B------:R-:W-:Y:S01]  /*4c830*/  STL.64 [R1+0x610], R66 ;  /* 0x0006104201007387 */ /* 0x000fe20000100a00 */
[----:B------:R-:W-:Y:S01]  /*4c840*/  IMAD.X R61, R58, 0x1, R49, P3 ;  /* 0x000000013a3d7824 */ /* 0x000fe200018e0631 */
[----:B------:R-:W-:Y:S02]  /*4c850*/  ULDC UR50, c[0x0][0x248] ;  /* 0x0000920000327ab9 */ /* 0x000fe40000000800 */
[----:B------:R0:W-:Y:S04]  /*4c860*/  STL.64 [R1+0x608], R64 ;  /* 0x0006084001007387 */ /* 0x0001e80000100a00 */
[----:B------:R1:W-:Y:S04]  /*4c870*/  STL.64 [R1+0x538], R62 ;  /* 0x0005383e01007387 */ /* 0x0003e80000100a00 */
[----:B------:R4:W-:Y:S01]  /*4c880*/  STL.64 [R1+0x568], R60 ;  /* 0x0005683c01007387 */ /* 0x0009e20000100a00 */
[----:B0-----:R-:W-:-:S02]  /*4c890*/  IADD3 R64, P4, R57, R51, RZ ;  /* 0x0000003339407210 */ /* 0x001fc40007f9e0ff */
[----:B------:R-:W-:Y:S02]  /*4c8a0*/  SHF.R.S32.HI R57, RZ, 0x1f, R56 ;  /* 0x0000001fff397819 */ /* 0x000fe40000011438 */
[----:B-1----:R-:W-:Y:S01]  /*4c8b0*/  IADD3 R62, P5, R56, R51, RZ ;  /* 0x00000033383e7210 */ /* 0x002fe20007fbe0ff */
[----:B------:R-:W-:Y:S01]  /*4c8c0*/  IMAD.X R65, R58, 0x1, R48, P4 ;  /* 0x000000013a417824 */ /* 0x000fe200020e0630 */
[----:B----4-:R-:W-:-:S03]  /*4c8d0*/  IADD3 R60, P3, R56, R52, RZ ;  /* 0x00000034383c7210 */ /* 0x010fc60007f7e0ff */
[C---:B------:R-:W-:Y:S02]  /*4c8e0*/  IMAD.X R63, R57.reuse, 0x1, R48, P5 ;  /* 0x00000001393f7824 */ /* 0x040fe400028e0630 */
[----:B------:R-:W-:Y:S01]  /*4c8f0*/  VIADD R55, R56, UR53 ;  /* 0x0000003538377c36 */ /* 0x000fe20008000000 */
[----:B------:R-:W-:Y:S01]  /*4c900*/  STL.64 [R1+0x600], R64 ;  /* 0x0006004001007387 */ /* 0x000fe20000100a00 */
[----:B------:R-:W-:Y:S01]  /*4c910*/  IMAD.X R61, R57, 0x1, R49, P3 ;  /* 0x00000001393d7824 */ /* 0x000fe200018e0631 */
[----:B------:R-:W-:Y:S02]  /*4c920*/  ULDC UR53, c[0x0][0x248] ;  /* 0x0000920000357ab9 */ /* 0x000fe40000000800 */
[----:B------:R0:W-:Y:S01]  /*4c930*/  STL.64 [R1+0x5f8], R62 ;  /* 0x0005f83e01007387 */ /* 0x0001e20000100a00 */
[----:B------:R-:W-:Y:S01]  /*4c940*/  VIADD R53, R55, UR9 ;  /* 0x0000000937357c36 */ /* 0x000fe20008000000 */
[----:B------:R-:W-:Y:S01]  /*4c950*/  SHF.R.S32.HI R56, RZ, 0x1f, R55 ;  /* 0x0000001fff387819 */ /* 0x000fe20000011437 */
[----:B------:R-:W-:Y:S01]  /*4c960*/  ULDC UR9, c[0x0][0x248] ;  /* 0x0000920000097ab9 */ /* 0x000fe20000000800 */
[----:B------:R1:W-:Y:S02]  /*4c970*/  STL.64 [R1+0x540], R60 ;  /* 0x0005403c01007387 */ /* 0x0003e40000100a00 */
[----:B------:R-:W-:-:S02]  /*4c980*/  IADD3 R58, P5, R53, R51, RZ ;  /* 0x00000033353a7210 */ /* 0x000fc40007fbe0ff */
[C---:B0-----:R-:W-:Y:S02]  /*4c990*/  IADD3 R62, P4, R55.reuse, R51, RZ ;  /* 0x00000033373e7210 */ /* 0x041fe40007f9e0ff */
[----:B-1----:R-:W-:Y:S02]  /*4c9a0*/  IADD3 R60, P3, R55, R52, RZ ;  /* 0x00000034373c7210 */ /* 0x002fe40007f7e0ff */
[----:B------:R-:W-:-:S03]  /*4c9b0*/  SHF.R.S32.HI R55, RZ, 0x1f, R53 ;  /* 0x0000001fff377819 */ /* 0x000fc60000011435 */
[C---:B------:R-:W-:Y:S02]  /*4c9c0*/  IMAD.X R61, R56.reuse, 0x1, R49, P3 ;  /* 0x00000001383d7824 */ /* 0x040fe400018e0631 */
[--C-:B------:R-:W-:Y:S02]  /*4c9d0*/  IMAD.X R63, R56, 0x1, R48.reuse, P4 ;  /* 0x00000001383f7824 */ /* 0x100fe400020e0630 */
[----:B------:R-:W-:Y:S01]  /*4c9e0*/  IMAD.X R59, R55, 0x1, R48, P5 ;  /* 0x00000001373b7824 */ /* 0x000fe200028e0630 */
[----:B------:R0:W-:Y:S01]  /*4c9f0*/  STL.64 [R1+0x560], R60 ;  /* 0x0005603c01007387 */ /* 0x0001e20000100a00 */
[C---:B------:R-:W-:Y:S01]  /*4ca00*/  VIADD R54, R53.reuse, UR6 ;  /* 0x0000000635367c36 */ /* 0x040fe20008000000 */
[----:B------:R-:W-:Y:S02]  /*4ca10*/  ULDC UR6, c[0x0][0x248] ;  /* 0x0000920000067ab9 */ /* 0x000fe40000000800 */
[----:B------:R-:W-:Y:S04]  /*4ca20*/  STL.64 [R1+0x5f0], R62 ;  /* 0x0005f03e01007387 */ /* 0x000fe80000100a00 */
[----:B------:R1:W-:Y:S01]  /*4ca30*/  STL.64 [R1+0x5e8], R58 ;  /* 0x0005e83a01007387 */ /* 0x0003e20000100a00 */
[----:B0-----:R-:W-:-:S02]  /*4ca40*/  IADD3 R60, P3, R53, R52, RZ ;  /* 0x00000034353c7210 */ /* 0x001fc40007f7e0ff */
[----:B------:R-:W-:-:S03]  /*4ca50*/  SHF.R.S32.HI R53, RZ, 0x1f, R54 ;  /* 0x0000001fff357819 */ /* 0x000fc60000011436 */
[--C-:B------:R-:W-:Y:S01]  /*4ca60*/  IMAD.X R61, R55, 0x1, R49.reuse, P3 ;  /* 0x00000001373d7824 */ /* 0x100fe200018e0631 */
[C---:B------:R-:W-:Y:S02]  /*4ca70*/  IADD3 R56, P3, R54.reuse, R52, RZ ;  /* 0x0000003436387210 */ /* 0x040fe40007f7e0ff */
[C---:B-1----:R-:W-:Y:S01]  /*4ca80*/  IADD3 R58, P4, R54.reuse, R51, RZ ;  /* 0x00000033363a7210 */ /* 0x042fe20007f9e0ff */
[----:B------:R-:W-:Y:S01]  /*4ca90*/  VIADD R50, R54, UR5 ;  /* 0x0000000536327c36 */ /* 0x000fe20008000000 */
[----:B------:R-:W-:Y:S01]  /*4caa0*/  STL.64 [R1+0x550], R60 ;  /* 0x0005503c01007387 */ /* 0x000fe20000100a00 */
[----:B------:R-:W-:Y:S01]  /*4cab0*/  IMAD.X R57, R53, 0x1, R49, P3 ;  /* 0x0000000135397824 */ /* 0x000fe200018e0631 */
[----:B------:R-:W-:Y:S01]  /*4cac0*/  LOP3.LUT R9, R9, 0xffffdfff, RZ, 0xc0, !PT ;  /* 0xffffdfff09097812 */ /* 0x000fe200078ec0ff */
[----:B------:R-:W-:Y:S01]  /*4cad0*/  IMAD.X R59, R53, 0x1, R48, P4 ;  /* 0x00000001353b7824 */ /* 0x000fe200020e0630 */
[----:B------:R-:W-:Y:S01]  /*4cae0*/  SHF.R.S32.HI R55, RZ, 0x1f, R50 ;  /* 0x0000001fff377819 */ /* 0x000fe20000011432 */
[----:B------:R-:W-:-:S03]  /*4caf0*/  ULDC UR5, c[0x0][0x248] ;  /* 0x0000920000057ab9 */ /* 0x000fc60000000800 */
[----:B------:R0:W-:Y:S04]  /*4cb00*/  STL.64 [R1+0x5e0], R58 ;  /* 0x0005e03a01007387 */ /* 0x0001e80000100a00 */
[----:B------:R1:W-:Y:S01]  /*4cb10*/  STL.64 [R1+0x558], R56 ;  /* 0x0005583801007387 */ /* 0x0003e20000100a00 */
[C---:B------:R-:W-:Y:S01]  /*4cb20*/  VIADD R54, R50.reuse, UR4 ;  /* 0x0000000432367c36 */ /* 0x040fe20008000000 */
[----:B------:R-:W-:Y:S01]  /*4cb30*/  ULDC UR4, c[0x0][0x22c] ;  /* 0x00008b0000047ab9 */ /* 0x000fe20000000800 */
[C---:B0-----:R-:W-:Y:S02]  /*4cb40*/  IADD3 R58, P4, R50.reuse, R51, RZ ;  /* 0x00000033323a7210 */ /* 0x041fe40007f9e0ff */
[----:B-1----:R-:W-:-:S03]  /*4cb50*/  IADD3 R56, P3, R50, R52, RZ ;  /* 0x0000003432387210 */ /* 0x002fc60007f7e0ff */
[C---:B------:R-:W-:Y:S02]  /*4cb60*/  IMAD.X R59, R55.reuse, 0x1, R48, P4 ;  /* 0x00000001373b7824 */ /* 0x040fe400020e0630 */
[----:B------:R-:W-:-:S03]  /*4cb70*/  IMAD.X R57, R55, 0x1, R49, P3 ;  /* 0x0000000137397824 */ /* 0x000fc600018e0631 */
[----:B------:R0:W-:Y:S01]  /*4cb80*/  STL.64 [R1+0x548], R58 ;  /* 0x0005483a01007387 */ /* 0x0001e20000100a00 */
[----:B------:R-:W-:-:S03]  /*4cb90*/  SHF.R.S32.HI R53, RZ, 0x1f, R54 ;  /* 0x0000001fff357819 */ /* 0x000fc60000011436 */
        /* <DEDUP_REMOVED lines=19> */
[----:B------:R-:W-:Y:S01]  /*4ccd0*/  LOP3.LUT R13, R13, 0x7fffffff, RZ, 0xc0, !PT ;  /* 0x7fffffff0d0d7812 */ /* 0x000fe200078ec0ff */
        /* <DEDUP_REMOVED lines=17> */
[----:B------:R-:W-:Y:S01]  /*4cdf0*/  ULDC.64 UR42, c[0x0][0x228] ;  /* 0x00008a00002a7ab9 */ /* 0x000fe20000000a00 */
        /* <DEDUP_REMOVED lines=286> */
[----:B------:R-:W-:Y:S01]  /*4dfe0*/  UMOV UR11, UR14 ;  /* 0x0000000e000b7c82 */ /* 0x000fe20008000000 */
[----:B------:R-:W-:Y:S01]  /*4dff0*/  IMAD.U32 R66, RZ, RZ, UR27 ;  /* 0x0000001bff427e24 */ /* 0x000fe2000f8e00ff */
        /* <DEDUP_REMOVED lines=108> */
[----:B------:R-:W-:Y:S01]  /*4e6c0*/  VIADD R54, R50, UR6 ;  /* 0x0000000632367c36 */ /* 0x000fe20008000000 */
[----:B------:R-:W-:Y:S01]  /*4e6d0*/  SHF.R.S32.HI R55, RZ, 0x1f, R50 ;  /* 0x0000001fff377819 */ /* 0x000fe20000011432 */
[----:B------:R-:W-:Y:S01]  /*4e6e0*/  IMAD.X R57, R53, 0x1, R49, P3 ;  /* 0x0000000135397824 */ /* 0x000fe200018e0631 */
[----:B------:R0:W-:Y:S01]  /*4e6f0*/  STL.64 [R1+0xf0], R58 ;  /* 0x0000f03a01007387 */ /* 0x0001e20000100a00 */
[----:B------:R-:W-:Y:S01]  /*4e700*/  UMOV UR13, UR8 ;  /* 0x00000008000d7c82 */ /* 0x000fe20008000000 */
[-C--:B------:R-:W-:Y:S01]  /*4e710*/  IADD3 R62, P3, R54, R51.reuse, RZ ;  /* 0x00000033363e7210 */ /* 0x080fe20007f7e0ff */
[----:B------:R-:W-:Y:S01]  /*4e720*/  ULDC UR6, c[0x0][0x22c] ;  /* 0x00008b0000067ab9 */ /* 0x000fe20000000800 */
[----:B------:R1:W-:Y:S01]  /*4e730*/  STL.64 [R1+0xe8], R56 ;  /* 0x0000e83801007387 */ /* 0x0003e20000100a00 */
[----:B0-----:R-:W-:-:S02]  /*4e740*/  IADD3 R58, P4, R50, R51, RZ ;  /* 0x00000033323a7210 */ /* 0x001fc40007f9e0ff */
[-C--:B-1----:R-:W-:Y:S02]  /*4e750*/  IADD3 R56, P5, R50, R52.reuse, RZ ;  /* 0x0000003432387210 */ /* 0x082fe40007fbe0ff */
[----:B------:R-:W-:Y:S01]  /*4e760*/  SHF.R.S32.HI R50, RZ, 0x1f, R54 ;  /* 0x0000001fff327819 */ /* 0x000fe20000011436 */
[----:B------:R-:W-:Y:S01]  /*4e770*/  IMAD.X R59, R55, 0x1, R48, P4 ;  /* 0x00000001373b7824 */ /* 0x000fe200020e0630 */
[----:B------:R-:W-:-:S03]  /*4e780*/  IADD3 R60, P4, R54, R52, RZ ;  /* 0x00000034363c7210 */ /* 0x000fc60007f9e0ff */
[C---:B------:R-:W-:Y:S01]  /*4e790*/  IMAD.X R63, R50.reuse, 0x1, R48, P3 ;  /* 0x00000001323f7824 */ /* 0x040fe200018e0630 */
[----:B------:R-:W-:Y:S01]  /*4e7a0*/  ISETP.GE.AND P3, PT, R3, UR13, PT ;  /* 0x0000000d03007c0c */ /* 0x000fe2000bf66270 */
[----:B------:R-:W-:-:S03]  /*4e7b0*/  IMAD.X R61, R50, 0x1, R49, P4 ;  /* 0x00000001323d7824 */ /* 0x000fc600020e0631 */
[----:B------:R-:W-:Y:S02]  /*4e7c0*/  ISETP.LT.AND P4, PT, R0, UR43, !P3 ;  /* 0x0000002b00007c0c */ /* 0x000fe4000df81270 */
[----:B------:R-:W-:Y:S01]  /*4e7d0*/  ISETP.LT.AND P3, PT, R4, UR11, !P2 ;  /* 0x0000000b04007c0c */ /* 0x000fe2000d761270 */
[----:B------:R-:W-:Y:S01]  /*4e7e0*/  UMOV UR8, UR9 ;  /* 0x0000000900087c82 */ /* 0x000fe20008000000 */
[----:B------:R-:W-:Y:S01]  /*4e7f0*/  UMOV UR9, UR15 ;  /* 0x0000000f00097c82 */ /* 0x000fe20008000000 */
[----:B------:R-:W-:Y:S02]  /*4e800*/  ULDC.64 UR14, c[0x0][0x228] ;  /* 0x00008a00000e7ab9 */ /* 0x000fe40000000a00 */
[----:B------:R-:W-:Y:S02]  /*4e810*/  UMOV UR25, UR14 ;  /* 0x0000000e00197c82 */ /* 0x000fe40008000000 */
[----:B------:R-:W-:-:S04]  /*4e820*/  ISETP.LT.AND P2, PT, R3, UR25, !P2 ;  /* 0x0000001903007c0c */ /* 0x000fc8000d741270 */
[----:B------:R-:W-:Y:S01]  /*4e830*/  @P4 LOP3.LUT R9, R9, 0x2000, RZ, 0xfc, !PT ;  /* 0x0000200009094812 */ /* 0x000fe200078efcff */
[----:B------:R-:W-:Y:S01]  /*4e840*/  IMAD.U32 R73, RZ, RZ, UR15 ;  /* 0x0000000fff497e24 */ /* 0x000fe2000f8e00ff */
[----:B------:R-:W-:Y:S02]  /*4e850*/  ULDC.64 UR14, c[0x0][0x228] ;  /* 0x00008a00000e7ab9 */ /* 0x000fe40000000a00 */
[----:B------:R-:W-:Y:S01]  /*4e860*/  LOP3.LUT R9, R9, 0xffffefff, RZ, 0xc0, !PT ;  /* 0xffffefff09097812 */ /* 0x000fe200078ec0ff */
[----:B------:R-:W-:-:S03]  /*4e870*/  UMOV UR23, UR14 ;  /* 0x0000000e00177c82 */ /* 0x000fc60008000000 */
[----:B------:R-:W-:Y:S02]  /*4e880*/  @P3 LOP3.LUT R9, R9, 0x1000, RZ, 0xfc, !PT ;  /* 0x0000100009093812 */ /* 0x000fe400078efcff */
[----:B------:R-:W-:Y:S02]  /*4e890*/  ISETP.LT.AND P3, PT, R4, UR23, !P1 ;  /* 0x0000001704007c0c */ /* 0x000fe4000cf61270 */
[----:B------:R-:W-:Y:S01]  /*4e8a0*/  LOP3.LUT R9, R9, 0xfffff7ff, RZ, 0xc0, !PT ;  /* 0xfffff7ff09097812 */ /* 0x000fe200078ec0ff */
[----:B------:R-:W-:Y:S01]  /*4e8b0*/  IMAD.U32 R72, RZ, RZ, UR15 ;  /* 0x0000000fff487e24 */ /* 0x000fe2000f8e00ff */
[----:B------:R-:W-:Y:S02]  /*4e8c0*/  ULDC.64 UR14, c[0x0][0x228] ;  /* 0x00008a00000e7ab9 */ /* 0x000fe40000000a00 */
[----:B------:R-:W-:Y:S01]  /*4e8d0*/  @P2 LOP3.LUT R9, R9, 0x800, RZ, 0xfc, !PT ;  /* 0x0000080009092812 */ /* 0x000fe200078efcff */
[----:B------:R-:W-:Y:S02]  /*4e8e0*/  UMOV UR21, UR14 ;  /* 0x0000000e00157c82 */ /* 0x000fe40008000000 */
[----:B------:R-:W-:-:S02]  /*4e8f0*/  ISETP.LT.AND P2, PT, R3, UR21, !P1 ;  /* 0x0000001503007c0c */ /* 0x000fc4000cf41270 */
[----:B------:R-:W-:Y:S01]  /*4e900*/  LOP3.LUT R9, R9, 0xfffffbff, RZ, 0xc0, !PT ;  /* 0xfffffbff09097812 */ /* 0x000fe200078ec0ff */
[----:B------:R-:W-:Y:S01]  /*4e910*/  IMAD.U32 R71, RZ, RZ, UR15 ;  /* 0x0000000fff477e24 */ /* 0x000fe2000f8e00ff */
[----:B------:R-:W-:Y:S02]  /*4e920*/  ULDC.64 UR14, c[0x0][0x228] ;  /* 0x00008a00000e7ab9 */ /* 0x000fe40000000a00 */
[----:B------:R-:W-:Y:S01]  /*4e930*/  @P3 LOP3.LUT R9, R9, 0x400, RZ, 0xfc, !PT ;  /* 0x0000040009093812 */ /* 0x000fe200078efcff */
[----:B------:R-:W-:Y:S02]  /*4e940*/  UMOV UR20, UR14 ;  /* 0x0000000e00147c82 */ /* 0x000fe40008000000 */
[----:B------:R-:W-:Y:S01]  /*4e950*/  ISETP.LT.AND P1, PT, R4, UR20, !P0 ;  /* 0x0000001404007c0c */ /* 0x000fe2000c721270 */
[----:B------:R-:W-:Y:S01]  /*4e960*/  IMAD.U32 R70, RZ, RZ, UR15 ;  /* 0x0000000fff467e24 */ /* 0x000fe2000f8e00ff */
[----:B------:R-:W-:Y:S01]  /*4e970*/  LOP3.LUT R9, R9, 0xfffffdff, RZ, 0xc0, !PT ;  /* 0xfffffdff09097812 */ /* 0x000fe200078ec0ff */
[----:B------:R-:W-:Y:S01]  /*4e980*/  ULDC.64 UR14, c[0x0][0x228] ;  /* 0x00008a00000e7ab9 */ /* 0x000fe20000000a00 */
[----:B------:R-:W-:Y:S01]  /*4e990*/  VIADD R53, R54, UR5 ;  /* 0x0000000536357c36 */ /* 0x000fe20008000000 */
[----:B------:R-:W-:Y:S01]  /*4e9a0*/  UMOV UR19, UR14 ;  /* 0x0000000e00137c82 */ /* 0x000fe20008000000 */
[----:B------:R-:W-:Y:S01]  /*4e9b0*/  @P2 LOP3.LUT R9, R9, 0x200, RZ, 0xfc, !PT ;  /* 0x0000020009092812 */ /* 0x000fe200078efcff */
[----:B------:R-:W-:Y:S01]  /*4e9c0*/  IMAD.X R57, R55, 0x1, R49, P5 ;  /* 0x0000000137397824 */ /* 0x000fe200028e0631 */
[----:B------:R-:W-:Y:S01]  /*4e9d0*/  ISETP.LT.AND P0, PT, R3, UR19, !P0 ;  /* 0x0000001303007c0c */ /* 0x000fe2000c701270 */
[----:B------:R0:W-:Y:S01]  /*4e9e0*/  STL.64 [R1+0xe0], R58 ;  /* 0x0000e03a01007387 */ /* 0x0001e20000100a00 */
[----:B------:R-:W-:Y:S01]  /*4e9f0*/  LOP3.LUT R9, R9, 0xfffffeff, RZ, 0xc0, !PT ;  /* 0xfffffeff09097812 */ /* 0x000fe200078ec0ff */
[----:B------:R-:W-:Y:S01]  /*4ea00*/  IMAD.U32 R69, RZ, RZ, UR15 ;  /* 0x0000000fff457e24 */ /* 0x000fe2000f8e00ff */
[----:B------:R-:W-:Y:S01]  /*4ea10*/  ULDC.64 UR14, c[0x0][0x228] ;  /* 0x00008a00000e7ab9 */ /* 0x000fe20000000a00 */
[----:B------:R-:W-:Y:S01]  /*4ea20*/  ULDC UR5, c[0x0][0x22c] ;  /* 0x00008b0000057ab9 */ /* 0x000fe20000000800 */
[----:B------:R-:W-:Y:S01]  /*4ea30*/  @P1 LOP3.LUT R9, R9, 0x100, RZ, 0xfc, !PT ;  /* 0x0000010009091812 */ /* 0x000fe200078efcff */
[----:B------:R-:W-:Y:S01]  /*4ea40*/  VIADD R50, R0, 0x53 ;  /* 0x0000005300327836 */ /* 0x000fe20000000000 */
[----:B------:R-:W-:Y:S01]  /*4ea50*/  UMOV UR43, UR9 ;  /* 0x00000009002b7c82 */ /* 0x000fe20008000000 */
[----:B------:R-:W-:Y:S01]  /*4ea60*/  ULDC.64 UR20, c[0x0][0x228] ;  /* 0x00008a0000147ab9 */ /* 0x000fe20000000a00 */
[----:B0-----:R-:W-:-:S02]  /*4ea70*/  IADD3 R58, P5, R53, R51, RZ ;  /* 0x00000033353a7210 */ /* 0x001fc40007fbe0ff */
[----:B------:R-:W-:Y:S02]  /*4ea80*/  SHF.R.S32.HI R51, RZ, 0x1f, R53 ;  /* 0x0000001fff337819 */ /* 0x000fe40000011435 */
[----:B------:R-:W-:-:S03]  /*4ea90*/  LOP3.LUT R9, R9, 0xffffff7f, RZ, 0xc0, !PT ;  /* 0xffffff7f09097812 */ /* 0x000fc600078ec0ff */
[----:B------:R-:W-:Y:S02]  /*4eaa0*/  IMAD.X R59, R51, 0x1, R48, P5 ;  /* 0x00000001333b7824 */ /* 0x000fe400028e0630 */
[----:B------:R-:W-:Y:S01]  /*4eab0*/  VIADD R48, R0, 0x55 ;  /* 0x0000005500307836 */ /* 0x000fe20000000000 */
[----:B------:R-:W-:Y:S01]  /*4eac0*/  @P0 LOP3.LUT R9, R9, 0x80, RZ, 0xfc, !PT ;  /* 0x0000008009090812 */ /* 0x000fe200078efcff */
[----:B------:R-:W-:-:S03]  /*4ead0*/  UMOV UR17, UR14 ;  /* 0x0000000e00117c82 */ /* 0x000fc60008000000 */
[----:B------:R-:W-:Y:S01]  /*4eae0*/  ISETP.GE.AND P0, PT, R48, UR7, PT ;  /* 0x0000000730007c0c */ /* 0x000fe2000bf06270 */
[----:B------:R-:W-:Y:S01]  /*4eaf0*/  IMAD.U32 R68, RZ, RZ, UR15 ;  /* 0x0000000fff447e24 */ /* 0x000fe2000f8e00ff */
[----:B------:R-:W-:Y:S02]  /*4eb00*/  ULDC.64 UR14, c[0x0][0x228] ;  /* 0x00008a00000e7ab9 */ /* 0x000fe40000000a00 */
[----:B------:R-:W-:Y:S01]  /*4eb10*/  ISETP.LT.AND P2, PT, R4, UR17, !P0 ;  /* 0x0000001104007c0c */ /* 0x000fe2000c741270 */
[----:B------:R-:W-:Y:S01]  /*4eb20*/  IMAD.U32 R67, RZ, RZ, UR15 ;  /* 0x0000000fff437e24 */ /* 0x000fe2000f8e00ff */
[----:B------:R0:W-:Y:S01]  /*4eb30*/  STL.64 [R1+0xd8], R56 ;  /* 0x0000d83801007387 */ /* 0x0001e20000100a00 */
[----:B------:R-:W-:Y:S01]  /*4eb40*/  UMOV UR15, UR14 ;  /* 0x0000000e000f7c82 */ /* 0x000fe20008000000 */
[----:B------:R-:W-:Y:S02]  /*4eb50*/  LOP3.LUT R9, R9, 0xffffffbf, RZ, 0xc0, !PT ;  /* 0xffffffbf09097812 */ /* 0x000fe400078ec0ff */
[----:B------:R-:W-:-:S02]  /*4eb60*/  ISETP.LT.AND P1, PT, R3, UR15, !P0 ;  /* 0x0000000f03007c0c */ /* 0x000fc4000c721270 */
[----:B0-----:R-:W-:-:S05]  /*4eb70*/  IADD3 R56, P6, R53, R52, RZ ;  /* 0x0000003435387210 */ /* 0x001fca0007fde0ff */
[----:B------:R-:W-:Y:S01]  /*4eb80*/  @P2 LOP3.LUT R9, R9, 0x40, RZ, 0xfc, !PT ;  /* 0x0000004009092812 */ /* 0x000fe200078efcff */
[----:B------:R-:W-:Y:S02]  /*4eb90*/  IMAD.X R57, R51, 0x1, R49, P6 ;  /* 0x0000000133397824 */ /* 0x000fe400030e0631 */
[----:B------:R-:W-:Y:S01]  /*4eba0*/  VIADD R49, R0, 0x54 ;  /* 0x0000005400317836 */ /* 0x000fe20000000000 */
[----:B------:R-:W-:Y:S01]  /*4ebb0*/  LOP3.LUT R9, R9, 0xffffffdf, RZ, 0xc0, !PT ;  /* 0xffffffdf09097812 */ /* 0x000fe200078ec0ff */
[----:B------:R-:W-:Y:S01]  /*4ebc0*/  UMOV UR14, UR26 ;  /* 0x0000001a000e7c82 */ /* 0x000fe20008000000 */
[----:B------:R-:W-:Y:S02]  /*4ebd0*/  ULDC.64 UR26, c[0x0][0x228] ;  /* 0x00008a00001a7ab9 */ /* 0x000fe40000000a00 */
[----:B------:R-:W-:Y:S02]  /*4ebe0*/  ISETP.GE.AND P0, PT, R49, UR5, PT ;  /* 0x0000000531007c0c */ /* 0x000fe4000bf06270 */
[----:B------:R-:W-:-:S02]  /*4ebf0*/  @P1 LOP3.LUT R9, R9, 0x20, RZ, 0xfc, !PT ;  /* 0x0000002009091812 */ /* 0x000fc400078efcff */
[----:B------:R-:W-:Y:S01]  /*4ec00*/  ISETP.LT.AND P1, PT, R4, UR14, !P0 ;  /* 0x0000000e04007c0c */ /* 0x000fe2000c721270 */
[----:B------:R-:W-:Y:S01]  /*4ec10*/  UMOV UR13, UR26 ;  /* 0x0000001a000d7c82 */ /* 0x000fe20008000000 */
[----:B------:R-:W-:Y:S01]  /*4ec20*/  LOP3.LUT R9, R9, 0xffffffef, RZ, 0xc0, !PT ;  /* 0xffffffef09097812 */ /* 0x000fe200078ec0ff */
[----:B------:R-:W-:Y:S01]  /*4ec30*/  IMAD.U32 R65, RZ, RZ, UR27 ;  /* 0x0000001bff417e24 */ /* 0x000fe2000f8e00ff */
[----:B------:R-:W-:Y:S01]  /*4ec40*/  ISETP.LT.AND P0, PT, R3, UR13, !P0 ;  /* 0x0000000d03007c0c */ /* 0x000fe2000c701270 */
[----:B------:R-:W-:Y:S01]  /*4ec50*/  ULDC.64 UR26, c[0x0][0x228] ;  /* 0x00008a00001a7ab9 */ /* 0x000fe20000000a00 */
[C---:B------:R-:W-:Y:S02]  /*4ec60*/  VIADD R51, R0.reuse, 0x52 ;  /* 0x0000005200337836 */ /* 0x040fe40000000000 */
[C---:B------:R-:W-:Y:S02]  /*4ec70*/  VIADD R54, R0.reuse, 0x4f ;  /* 0x0000004f00367836 */ /* 0x040fe40000000000 */
[C---:B------:R-:W-:Y:S01]  /*4ec80*/  VIADD R55, R0.reuse, 0x4e ;  /* 0x0000004e00377836 */ /* 0x040fe20000000000 */
[----:B------:R-:W-:Y:S01]  /*4ec90*/  STL.64 [R1+0xd0], R62 ;  /* 0x0000d03e01007387 */ /* 0x000fe20000100a00 */
[C---:B------:R-:W-:Y:S01]  /*4eca0*/  VIADD R52, R0.reuse, 0x51 ;  /* 0x0000005100347836 */ /* 0x040fe20000000000 */
[----:B------:R-:W-:Y:S01]  /*4ecb0*/  @P1 LOP3.LUT R9, R9, 0x10, RZ, 0xfc, !PT ;  /* 0x0000001009091812 */ /* 0x000fe200078efcff */
[----:B------:R-:W-:Y:S01]  /*4ecc0*/  UMOV UR11, UR26 ;  /* 0x0000001a000b7c82 */ /* 0x000fe20008000000 */
[----:B------:R-:W-:Y:S01]  /*4ecd0*/  VIADD R53, R0, 0x50 ;  /* 0x0000005000357836 */ /* 0x000fe20000000000 */
[----:B------:R-:W4:Y:S01]  /*4ece0*/  LDL.LU R126, [R1+0x1900] ;  /* 0x00190000017e7983 */ /* 0x000f220000300800 */
[----:B------:R-:W-:Y:S01]  /*4ecf0*/  LOP3.LUT R9, R9, 0xfffffff7, RZ, 0xc0, !PT ;  /* 0xfffffff709097812 */ /* 0x000fe200078ec0ff */
[----:B------:R-:W-:-:S03]  /*4ed00*/  ULDC.64 UR14, c[0x0][0x228] ;  /* 0x00008a00000e7ab9 */ /* 0x000fc60000000a00 */
[----:B------:R-:W-:Y:S02]  /*4ed10*/  @P0 LOP3.LUT R9, R9, 0x8, RZ, 0xfc, !PT ;  /* 0x0000000809090812 */ /* 0x000fe400078efcff */
[----:B------:R-:W-:Y:S01]  /*4ed20*/  ISETP.GE.AND P0, PT, R50, UR4, PT ;  /* 0x0000000432007c0c */ /* 0x000fe2000bf06270 */
[----:B------:R-:W-:-:S03]  /*4ed30*/  ULDC.64 UR4, c[0x0][0x228] ;  /* 0x00008a0000047ab9 */ /* 0x000fc60000000a00 */
[----:B------:R-:W-:Y:S02]  /*4ed40*/  ISETP.LT.AND P1, PT, R4, UR11, !P0 ;  /* 0x0000000b04007c0c */ /* 0x000fe4000c721270 */
[----:B------:R-:W-:Y:S02]  /*4ed50*/  ISETP.LT.AND P0, PT, R3, UR44, !P0 ;  /* 0x0000002c03007c0c */ /* 0x000fe4000c701270 */
[----:B------:R-:W-:-:S09]  /*4ed60*/  LOP3.LUT R9, R9, 0xfffffffb, RZ, 0xc0, !PT ;  /* 0xfffffffb09097812 */ /* 0x000fd200078ec0ff */
[----:B------:R-:W-:-:S04]  /*4ed70*/  @P1 LOP3.LUT R9, R9, 0x4, RZ, 0xfc, !PT ;  /* 0x0000000409091812 */ /* 0x000fc800078efcff */
[----:B------:R-:W-:-:S04]  /*4ed80*/  LOP3.LUT R9, R9, 0xfffffffd, RZ, 0xc0, !PT ;  /* 0xfffffffd09097812 */ /* 0x000fc800078ec0ff */
[----:B------:R-:W-:Y:S02]  /*4ed90*/  @P0 LOP3.LUT R9, R9, 0x2, RZ, 0xfc, !PT ;  /* 0x0000000209090812 */ /* 0x000fe400078efcff */
[----:B------:R-:W-:Y:S01]  /*4eda0*/  ISETP.GE.AND P0, PT, R51, UR6, PT ;  /* 0x0000000633007c0c */ /* 0x000fe2000bf06270 */
[----:B------:R-:W-:-:S03]  /*4edb0*/  ULDC.64 UR6, c[0x0][0x228] ;  /* 0x00008a0000067ab9 */ /* 0x000fc60000000a00 */
[----:B------:R-:W-:Y:S02]  /*4edc0*/  ISETP.LT.AND P1, PT, R4, UR46, !P0 ;  /* 0x0000002e04007c0c */ /* 0x000fe4000c721270 */
[----:B------:R-:W-:Y:S02]  /*4edd0*/  ISETP.LT.AND P0, PT, R3, UR48, !P0 ;  /* 0x0000003003007c0c */ /* 0x000fe4000c701270 */
[----:B------:R-:W-:-:S11]  /*4ede0*/  LOP3.LUT R9, R9, 0xfffffffe, RZ, 0xc0, !PT ;  /* 0xfffffffe09097812 */ /* 0x000fd600078ec0ff */
[----:B------:R-:W-:Y:S02]  /*4edf0*/  @P0 LOP3.LUT R13, R13, 0x80000000, RZ, 0xfc, !PT ;  /* 0x800000000d0d0812 */ /* 0x000fe400078efcff */
[----:B------:R-:W-:Y:S01]  /*4ee00*/  ISETP.GE.AND P0, PT, R52, UR10, PT ;  /* 0x0000000a34007c0c */ /* 0x000fe2000bf06270 */
[----:B------:R-:W-:Y:S01]  /*4ee10*/  UMOV UR44, UR8 ;  /* 0x00000008002c7c82 */ /* 0x000fe20008000000 */
[----:B------:R-:W-:Y:S01]  /*4ee20*/  @P1 LOP3.LUT R9, R9, 0x1, RZ, 0xfc, !PT ;  /* 0x0000000109091812 */ /* 0x000fe200078efcff */
[----:B------:R-:W-:Y:S01]  /*4ee30*/  ULDC.64 UR8, c[0x0][0x228] ;  /* 0x00008a0000087ab9 */ /* 0x000fe20000000a00 */
[----:B------:R-:W-:Y:S01]  /*4ee40*/  ISETP.LT.AND P2, PT, R4, UR50, !P0 ;  /* 0x0000003204007c0c */ /* 0x000fe2000c741270 */
[----:B------:R-:W-:Y:S01]  /*4ee50*/  ULDC.64 UR10, c[0x0][0x228] ;  /* 0x00008a00000a7ab9 */ /* 0x000fe20000000a00 */
[----:B------:R-:W-:Y:S02]  /*4ee60*/  ISETP.LT.AND P1, PT, R3, UR52, !P0 ;  /* 0x0000003403007c0c */ /* 0x000fe4000c721270 */
[----:B------:R-:W-:-:S02]  /*4ee70*/  LOP3.LUT R13, R13, 0xbfffffff, RZ, 0xc0, !PT ;  /* 0xbfffffff0d0d7812 */ /* 0x000fc400078ec0ff */
[----:B------:R-:W-:Y:S01]  /*4ee80*/  ISETP.GE.AND P0, PT, R53, UR12, PT ;  /* 0x0000000c35007c0c */ /* 0x000fe2000bf06270 */
[----:B------:R0:W-:Y:S01]  /*4ee90*/  STL.64 [R1+0xc8], R60 ;  /* 0x0000c83c01007387 */ /* 0x0001e20000100a00 */
[----:B------:R-:W-:-:S05]  /*4eea0*/  ULDC.64 UR12, c[0x0][0x228] ;  /* 0x00008a00000c7ab9 */ /* 0x000fca0000000a00 */
[----:B------:R-:W-:-:S04]  /*4eeb0*/  @P2 LOP3.LUT R13, R13, 0x40000000, RZ, 0xfc, !PT ;  /* 0x400000000d0d2812 */ /* 0x000fc800078efcff */
[----:B------:R-:W-:-:S04]  /*4eec0*/  LOP3.LUT R13, R13, 0xdfffffff, RZ, 0xc0, !PT ;  /* 0xdfffffff0d0d7812 */ /* 0x000fc800078ec0ff */
[----:B------:R-:W-:Y:S02]  /*4eed0*/  @P1 LOP3.LUT R13, R13, 0x20000000, RZ, 0xfc, !PT ;  /* 0x200000000d0d1812 */ /* 0x000fe400078efcff */
[----:B------:R-:W-:Y:S02]  /*4eee0*/  ISETP.LT.AND P1, PT, R4, UR54, !P0 ;  /* 0x0000003604007c0c */ /* 0x000fe4000c721270 */
[----:B------:R-:W-:Y:S02]  /*4eef0*/  ISETP.LT.AND P0, PT, R3, UR60, !P0 ;  /* 0x0000003c03007c0c */ /* 0x000fe4000c701270 */
[----:B------:R-:W-:-:S09]  /*4ef00*/  LOP3.LUT R13, R13, 0xefffffff, RZ, 0xc0, !PT ;  /* 0xefffffff0d0d7812 */ /* 0x000fd200078ec0ff */
[----:B------:R-:W-:-:S04]  /*4ef10*/  @P1 LOP3.LUT R13, R13, 0x10000000, RZ, 0xfc, !PT ;  /* 0x100000000d0d1812 */ /* 0x000fc800078efcff */
[----:B------:R-:W-:-:S04]  /*4ef20*/  LOP3.LUT R13, R13, 0xf7ffffff, RZ, 0xc0, !PT ;  /* 0xf7ffffff0d0d7812 */ /* 0x000fc800078ec0ff */
[----:B------:R-:W-:Y:S02]  /*4ef30*/  @P0 LOP3.LUT R13, R13, 0x8000000, RZ, 0xfc, !PT ;  /* 0x080000000d0d0812 */ /* 0x000fe400078efcff */
[----:B------:R-:W-:Y:S01]  /*4ef40*/  ISETP.GE.AND P0, PT, R54, UR16, PT ;  /* 0x0000001036007c0c */ /* 0x000fe2000bf06270 */
[----:B------:R1:W-:Y:S01]  /*4ef50*/  STL.64 [R1+0xc0], R58 ;  /* 0x0000c03a01007387 */ /* 0x0003e20000100a00 */
[----:B------:R-:W-:Y:S01]  /*4ef60*/  LOP3.LUT R13, R13, 0xfbffffff, RZ, 0xc0, !PT ;  /* 0xfbffffff0d0d7812 */ /* 0x000fe200078ec0ff */
[----:B------:R-:W-:Y:S01]  /*4ef70*/  ULDC.64 UR16, c[0x0][0x228] ;  /* 0x00008a0000107ab9 */ /* 0x000fe20000000a00 */
[----:B------:R-:W-:Y:S02]  /*4ef80*/  ISETP.LT.AND P2, PT, R4, UR4, !P0 ;  /* 0x0000000404007c0c */ /* 0x000fe4000c741270 */
[----:B------:R-:W-:Y:S01]  /*4ef90*/  ISETP.LT.AND P1, PT, R3, UR6, !P0 ;  /* 0x0000000603007c0c */ /* 0x000fe2000c721270 */
[----:B------:R2:W-:Y:S01]  /*4efa0*/  STL.64 [R1+0xb8], R56 ;  /* 0x0000b83801007387 */ /* 0x0005e20000100a00 */
[----:B------:R-:W-:Y:S01]  /*4efb0*/  ISETP.GE.AND P0, PT, R55, UR18, PT ;  /* 0x0000001237007c0c */ /* 0x000fe2000bf06270 */
[----:B------:R-:W-:Y:S01]  /*4efc0*/  ULDC.64 UR18, c[0x0][0x228] ;  /* 0x00008a0000127ab9 */ /* 0x000fe20000000a00 */
[----:B------:R-:W-:Y:S01]  /*4efd0*/  IMAD.U32 R64, RZ, RZ, UR27 ;  /* 0x0000001bff407e24 */ /* 0x000fe2000f8e00ff */
[----:B------:R-:W-:Y:S01]  /*4efe0*/  ULDC.64 UR26, c[0x0][0x228] ;  /* 0x00008a00001a7ab9 */ /* 0x000fe20000000a00 */
[C---:B0-----:R-:W-:Y:S01]  /*4eff0*/  VIADD R60, R0.reuse, 0x49 ;  /* 0x00000049003c7836 */ /* 0x041fe20000000000 */
[----:B------:R-:W-:Y:S01]  /*4f000*/  ULDC UR4, c[0x0][0x22c] ;  /* 0x00008b0000047ab9 */ /* 0x000fe20000000800 */
[----:B-1----:R-:W-:Y:S01]  /*4f010*/  VIADD R58, R0, 0x4b ;  /* 0x0000004b003a7836 */ /* 0x002fe20000000000 */
[----:B------:R-:W-:-:S02]  /*4f020*/  ULDC UR6, c[0x0][0x228] ;  /* 0x00008a0000067ab9 */ /* 0x000fc40000000800 */
[----:B------:R-:W-:-:S04]  /*4f030*/  @P2 LOP3.LUT R13, R13, 0x4000000, RZ, 0xfc, !PT ;  /* 0x040000000d0d2812 */ /* 0x000fc800078efcff */
[----:B------:R-:W-:-:S04]  /*4f040*/  LOP3.LUT R13, R13, 0xfdffffff, RZ, 0xc0, !PT ;  /* 0xfdffffff0d0d7812 */ /* 0x000fc800078ec0ff */
[----:B------:R-:W-:Y:S02]  /*4f050*/  @P1 LOP3.LUT R13, R13, 0x2000000, RZ, 0xfc, !PT ;  /* 0x020000000d0d1812 */ /* 0x000fe400078efcff */
[----:B------:R-:W-:Y:S01]  /*4f060*/  ISETP.LT.AND P1, PT, R4, UR8, !P0 ;  /* 0x0000000804007c0c */ /* 0x000fe2000c721270 */
[C---:B--2---:R-:W-:Y:S01]  /*4f070*/  VIADD R56, R0.reuse, 0x4d ;  /* 0x0000004d00387836 */ /* 0x044fe20000000000 */
[----:B------:R-:W-:Y:S01]  /*4f080*/  ISETP.LT.AND P0, PT, R3, UR10, !P0 ;  /* 0x0000000a03007c0c */ /* 0x000fe2000c701270 */
[C---:B------:R-:W-:Y:S01]  /*4f090*/  VIADD R57, R0.reuse, 0x4c ;  /* 0x0000004c00397836 */ /* 0x040fe20000000000 */
[----:B------:R-:W-:Y:S01]  /*4f0a0*/  LOP3.LUT R13, R13, 0xfeffffff, RZ, 0xc0, !PT ;  /* 0xfeffffff0d0d7812 */ /* 0x000fe200078ec0ff */
[C---:B------:R-:W-:Y:S01]  /*4f0b0*/  VIADD R59, R0.reuse, 0x4a ;  /* 0x0000004a003b7836 */ /* 0x040fe20000000000 */
[----:B------:R-:W-:Y:S01]  /*4f0c0*/  ULDC UR8, c[0x0][0x228] ;  /* 0x00008a0000087ab9 */ /* 0x000fe20000000800 */
[----:B------:R-:W-:Y:S01]  /*4f0d0*/  VIADD R61, R0, 0x48 ;  /* 0x00000048003d7836 */ /* 0x000fe20000000000 */
[----:B------:R-:W-:Y:S01]  /*4f0e0*/  LOP3.LUT R14, R14, 0x7fffffff, RZ, 0xc0, !PT ;  /* 0x7fffffff0e0e7812 */ /* 0x000fe200078ec0ff */
[C---:B------:R-:W-:Y:S01]  /*4f0f0*/  VIADD R62, R0.reuse, 0x47 ;  /* 0x00000047003e7836 */ /* 0x040fe20000000000 */
[----:B------:R-:W-:Y:S01]  /*4f100*/  LOP3.LUT R15, R15, 0x7fffffff, RZ, 0xc0, !PT ;  /* 0x7fffffff0f0f7812 */ /* 0x000fe200078ec0ff */
[C---:B------:R-:W-:Y:S01]  /*4f110*/  VIADD R63, R0.reuse, 0x46 ;  /* 0x00000046003f7836 */ /* 0x040fe20000000000 */
[----:B---3--:R-:W-:Y:S01]  /*4f120*/  LOP3.LUT R17, R17, 0x7fffffff, RZ, 0xc0, !PT ;  /* 0x7fffffff11117812 */ /* 0x008fe200078ec0ff */
[C---:B------:R-:W-:Y:S01]  /*4f130*/  VIADD R48, R0.reuse, 0x45 ;  /* 0x0000004500307836 */ /* 0x040fe20000000000 */
[----:B------:R-:W-:Y:S01]  /*4f140*/  @P1 LOP3.LUT R13, R13, 0x1000000, RZ, 0xfc, !PT ;  /* 0x010000000d0d1812 */ /* 0x000fe200078efcff */
[----:B------:R-:W-:Y:S01]  /*4f150*/  VIADD R49, R0, 0x43 ;  /* 0x0000004300317836 */ /* 0x000fe20000000000 */
[----:B------:R-:W-:-:S02]  /*4f160*/  ULDC UR10, c[0x0][0x22c] ;  /* 0x00008b00000a7ab9 */ /* 0x000fc40000000800 */
[----:B------:R-:W-:-:S04]  /*4f170*/  LOP3.LUT R13, R13, 0xff7fffff, RZ, 0xc0, !PT ;  /* 0xff7fffff0d0d7812 */ /* 0x000fc800078ec0ff */
[----:B------:R-:W-:Y:S02]  /*4f180*/  @P0 LOP3.LUT R13, R13, 0x800000, RZ, 0xfc, !PT ;  /* 0x008000000d0d0812 */ /* 0x000fe400078efcff */
[----:B------:R-:W-:Y:S01]  /*4f190*/  ISETP.GE.AND P0, PT, R56, UR22, PT ;  /* 0x0000001638007c0c */ /* 0x000fe2000bf06270 */
[----:B------:R-:W-:-:S03]  /*4f1a0*/  ULDC.64 UR22, c[0x0][0x228] ;  /* 0x00008a0000167ab9 */ /* 0x000fc60000000a00 */
[----:B------:R-:W-:Y:S01]  /*4f1b0*/  ISETP.LT.AND P2, PT, R4, UR12, !P0 ;  /* 0x0000000c04007c0c */ /* 0x000fe2000c741270 */
[----:B------:R-:W-:Y:S01]  /*4f1c0*/  ULDC UR12, c[0x0][0x228] ;  /* 0x00008a00000c7ab9 */ /* 0x000fe20000000800 */
[----:B------:R-:W-:Y:S01]  /*4f1d0*/  ISETP.LT.AND P1, PT, R3, UR14, !P0 ;  /* 0x0000000e03007c0c */ /* 0x000fe2000c721270 */
[----:B------:R-:W-:Y:S01]  /*4f1e0*/  ULDC UR14, c[0x0][0x22c] ;  /* 0x00008b00000e7ab9 */ /* 0x000fe20000000800 */
[----:B------:R-:W-:Y:S02]  /*4f1f0*/  LOP3.LUT R13, R13, 0xffbfffff, RZ, 0xc0, !PT ;  /* 0xffbfffff0d0d7812 */ /* 0x000fe400078ec0ff */
[----:B------:R-:W-:Y:S01]  /*4f200*/  ISETP.GE.AND P0, PT, R57, UR24, PT ;  /* 0x0000001839007c0c */ /* 0x000fe2000bf06270 */
[----:B------:R-:W-:-:S06]  /*4f210*/  ULDC.64 UR24, c[0x0][0x228] ;  /* 0x00008a0000187ab9 */ /* 0x000fcc0000000a00 */
[----:B------:R-:W-:-:S04]  /*4f220*/  @P2 LOP3.LUT R13, R13, 0x400000, RZ, 0xfc, !PT ;  /* 0x004000000d0d2812 */ /* 0x000fc800078efcff */
[----:B------:R-:W-:-:S04]  /*4f230*/  LOP3.LUT R13, R13, 0xffdfffff, RZ, 0xc0, !PT ;  /* 0xffdfffff0d0d7812 */ /* 0x000fc800078ec0ff */
[----:B------:R-:W-:Y:S02]  /*4f240*/  @P1 LOP3.LUT R13, R13, 0x200000, RZ, 0xfc, !PT ;  /* 0x002000000d0d1812 */ /* 0x000fe400078efcff */
[----:B------:R-:W-:Y:S01]  /*4f250*/  ISETP.LT.AND P1, PT, R4, UR16, !P0 ;  /* 0x0000001004007c0c */ /* 0x000fe2000c721270 */
[----:B------:R-:W-:Y:S01]  /*4f260*/  ULDC UR16, c[0x0][0x228] ;  /* 0x00008a0000107ab9 */ /* 0x000fe20000000800 */
[----:B------:R-:W-:Y:S01]  /*4f270*/  ISETP.LT.AND P0, PT, R3, UR18, !P0 ;  /* 0x0000001203007c0c */ /* 0x000fe2000c701270 */
[----:B------:R-:W-:Y:S01]  /*4f280*/  ULDC UR18, c[0x0][0x22c] ;  /* 0x00008b0000127ab9 */ /* 0x000fe20000000800 */
[----:B------:R-:W-:-:S09]  /*4f290*/  LOP3.LUT R13, R13, 0xffefffff, RZ, 0xc0, !PT ;  /* 0xffefffff0d0d7812 */ /* 0x000fd200078ec0ff */
[----:B------:R-:W-:-:S04]  /*4f2a0*/  @P1 LOP3.LUT R13, R13, 0x100000, RZ, 0xfc, !PT ;  /* 0x001000000d0d1812 */ /* 0x000fc800078efcff */
        /* <DEDUP_REMOVED lines=49> */
[----:B------:R-:W-:-:S07]  /*4f5c0*/  ISETP.GE.AND P0, PT, R63, UR59, PT ;  /* 0x0000003b3f007c0c */ /* 0x000fce000bf06270 */
        /* <DEDUP_REMOVED lines=11> */
[----:B------:R-:W-:Y:S02]  /*4f680*/  ISETP.GE.AND P0, PT, R48, UR4, PT ;  /* 0x0000000430007c0c */ /* 0x000fe4000bf06270 */
[----:B------:R-:W-:Y:S01]  /*4f690*/  LOP3.LUT R13, R13, 0xffffffbf, RZ, 0xc0, !PT ;  /* 0xffffffbf0d0d7812 */ /* 0x000fe200078ec0ff */
[----:B------:R-:W-:Y:S01]  /*4f6a0*/  VIADD R48, R0, 0x44 ;  /* 0x0000004400307836 */ /* 0x000fe20000000000 */
[----:B------:R-:W-:Y:S01]  /*4f6b0*/  ISETP.LT.AND P1, PT, R4, UR6, !P0 ;  /* 0x0000000604007c0c */ /* 0x000fe2000c721270 */
[----:B------:R-:W-:Y:S01]  /*4f6c0*/  ULDC UR4, c[0x0][0x22c] ;  /* 0x00008b0000047ab9 */ /* 0x000fe20000000800 */
[----:B------:R-:W-:Y:S01]  /*4f6d0*/  ISETP.LT.AND P0, PT, R3, UR8, !P0 ;  /* 0x0000000803007c0c */ /* 0x000fe2000c701270 */
[----:B------:R-:W-:Y:S01]  /*4f6e0*/  ULDC UR6, c[0x0][0x228] ;  /* 0x00008a0000067ab9 */ /* 0x000fe20000000800 */
[----:B------:R-:W-:-:S09]  /*4f6f0*/  ULDC UR8, c[0x0][0x228] ;  /* 0x00008a0000087ab9 */ /* 0x000fd20000000800 */
[----:B------:R-:W-:-:S04]  /*4f700*/  @P1 LOP3.LUT R13, R13, 0x40, RZ, 0xfc, !PT ;  /* 0x000000400d0d1812 */ /* 0x000fc800078efcff */
[----:B------:R-:W-:-:S04]  /*4f710*/  LOP3.LUT R13, R13, 0xffffffdf, RZ, 0xc0, !PT ;  /* 0xffffffdf0d0d7812 */ /* 0x000fc800078ec0ff */
[----:B------:R-:W-:Y:S02]  /*4f720*/  @P0 LOP3.LUT R13, R13, 0x20, RZ, 0xfc, !PT ;  /* 0x000000200d0d0812 */ /* 0x000fe400078efcff */
[----:B------:R-:W-:Y:S01]  /*4f730*/  ISETP.GE.AND P0, PT, R48, UR4, PT ;  /* 0x0000000430007c0c */ /* 0x000fe2000bf06270 */
[----:B------:R-:W-:-:S03]  /*4f740*/  ULDC UR4, c[0x0][0x22c] ;  /* 0x00008b0000047ab9 */ /* 0x000fc60000000800 */
        /* <DEDUP_REMOVED lines=9> */
[----:B------:R-:W-:Y:S01]  /*4f7e0*/  VIADD R48, R0, 0x42 ;  /* 0x0000004200307836 */ /* 0x000fe20000000000 */
[----:B------:R-:W-:Y:S01]  /*4f7f0*/  LOP3.LUT R13, R13, 0xfffffffb, RZ, 0xc0, !PT ;  /* 0xfffffffb0d0d7812 */ /* 0x000fe200078ec0ff */
[----:B------:R-:W-:Y:S01]  /*4f800*/  ULDC UR4, c[0x0][0x22c] ;  /* 0x00008b0000047ab9 */ /* 0x000fe20000000800 */
[----:B------:R-:W-:Y:S01]  /*4f810*/  ISETP.LT.AND P1, PT, R4, UR6, !P0 ;  /* 0x0000000604007c0c */ /* 0x000fe2000c721270 */
[----:B------:R-:W-:Y:S01]  /*4f820*/  ULDC UR6, c[0x0][0x228] ;  /* 0x00008a0000067ab9 */ /* 0x000fe20000000800 */
[----:B------:R-:W-:Y:S01]  /*4f830*/  ISETP.LT.AND P0, PT, R3, UR8, !P0 ;  /* 0x0000000803007c0c */ /* 0x000fe2000c701270 */
[----:B------:R-:W-:-:S10]  /*4f840*/  ULDC UR8, c[0x0][0x228] ;  /* 0x00008a0000087ab9 */ /* 0x000fd40000000800 */
[----:B------:R-:W-:-:S04]  /*4f850*/  @P1 LOP3.LUT R13, R13, 0x4, RZ, 0xfc, !PT ;  /* 0x000000040d0d1812 */ /* 0x000fc800078efcff */
[----:B------:R-:W-:-:S04]  /*4f860*/  LOP3.LUT R13, R13, 0xfffffffd, RZ, 0xc0, !PT ;  /* 0xfffffffd0d0d7812 */ /* 0x000fc800078ec0ff */
[----:B------:R-:W-:Y:S02]  /*4f870*/  @P0 LOP3.LUT R13, R13, 0x2, RZ, 0xfc, !PT ;  /* 0x000000020d0d0812 */ /* 0x000fe400078efcff */
[----:B------:R-:W-:Y:S01]  /*4f880*/  ISETP.GE.AND P0, PT, R48, UR4, PT ;  /* 0x0000000430007c0c */ /* 0x000fe2000bf06270 */
[----:B------:R-:W-:Y:S01]  /*4f890*/  VIADD R49, R0, 0x41 ;  /* 0x0000004100317836 */ /* 0x000fe20000000000 */
[----:B------:R-:W-:Y:S02]  /*4f8a0*/  ULDC UR4, c[0x0][0x22c] ;  /* 0x00008b0000047ab9 */ /* 0x000fe40000000800 */
[----:B------:R-:W-:Y:S01]  /*4f8b0*/  ISETP.LT.AND P1, PT, R4, UR6, !P0 ;  /* 0x0000000604007c0c */ /* 0x000fe2000c721270 */
[----:B------:R-:W-:Y:S01]  /*4f8c0*/  ULDC UR6, c[0x0][0x228] ;  /* 0x00008a0000067ab9 */ /* 0x000fe20000000800 */
[----:B------:R-:W-:Y:S01]  /*4f8d0*/  ISETP.LT.AND P0, PT, R3, UR8, !P0 ;  /* 0x0000000803007c0c */ /* 0x000fe2000c701270 */
[----:B------:R-:W-:Y:S01]  /*4f8e0*/  ULDC UR8, c[0x0][0x228] ;  /* 0x00008a0000087ab9 */ /* 0x000fe20000000800 */
[----:B------:R-:W-:-:S11]  /*4f8f0*/  LOP3.LUT R13, R13, 0xfffffffe, RZ, 0xc0, !PT ;  /* 0xfffffffe0d0d7812 */ /* 0x000fd600078ec0ff */
[----:B------:R-:W-:Y:S02]  /*4f900*/  @P0 LOP3.LUT R14, R14, 0x80000000, RZ, 0xfc, !PT ;  /* 0x800000000e0e0812 */ /* 0x000fe400078efcff */
[----:B------:R-:W-:Y:S01]  /*4f910*/  ISETP.GE.AND P0, PT, R49, UR4, PT ;  /* 0x0000000431007c0c */ /* 0x000fe2000bf06270 */
[----:B------:R-:W-:Y:S01]  /*4f920*/  ULDC UR4, c[0x0][0x228] ;  /* 0x00008a0000047ab9 */ /* 0x000fe20000000800 */
[----:B------:R-:W-:Y:S02]  /*4f930*/  @P1 LOP3.LUT R13, R13, 0x1, RZ, 0xfc, !PT ;  /* 0x000000010d0d1812 */ /* 0x000fe400078efcff */
[----:B------:R-:W-:Y:S01]  /*4f940*/  ISETP.LT.AND P1, PT, R4, UR6, !P0 ;  /* 0x0000000604007c0c */ /* 0x000fe2000c721270 */
[----:B------:R-:W-:Y:S01]  /*4f950*/  VIADD R48, R0, 0x40 ;  /* 0x0000004000307836 */ /* 0x000fe20000000000 */
[----:B------:R-:W-:Y:S01]  /*4f960*/  ISETP.LT.AND P0, PT, R3, UR8, !P0 ;  /* 0x0000000803007c0c */ /* 0x000fe2000c701270 */
[----:B------:R-:W-:Y:S01]  /*4f970*/  ULDC UR6, c[0x0][0x228] ;  /* 0x00008a0000067ab9 */ /* 0x000fe20000000800 */
[----:B------:R-:W-:Y:S01]  /*4f980*/  LOP3.LUT R14, R14, 0xbfffffff, RZ, 0xc0, !PT ;  /* 0xbfffffff0e0e7812 */ /* 0x000fe200078ec0ff */
[----:B------:R-:W-:-:S08]  /*4f990*/  ULDC UR8, c[0x0][0x228] ;  /* 0x00008a0000087ab9 */ /* 0x000fd00000000800 */
[----:B------:R-:W-:-:S04]  /*4f9a0*/  @P1 LOP3.LUT R14, R14, 0x40000000, RZ, 0xfc, !PT ;  /* 0x400000000e0e1812 */ /* 0x000fc800078efcff */
[----:B------:R-:W-:-:S04]  /*4f9b0*/  LOP3.LUT R14, R14, 0xdfffffff, RZ, 0xc0, !PT ;  /* 0xdfffffff0e0e7812 */ /* 0x000fc800078ec0ff */
[----:B------:R-:W-:Y:S02]  /*4f9c0*/  @P0 LOP3.LUT R14, R14, 0x20000000, RZ, 0xfc, !PT ;  /* 0x200000000e0e0812 */ /* 0x000fe400078efcff */
[C---:B------:R-:W-:Y:S01]  /*4f9d0*/  ISETP.GE.AND P0, PT, R0.reuse, UR44, PT ;  /* 0x0000002c00007c0c */ /* 0x040fe2000bf06270 */
[----:B------:R-:W-:Y:S01]  /*4f9e0*/  VIADD R49, R0, 0x1 ;  /* 0x0000000100317836 */ /* 0x000fe20000000000 */
[----:B------:R-:W-:Y:S01]  /*4f9f0*/  LOP3.LUT R14, R14, 0xefffffff, RZ, 0xc0, !PT ;  /* 0xefffffff0e0e7812 */ /* 0x000fe200078ec0ff */
[----:B------:R-:W-:Y:S01]  /*4fa00*/  ULDC UR44, c[0x0][0x22c] ;  /* 0x00008b00002c7ab9 */ /* 0x000fe20000000800 */
[----:B------:R-:W-:Y:S01]  /*4fa10*/  ISETP.LT.AND P0, PT, R4, UR4, !P0 ;  /* 0x0000000404007c0c */ /* 0x000fe2000c701270 */
[----:B------:R-:W-:-:S12]  /*4fa20*/  ULDC UR4, c[0x0][0x22c] ;  /* 0x00008b0000047ab9 */ /* 0x000fd80000000800 */
[----:B------:R-:W-:Y:S02]  /*4fa30*/  @P0 LOP3.LUT R14, R14, 0x10000000, RZ, 0xfc, !PT ;  /* 0x100000000e0e0812 */ /* 0x000fe400078efcff */
[----:B------:R-:W-:Y:S01]  /*4fa40*/  ISETP.GE.AND P0, PT, R48, UR4, PT ;  /* 0x0000000430007c0c */ /* 0x000fe2000bf06270 */
[----:B------:R-:W-:-:S03]  /*4fa50*/  ULDC UR4, c[0x0][0x228] ;  /* 0x00008a0000047ab9 */ /* 0x000fc60000000800 */
[----:B------:R-:W-:Y:S01]  /*4fa60*/  ISETP.LT.AND P1, PT, R4, UR6, !P0 ;  /* 0x0000000604007c0c */ /* 0x000fe2000c721270 */
[----:B------:R-:W-:Y:S01]  /*4fa70*/  ULDC UR6, c[0x0][0x228] ;  /* 0x00008a0000067ab9 */ /* 0x000fe20000000800 */
[----:B------:R-:W-:Y:S02]  /*4fa80*/  ISETP.LT.AND P0, PT, R3, UR8, !P0 ;  /* 0x0000000803007c0c */ /* 0x000fe4000c701270 */
[----:B------:R-:W-:Y:S01]  /*4fa90*/  LOP3.LUT R14, R14, 0xf7ffffff, RZ, 0xc0, !PT ;  /* 0xf7ffffff0e0e7812 */ /* 0x000fe200078ec0ff */
[----:B------:R-:W-:Y:S01]  /*4faa0*/  VIADD R48, R0, 0x3f ;  /* 0x0000003f00307836 */ /* 0x000fe20000000000 */
[----:B------:R-:W-:-:S07]  /*4fab0*/  ULDC UR8, c[0x0][0x228] ;  /* 0x00008a0000087ab9 */ /* 0x000fce0000000800 */
        /* <DEDUP_REMOVED lines=60> */
[----:B------:R-:W-:Y:S02]  /*4fe80*/  ISETP.LT.AND P1, PT, R4, UR6, !P0 ;  /* 0x0000000604007c0c */ /* 0x000fe4000c721270 */
[----:B------:R-:W-:Y:S01]  /*4fe90*/  LOP3.LUT R14, R14, 0xfffeffff, RZ, 0xc0, !PT ;  /* 0xfffeffff0e0e7812 */ /* 0x000fe200078ec0ff */
[----:B------:R-:W-:Y:S01]  /*4fea0*/  VIADD R48, R0, 0x3c ;  /* 0x0000003c00307836 */ /* 0x000fe20000000000 */
[----:B------:R-:W-:Y:S01]  /*4feb0*/  ISETP.LT.AND P0, PT, R3, UR8, !P0 ;  /* 0x0000000803007c0c */ /* 0x000fe2000c701270 */
[----:B------:R-:W-:Y:S01]  /*4fec0*/  ULDC UR8, c[0x0][0x228] ;  /* 0x00008a0000087ab9 */ /* 0x000fe20000000800 */
        /* <DEDUP_REMOVED lines=77> */
[----:B------:R-:W-:-:S11]  /*503a0*/  ULDC UR44, c[0x0][0x22c] ;  /* 0x00008b00002c7ab9 */ /* 0x000fd60000000800 */
[----:B------:R-:W-:Y:S02]  /*503b0*/  @P0 LOP3.LUT R15, R15, 0x80000000, RZ, 0xfc, !PT ;  /* 0x800000000f0f0812 */ /* 0x000fe400078efcff */
[----:B------:R-:W-:Y:S02]  /*503c0*/  ISETP.GE.AND P0, PT, R48, UR4, PT ;  /* 0x0000000430007c0c */ /* 0x000fe4000bf06270 */
[----:B------:R-:W-:Y:S02]  /*503d0*/  @P1 LOP3.LUT R14, R14, 0x4, RZ, 0xfc, !PT ;  /* 0x000000040e0e1812 */ /* 0x000fe400078efcff */
[----:B------:R-:W-:Y:S01]  /*503e0*/  LOP3.LUT R15, R15, 0xbfffffff, RZ, 0xc0, !PT ;  /* 0xbfffffff0f0f7812 */ /* 0x000fe200078ec0ff */
[----:B------:R-:W-:Y:S01]  /*503f0*/  VIADD R48, R0, 0x38 ;  /* 0x0000003800307836 */ /* 0x000fe20000000000 */
[----:B------:R-:W-:Y:S01]  /*50400*/  ISETP.LT.AND P1, PT, R4, UR8, !P0 ;  /* 0x0000000804007c0c */ /* 0x000fe2000c721270 */
[----:B------:R-:W-:Y:S01]  /*50410*/  ULDC UR8, c[0x0][0x228] ;  /* 0x00008a0000087ab9 */ /* 0x000fe20000000800 */
[----:B------:R-:W-:Y:S01]  /*50420*/  ISETP.LT.AND P0, PT, R3, UR12, !P0 ;  /* 0x0000000c03007c0c */ /* 0x000fe2000c701270 */
[----:B------:R-:W-:Y:S01]  /*50430*/  ULDC UR12, c[0x0][0x228] ;  /* 0x00008a00000c7ab9 */ /* 0x000fe20000000800 */
[----:B------:R-:W-:Y:S01]  /*50440*/  LOP3.LUT R14, R14, 0xfffffffe, RZ, 0xc0, !PT ;  /* 0xfffffffe0e0e7812 */ /* 0x000fe200078ec0ff */
[----:B------:R-:W-:-:S10]  /*50450*/  ULDC UR4, c[0x0][0x22c] ;  /* 0x00008b0000047ab9 */ /* 0x000fd40000000800 */
        /* <DEDUP_REMOVED lines=20> */
[----:B------:R-:W-:Y:S01]  /*505a0*/  LOP3.LUT R16, R16, 0x7fffffff, RZ, 0xc0, !PT ;  /* 0x7fffffff10107812 */ /* 0x000fe200078ec0ff */
[----:B------:R-:W-:-:S08]  /*505b0*/  ULDC UR8, c[0x0][0x22c] ;  /* 0x00008b0000087ab9 */ /* 0x000fd00000000800 */
        /* <DEDUP_REMOVED lines=142> */
[----:B------:R-:W-:-:S02]  /*50ea0*/  LOP3.LUT R12, R12, 0x7fffffff, RZ, 0xc0, !PT ;  /* 0x7fffffff0c0c7812 */ /* 0x000fc400078ec0ff */
[----:B------:R-:W-:Y:S02]  /*50eb0*/  LOP3.LUT R10, R10, 0x7fffffff, RZ, 0xc0, !PT ;  /* 0x7fffffff0a0a7812 */ /* 0x000fe400078ec0ff */
[----:B------:R-:W-:Y:S02]  /*50ec0*/  LOP3.LUT R11, R11, 0x7fffffff, RZ, 0xc0, !PT ;  /* 0x7fffffff0b0b7812 */ /* 0x000fe400078ec0ff */
[----:B------:R-:W-:Y:S02]  /*50ed0*/  LOP3.LUT R2, R2, 0x7fffffff, RZ, 0xc0, !PT ;  /* 0x7fffffff02027812 */ /* 0x000fe400078ec0ff */
[----:B------:R-:W-:Y:S02]  /*50ee0*/  LOP3.LUT R5, R5, 0x7fffffff, RZ, 0xc0, !PT ;  /* 0x7fffffff05057812 */ /* 0x000fe400078ec0ff */
[----:B------:R-:W-:Y:S01]  /*50ef0*/  LOP3.LUT R6, R6, 0xbfffffff, RZ, 0xc0, !PT ;  /* 0xbfffffff06067812 */ /* 0x000fe200078ec0ff */
[----:B------:R-:W-:Y:S01]  /*50f00*/  UMOV UR46, UR43 ;  /* 0x0000002b002e7c82 */ /* 0x000fe20008000000 */
[----:B------:R-:W-:Y:S01]  /*50f10*/  @P0 LOP3.LUT R17, R17, 0x80000000, RZ, 0xfc, !PT ;  /* 0x8000000011110812 */ /* 0x000fe200078efcff */
[----:B------:R-:W-:Y:S01]  /*50f20*/  ULDC UR43, c[0x0][0x22c] ;  /* 0x00008b00002b7ab9 */ /* 0x000fe20000000800 */
[----:B------:R-:W-:Y:S01]  /*50f30*/  ISETP.GE.AND P0, PT, R48, UR26, PT ;  /* 0x0000001a30007c0c */ /* 0x000fe2000bf06270 */
[----:B------:R-:W-:Y:S01]  /*50f40*/  ULDC UR26, c[0x0][0x228] ;  /* 0x00008a00001a7ab9 */ /* 0x000fe20000000800 */
[----:B------:R-:W-:Y:S01]  /*50f50*/  @P1 LOP3.LUT R15, R15, 0x4, RZ, 0xfc, !PT ;  /* 0x000000040f0f1812 */ /* 0x000fe200078efcff */
[----:B------:R-:W-:Y:S01]  /*50f60*/  ULDC UR44, c[0x0][0x22c] ;  /* 0x00008b00002c7ab9 */ /* 0x000fe20000000800 */
[----:B------:R-:W-:-:S02]  /*50f70*/  ISETP.LT.AND P1, PT, R4, UR30, !P0 ;  /* 0x0000001e04007c0c */ /* 0x000fc4000c721270 */
[----:B------:R-:W-:Y:S01]  /*50f80*/  LOP3.LUT R17, R17, 0xbfffffff, RZ, 0xc0, !PT ;  /* 0xbfffffff11117812 */ /* 0x000fe200078ec0ff */
[----:B------:R-:W-:Y:S01]  /*50f90*/  VIADD R48, R0, 0x30 ;  /* 0x0000003000307836 */ /* 0x000fe20000000000 */
[----:B------:R-:W-:Y:S01]  /*50fa0*/  ISETP.LT.AND P0, PT, R3, UR38, !P0 ;  /* 0x0000002603007c0c */ /* 0x000fe2000c701270 */
[----:B------:R-:W-:Y:S01]  /*50fb0*/  ULDC UR38, c[0x0][0x228] ;  /* 0x00008a0000267ab9 */ /* 0x000fe20000000800 */
[----:B------:R-:W-:Y:S01]  /*50fc0*/  LOP3.LUT R15, R15, 0xfffffffe, RZ, 0xc0, !PT ;  /* 0xfffffffe0f0f7812 */ /* 0x000fe200078ec0ff */
[----:B------:R-:W-:-:S06]  /*50fd0*/  ULDC UR30, c[0x0][0x22c] ;  /* 0x00008b00001e7ab9 */ /* 0x000fcc0000000800 */
[----:B------:R-:W-:-:S04]  /*50fe0*/  @P1 LOP3.LUT R15, R15, 0x1, RZ, 0xfc, !PT ;  /* 0x000000010f0f1812 */ /* 0x000fc800078efcff */
        /* <DEDUP_REMOVED lines=16> */
[----:B------:R-:W-:Y:S01]  /*510f0*/  VIADD R48, R0, 0x2f ;  /* 0x0000002f00307836 */ /* 0x000fe20000000000 */
        /* <DEDUP_REMOVED lines=67> */
[----:B------:R-:W-:Y:S01]  /*51530*/  VIADD R48, R0, 0x2c ;  /* 0x0000002c00307836 */ /* 0x000fe20000000000 */
[----:B------:R-:W-:-:S08]  /*51540*/  ULDC UR14, c[0x0][0x22c] ;  /* 0x00008b00000e7ab9 */ /* 0x000fd00000000800 */
        /* <DEDUP_REMOVED lines=75> */
[----:B------:R-:W-:-:S11]  /*51a00*/  LOP3.LUT R17, R17, 0xfffffffb, RZ, 0xc0, !PT ;  /* 0xfffffffb11117812 */ /* 0x000fd600078ec0ff */
[----:B------:R-:W-:Y:S02]  /*51a10*/  @P0 LOP3.LUT R16, R16, 0x80000000, RZ, 0xfc, !PT ;  /* 0x8000000010100812 */ /* 0x000fe400078efcff */
[----:B------:R-:W-:Y:S01]  /*51a20*/  ISETP.GE.AND P0, PT, R48, UR32, PT ;  /* 0x0000002030007c0c */ /* 0x000fe2000bf06270 */
[----:B------:R-:W-:Y:S01]  /*51a30*/  VIADD R49, R0, 0x18 ;  /* 0x0000001800317836 */ /* 0x000fe20000000000 */
[----:B------:R-:W-:Y:S01]  /*51a40*/  @P1 LOP3.LUT R17, R17, 0x4, RZ, 0xfc, !PT ;  /* 0x0000000411111812 */ /* 0x000fe200078efcff */
[----:B------:R-:W-:Y:S01]  /*51a50*/  ULDC UR32, c[0x0][0x228] ;  /* 0x00008a0000207ab9 */ /* 0x000fe20000000800 */
[----:B------:R-:W-:Y:S02]  /*51a60*/  ISETP.LT.AND P1, PT, R4, UR34, !P0 ;  /* 0x0000002204007c0c */ /* 0x000fe4000c721270 */
        /* <DEDUP_REMOVED lines=354> */
[----:B------:R-:W-:-:S10]  /*53090*/  ULDC UR38, c[0x0][0x228] ;  /* 0x00008a0000267ab9 */ /* 0x000fd40000000800 */
        /* <DEDUP_REMOVED lines=458> */
[----:B------:R-:W-:Y:S01]  /*54d40*/  VIADD R48, R0, 0x93 ;  /* 0x0000009300307836 */ /* 0x000fe20000000000 */
        /* <DEDUP_REMOVED lines=136> */
[----:B------:R-:W-:-:S04]  /*555d0*/  ISETP.GE.AND P0, PT, R48, UR43, PT ;  /* 0x0000002b30007c0c */ /* 0x000fc8000bf06270 */
        /* <DEDUP_REMOVED lines=41> */
[----:B------:R-:W-:-:S04]  /*55870*/  ISETP.GE.AND P0, PT, R49, UR40, PT ;  /* 0x0000002831007c0c */ /* 0x000fc8000bf06270 */
[----:B------:R-:W-:Y:S01]  /*55880*/  ISETP.LT.AND P1, PT, R3, UR36, !P0 ;  /* 0x0000002403007c0c */ /* 0x000fe2000c721270 */
[----:B------:R-:W-:Y:S01]  /*55890*/  ULDC UR36, c[0x0][0x228] ;  /* 0x00008a0000247ab9 */ /* 0x000fe20000000800 */
[----:B------:R-:W-:Y:S01]  /*558a0*/  ISETP.LT.AND P0, PT, R4, UR38, !P0 ;  /* 0x0000002604007c0c */ /* 0x000fe2000c701270 */
[----:B------:R-:W-:Y:S01]  /*558b0*/  ULDC UR38, c[0x0][0x228] ;  /* 0x00008a0000267ab9 */ /* 0x000fe20000000800 */
[----:B------:R-:W-:-:S11]  /*558c0*/  LOP3.LUT R6, R6, 0xfffffffe, RZ, 0xc0, !PT ;  /* 0xfffffffe06067812 */ /* 0x000fd600078ec0ff */
[----:B------:R-:W-:Y:S02]  /*558d0*/  @P0 LOP3.LUT R7, R7, 0x40000000, RZ, 0xfc, !PT ;  /* 0x4000000007070812 */ /* 0x000fe400078efcff */
[----:B------:R-:W-:Y:S02]  /*558e0*/  ISETP.GE.AND P0, PT, R48, UR42, PT ;  /* 0x0000002a30007c0c */ /* 0x000fe4000bf06270 */
        /* <DEDUP_REMOVED lines=17> */
[----:B------:R-:W-:Y:S01]  /*55a00*/  VIADD R49, R0, 0xa6 ;  /* 0x000000a600317836 */ /* 0x000fe20000000000 */
[----:B------:R-:W-:-:S09]  /*55a10*/  R2UR UR42, R73 ;  /* 0x00000000492a72ca */ /* 0x000fd200000e0000 */
[----:B------:R-:W-:Y:S01]  /*55a20*/  @P1 LOP3.LUT R7, R7, 0x2000000, RZ, 0xfc, !PT ;  /* 0x0200000007071812 */ /* 0x000fe200078efcff */
[----:B------:R-:W-:Y:S01]  /*55a30*/  VIADD R85, R0, 0xdb ;  /* 0x000000db00557836 */ /* 0x000fe20000000000 */
[----:B------:R-:W-:Y:S01]  /*55a40*/  UMOV UR40, UR46 ;  /* 0x0000002e00287c82 */ /* 0x000fe20008000000 */
[----:B------:R-:W-:Y:S01]  /*55a50*/  R2UR UR43, R72 ;  /* 0x00000000482b72ca */ /* 0x000fe200000e0000 */
[C---:B------:R-:W-:Y:S01]  /*55a60*/  VIADD R84, R0.reuse, 0xdc ;  /* 0x000000dc00547836 */ /* 0x040fe20000000000 */
[----:B------:R-:W-:Y:S01]  /*55a70*/  LOP3.LUT R7, R7, 0xff7fffff, RZ, 0xc0, !PT ;  /* 0xff7fffff07077812 */ /* 0x000fe200078ec0ff */
[----:B------:R-:W-:Y:S01]  /*55a80*/  VIADD R83, R0, 0xdd ;  /* 0x000000dd00537836 */ /* 0x000fe20000000000 */
[----:B------:R-:W-:Y:S01]  /*55a90*/  LOP3.LUT R6, R6, 0xff7fffff, RZ, 0xc0, !PT ;  /* 0xff7fffff06067812 */ /* 0x000fe200078ec0ff */
[C---:B------:R-:W-:Y:S01]  /*55aa0*/  VIADD R82, R0.reuse, 0xde ;  /* 0x000000de00527836 */ /* 0x040fe20000000000 */
[----:B------:R-:W-:Y:S02]  /*55ab0*/  @P0 LOP3.LUT R7, R7, 0x800000, RZ, 0xfc, !PT ;  /* 0x0080000007070812 */ /* 0x000fe400078efcff */
[----:B------:R-:W-:Y:S01]  /*55ac0*/  R2UR UR48, R69 ;  /* 0x00000000453072ca */ /* 0x000fe200000e0000 */
[----:B------:R-:W-:Y:S01]  /*55ad0*/  VIADD R81, R0, 0xdf ;  /* 0x000000df00517836 */ /* 0x000fe20000000000 */
[----:B------:R-:W-:Y:S01]  /*55ae0*/  ISETP.GE.AND P0, PT, R48, UR6, PT ;  /* 0x0000000630007c0c */ /* 0x000fe2000bf06270 */
[----:B------:R-:W-:Y:S01]  /*55af0*/  ULDC UR6, c[0x0][0x228] ;  /* 0x00008a0000067ab9 */ /* 0x000fe20000000800 */
[----:B------:R-:W-:Y:S01]  /*55b00*/  R2UR UR44, R71 ;  /* 0x00000000472c72ca */ /* 0x000fe200000e0000 */
[----:B------:R-:W-:Y:S01]  /*55b10*/  VIADD R80, R0, 0xe0 ;  /* 0x000000e000507836 */ /* 0x000fe20000000000 */
[----:B------:R-:W-:Y:S01]  /*55b20*/  ISETP.LT.AND P1, PT, R3, UR4, !P0 ;  /* 0x0000000403007c0c */ /* 0x000fe2000c721270 */
[----:B------:R-:W-:Y:S01]  /*55b30*/  ULDC UR4, c[0x0][0x228] ;  /* 0x00008a0000047ab9 */ /* 0x000fe20000000800 */
[----:B------:R-:W-:-:S02]  /*55b40*/  ISETP.LT.AND P0, PT, R4, UR36, !P0 ;  /* 0x0000002404007c0c */ /* 0x000fc4000c701270 */
[----:B------:R-:W-:Y:S01]  /*55b50*/  R2UR UR50, R68 ;  /* 0x00000000443272ca */ /* 0x000fe200000e0000 */
[C---:B------:R-:W-:Y:S01]  /*55b60*/  VIADD R79, R0.reuse, 0xe1 ;  /* 0x000000e1004f7836 */ /* 0x040fe20000000000 */
[----:B------:R-:W-:Y:S01]  /*55b70*/  LOP3.LUT R7, R7, 0xffbfffff, RZ, 0xc0, !PT ;  /* 0xffbfffff07077812 */ /* 0x000fe200078ec0ff */
[----:B------:R-:W-:Y:S01]  /*55b80*/  VIADD R48, R0, 0xa7 ;  /* 0x000000a700307836 */ /* 0x000fe20000000000 */
[----:B------:R-:W-:Y:S02]  /*55b90*/  R2UR UR46, R70 ;  /* 0x00000000462e72ca */ /* 0x000fe400000e0000 */
[----:B------:R-:W-:Y:S02]  /*55ba0*/  R2UR UR52, R67 ;  /* 0x00000000433472ca */ /* 0x000fe400000e0000 */
[----:B------:R-:W-:Y:S01]  /*55bb0*/  LOP3.LUT R5, R5, 0xfffffffd, RZ, 0xc0, !PT ;  /* 0xfffffffd05057812 */ /* 0x000fe200078ec0ff */
[----:B------:R-:W-:Y:S01]  /*55bc0*/  VIADD R78, R0, 0xe2 ;  /* 0x000000e2004e7836 */ /* 0x000fe20000000000 */
[----:B------:R-:W-:-:S02]  /*55bd0*/  @P1 LOP3.LUT R7, R7, 0x400000, RZ, 0xfc, !PT ;  /* 0x0040000007071812 */ /* 0x000fc400078efcff */
[----:B------:R-:W-:Y:S01]  /*55be0*/  R2UR UR54, R66 ;  /* 0x00000000423672ca */ /* 0x000fe200000e0000 */
[C---:B------:R-:W-:Y:S01]  /*55bf0*/  VIADD R77, R0.reuse, 0xe3 ;  /* 0x000000e3004d7836 */ /* 0x040fe20000000000 */
[----:B------:R-:W-:Y:S02]  /*55c00*/  LOP3.LUT R7, R7, 0xffefffff, RZ, 0xc0, !PT ;  /* 0xffefffff07077812 */ /* 0x000fe400078ec0ff */
[----:B------:R-:W-:Y:S01]  /*55c10*/  R2UR UR59, R65 ;  /* 0x00000000413b72ca */ /* 0x000fe200000e0000 */
[C---:B------:R-:W-:Y:S01]  /*55c20*/  VIADD R54, R0.reuse, 0xfa ;  /* 0x000000fa00367836 */ /* 0x040fe20000000000 */
[----:B------:R-:W-:Y:S01]  /*55c30*/  @P0 LOP3.LUT R7, R7, 0x100000, RZ, 0xfc, !PT ;  /* 0x0010000007070812 */ /* 0x000fe200078efcff */
[----:B------:R-:W-:Y:S01]  /*55c40*/  VIADD R76, R0, 0xe4 ;  /* 0x000000e4004c7836 */ /* 0x000fe20000000000 */
[----:B------:R-:W-:Y:S02]  /*55c50*/  ISETP.GE.AND P0, PT, R49, UR8, PT ;  /* 0x0000000831007c0c */ /* 0x000fe4000bf06270 */
[----:B------:R-:W-:Y:S01]  /*55c60*/  R2UR UR60, R64 ;  /* 0x00000000403c72ca */ /* 0x000fe200000e0000 */
[----:B------:R-:W-:Y:S01]  /*55c70*/  VIADD R53, R0, 0xfb ;  /* 0x000000fb00357836 */ /* 0x000fe20000000000 */
[----:B------:R-:W-:Y:S01]  /*55c80*/  ISETP.LT.AND P1, PT, R3, UR4, !P0 ;  /* 0x0000000403007c0c */ /* 0x000fe2000c721270 */
[----:B------:R-:W-:Y:S01]  /*55c90*/  ULDC UR4, c[0x0][0x228] ;  /* 0x00008a0000047ab9 */ /* 0x000fe20000000800 */
[----:B------:R-:W-:Y:S01]  /*55ca0*/  ISETP.LT.AND P0, PT, R4, UR6, !P0 ;  /* 0x0000000604007c0c */ /* 0x000fe2000c701270 */
[----:B------:R-:W-:Y:S01]  /*55cb0*/  ULDC UR6, c[0x0][0x228] ;  /* 0x00008a0000067ab9 */ /* 0x000fe20000000800 */
[----:B------:R-:W-:Y:S01]  /*55cc0*/  LOP3.LUT R7, R7, 0xfffbffff, RZ, 0xc0, !PT ;  /* 0xfffbffff07077812 */ /* 0x000fe200078ec0ff */
[----:B------:R-:W-:Y:S01]  /*55cd0*/  VIADD R49, R0, 0xa8 ;  /* 0x000000a800317836 */ /* 0x000fe20000000000 */
[----:B------:R-:W-:Y:S01]  /*55ce0*/  ISETP.GE.AND P5, PT, R54, UR31, PT ;  /* 0x0000001f36007c0c */ /* 0x000fe2000bfa6270 */
[----:B------:R-:W-:Y:S01]  /*55cf0*/  VIADD R75, R0, 0xe5 ;  /* 0x000000e5004b7836 */ /* 0x000fe20000000000 */
[----:B------:R-:W-:Y:S01]  /*55d00*/  LOP3.LUT R190, R190, 0xffffbfff, RZ, 0xc0, !PT ;  /* 0xffffbfffbebe7812 */ /* 0x000fe200078ec0ff */
[C---:B------:R-:W-:Y:S01]  /*55d10*/  VIADD R74, R0.reuse, 0xe6 ;  /* 0x000000e6004a7836 */ /* 0x040fe20000000000 */
[----:B------:R-:W-:Y:S01]  /*55d20*/  ULDC UR8, c[0x0][0x22c] ;  /* 0x00008b0000087ab9 */ /* 0x000fe20000000800 */
[----:B------:R-:W-:-:S02]  /*55d30*/  VIADD R121, R0, 0xb6 ;  /* 0x000000b600797836 */ /* 0x000fc40000000000 */
[C---:B------:R-:W-:Y:S01]  /*55d40*/  VIADD R123, R0.reuse, 0xb4 ;  /* 0x000000b4007b7836 */ /* 0x040fe20000000000 */
[----:B------:R-:W-:Y:S01]  /*55d50*/  @P1 LOP3.LUT R7, R7, 0x40000, RZ, 0xfc, !PT ;  /* 0x0004000007071812 */ /* 0x000fe200078efcff */
[C---:B------:R-:W-:Y:S02]  /*55d60*/  VIADD R72, R0.reuse, 0xe8 ;  /* 0x000000e800487836 */ /* 0x040fe40000000000 */
[C---:B------:R-:W-:Y:S01]  /*55d70*/  VIADD R120, R0.reuse, 0xb7 ;  /* 0x000000b700787836 */ /* 0x040fe20000000000 */
[----:B------:R-:W-:Y:S01]  /*55d80*/  LOP3.LUT R7, R7, 0xfffeffff, RZ, 0xc0, !PT ;  /* 0xfffeffff07077812 */ /* 0x000fe200078ec0ff */
[C---:B------:R-:W-:Y:S02]  /*55d90*/  VIADD R71, R0.reuse, 0xe9 ;  /* 0x000000e900477836 */ /* 0x040fe40000000000 */
[C---:B------:R-:W-:Y:S01]  /*55da0*/  VIADD R119, R0.reuse, 0xb8 ;  /* 0x000000b800777836 */ /* 0x040fe20000000000 */
[----:B------:R-:W-:Y:S01]  /*55db0*/  @P0 LOP3.LUT R7, R7, 0x10000, RZ, 0xfc, !PT ;  /* 0x0001000007070812 */ /* 0x000fe200078efcff */
[----:B------:R-:W-:Y:S01]  /*55dc0*/  VIADD R73, R0, 0xe7 ;  /* 0x000000e700497836 */ /* 0x000fe20000000000 */
[----:B------:R-:W-:Y:S01]  /*55dd0*/  ISETP.GE.AND P0, PT, R48, UR10, PT ;  /* 0x0000000a30007c0c */ /* 0x000fe2000bf06270 */
[C---:B------:R-:W-:Y:S01]  /*55de0*/  VIADD R122, R0.reuse, 0xb5 ;  /* 0x000000b5007a7836 */ /* 0x040fe20000000000 */
[----:B------:R-:W-:Y:S01]  /*55df0*/  LOP3.LUT R7, R7, 0xffffbfff, RZ, 0xc0, !PT ;  /* 0xffffbfff07077812 */ /* 0x000fe200078ec0ff */
[----:B------:R-:W-:Y:S01]  /*55e00*/  VIADD R48, R0, 0xa9 ;  /* 0x000000a900307836 */ /* 0x000fe20000000000 */
[----:B------:R-:W-:Y:S01]  /*55e10*/  ISETP.LT.AND P1, PT, R3, UR4, !P0 ;  /* 0x0000000403007c0c */ /* 0x000fe2000c721270 */
[----:B------:R-:W-:Y:S01]  /*55e20*/  ULDC UR4, c[0x0][0x228] ;  /* 0x00008a0000047ab9 */ /* 0x000fe20000000800 */
[----:B------:R-:W-:Y:S01]  /*55e30*/  ISETP.LT.AND P0, PT, R4, UR6, !P0 ;  /* 0x0000000604007c0c */ /* 0x000fe2000c701270 */
[----:B------:R-:W-:Y:S01]  /*55e40*/  ULDC UR6, c[0x0][0x228] ;  /* 0x00008a0000067ab9 */ /* 0x000fe20000000800 */
[----:B------:R-:W-:Y:S01]  /*55e50*/  ISETP.GE.AND P4, PT, R53, UR33, PT ;  /* 0x0000002135007c0c */ /* 0x000fe2000bf86270 */
[----:B------:R-:W-:Y:S01]  /*55e60*/  VIADD R118, R0, 0xb9 ;  /* 0x000000b900767836 */ /* 0x000fe20000000000 */
[----:B------:R-:W-:Y:S01]  /*55e70*/  @P5 LOP3.LUT R190, R190, 0x4000, RZ, 0xfc, !PT ;  /* 0x00004000bebe5812 */ /* 0x000fe200078efcff */
[----:B------:R-:W-:Y:S01]  /*55e80*/  VIADD R117, R0, 0xba ;  /* 0x000000ba00757836 */ /* 0x000fe20000000000 */
[----:B------:R-:W-:Y:S01]  /*55e90*/  ISETP.GE.AND P2, PT, R72, UR49, PT ;  /* 0x0000003148007c0c */ /* 0x000fe2000bf46270 */
[----:B------:R-:W-:Y:S01]  /*55ea0*/  ULDC UR49, c[0x0][0x22c] ;  /* 0x00008b0000317ab9 */ /* 0x000fe20000000800 */
[C---:B------:R-:W-:Y:S01]  /*55eb0*/  VIADD R116, R0.reuse, 0xbb ;  /* 0x000000bb00747836 */ /* 0x040fe20000000000 */
[----:B------:R-:W-:Y:S01]  /*55ec0*/  ULDC UR10, c[0x0][0x22c] ;  /* 0x00008b00000a7ab9 */ /* 0x000fe20000000800 */
[C---:B------:R-:W-:Y:S01]  /*55ed0*/  VIADD R115, R0.reuse, 0xbc ;  /* 0x000000bc00737836 */ /* 0x040fe20000000000 */
[----:B------:R-:W-:Y:S01]  /*55ee0*/  @P1 LOP3.LUT R7, R7, 0x4000, RZ, 0xfc, !PT ;  /* 0x0000400007071812 */ /* 0x000fe200078efcff */
[----:B------:R-:W-:-:S02]  /*55ef0*/  VIADD R114, R0, 0xbd ;  /* 0x000000bd00727836 */ /* 0x000fc40000000000 */
[C---:B------:R-:W-:Y:S01]  /*55f00*/  VIADD R113, R0.reuse, 0xbe ;  /* 0x000000be00717836 */ /* 0x040fe20000000000 */
[----:B------:R-:W-:Y:S01]  /*55f10*/  LOP3.LUT R7, R7, 0xffffefff, RZ, 0xc0, !PT ;  /* 0xffffefff07077812 */ /* 0x000fe200078ec0ff */
[C---:B------:R-:W-:Y:S02]  /*55f20*/  VIADD R112, R0.reuse, 0xbf ;  /* 0x000000bf00707836 */ /* 0x040fe40000000000 */
[C---:B------:R-:W-:Y:S01]  /*55f30*/  VIADD R111, R0.reuse, 0xc0 ;  /* 0x000000c0006f7836 */ /* 0x040fe20000000000 */
[----:B------:R-:W-:Y:S01]  /*55f40*/  @P0 LOP3.LUT R7, R7, 0x1000, RZ, 0xfc, !PT ;  /* 0x0000100007070812 */ /* 0x000fe200078efcff */
[C---:B------:R-:W-:Y:S01]  /*55f50*/  VIADD R110, R0.reuse, 0xc1 ;  /* 0x000000c1006e7836 */ /* 0x040fe20000000000 */
        /* <DEDUP_REMOVED lines=8> */
[----:B------:R-:W-:Y:S01]  /*55fe0*/  LOP3.LUT R190, R190, 0xffff7fff, RZ, 0xc0, !PT ;  /* 0xffff7fffbebe7812 */ /* 0x000fe200078ec0ff */
[C---:B------:R-:W-:Y:S01]  /*55ff0*/  VIADD R108, R0.reuse, 0xc3 ;  /* 0x000000c3006c7836 */ /* 0x040fe20000000000 */
[----:B------:R-:W-:Y:S01]  /*56000*/  ISETP.GE.AND P5, PT, R123, UR49, PT ;  /* 0x000000317b007c0c */ /* 0x000fe2000bfa6270 */
[----:B------:R-:W-:Y:S01]  /*56010*/  ULDC UR49, c[0x0][0x22c] ;  /* 0x00008b0000317ab9 */ /* 0x000fe20000000800 */
        /* <DEDUP_REMOVED lines=20> */
[----:B------:R-:W-:Y:S01]  /*56160*/  @P4 LOP3.LUT R190, R190, 0x8000, RZ, 0xfc, !PT ;  /* 0x00008000bebe4812 */ /* 0x000fe200078efcff */
[C---:B------:R-:W-:Y:S01]  /*56170*/  VIADD R98, R0.reuse, 0xcd ;  /* 0x000000cd00627836 */ /* 0x040fe20000000000 */
[----:B------:R-:W-:Y:S01]  /*56180*/  ULDC UR14, c[0x0][0x22c] ;  /* 0x00008b00000e7ab9 */ /* 0x000fe20000000800 */
[----:B------:R-:W-:-:S02]  /*56190*/  VIADD R97, R0, 0xce ;  /* 0x000000ce00617836 */ /* 0x000fc40000000000 */
[C---:B------:R-:W-:Y:S02]  /*561a0*/  VIADD R96, R0.reuse, 0xcf ;  /* 0x000000cf00607836 */ /* 0x040fe40000000000 */
[C---:B------:R-:W-:Y:S02]  /*561b0*/  VIADD R95, R0.reuse, 0xd0 ;  /* 0x000000d0005f7836 */ /* 0x040fe40000000000 */
[C---:B------:R-:W-:Y:S01]  /*561c0*/  VIADD R94, R0.reuse, 0xd1 ;  /* 0x000000d1005e7836 */ /* 0x040fe20000000000 */
[----:B------:R-:W-:Y:S01]  /*561d0*/  @P1 LOP3.LUT R7, R7, 0x80, RZ, 0xfc, !PT ;  /* 0x0000008007071812 */ /* 0x000fe200078efcff */
[C---:B------:R-:W-:Y:S02]  /*561e0*/  VIADD R93, R0.reuse, 0xd2 ;  /* 0x000000d2005d7836 */ /* 0x040fe40000000000 */
[C---:B------:R-:W-:Y:S01]  /*561f0*/  VIADD R92, R0.reuse, 0xd3 ;  /* 0x000000d3005c7836 */ /* 0x040fe20000000000 */
[----:B------:R-:W-:Y:S01]  /*56200*/  LOP3.LUT R7, R7, 0xffffffef, RZ, 0xc0, !PT ;  /* 0xffffffef07077812 */ /* 0x000fe200078ec0ff */
[----:B------:R-:W-:-:S02]  /*56210*/  VIADD R69, R0, 0xeb ;  /* 0x000000eb00457836 */ /* 0x000fc40000000000 */
        /* <DEDUP_REMOVED lines=11> */
[----:B------:R-:W-:Y:S01]  /*562d0*/  ULDC UR16, c[0x0][0x22c] ;  /* 0x00008b0000107ab9 */ /* 0x000fe20000000800 */
[----:B------:R-:W-:Y:S01]  /*562e0*/  LOP3.LUT R2, R2, 0xfffffffd, RZ, 0xc0, !PT ;  /* 0xfffffffd02027812 */ /* 0x000fe200078ec0ff */
[C---:B------:R-:W-:Y:S01]  /*562f0*/  VIADD R62, R0.reuse, 0xf2 ;  /* 0x000000f2003e7836 */ /* 0x040fe20000000000 */
[----:B------:R-:W0:Y:S01]  /*56300*/  S2R R125, SR_TID.X ;  /* 0x00000000007d7919 */ /* 0x000e220000002100 */
[C---:B------:R-:W-:Y:S01]  /*56310*/  VIADD R89, R0.reuse, 0xd6 ;  /* 0x000000d600597836 */ /* 0x040fe20000000000 */
[----:B------:R-:W-:Y:S01]  /*56320*/  ULDC UR36, c[0x0][0x22c] ;  /* 0x00008b0000247ab9 */ /* 0x000fe20000000800 */
[----:B------:R-:W-:Y:S01]  /*56330*/  VIADD R61, R0, 0xf3 ;  /* 0x000000f3003d7836 */ /* 0x000fe20000000000 */
[----:B------:R-:W-:-:S02]  /*56340*/  ULDC UR38, c[0x0][0x228] ;  /* 0x00008a0000267ab9 */ /* 0x000fc40000000800 */
        /* <DEDUP_REMOVED lines=86> */
[----:B------:R-:W-:Y:S01]  /*568b0*/  VIADD R64, R0, 0xf0 ;  /* 0x000000f000407836 */ /* 0x000fe20000000000 */
        /* <DEDUP_REMOVED lines=25> */
[----:B------:R-:W-:Y:S01]  /*56a50*/  ULDC UR40, c[0x0][0x22c] ;  /* 0x00008b0000287ab9 */ /* 0x000fe20000000800 */
[----:B------:R-:W-:Y:S01]  /*56a60*/  ISETP.GE.AND P1, PT, R84, UR42, PT ;  /* 0x0000002a54007c0c */ /* 0x000fe2000bf26270 */
[----:B------:R-:W-:-:S10]  /*56a70*/  ULDC UR42, c[0x0][0x22c] ;  /* 0x00008b00002a7ab9 */ /* 0x000fd40000000800 */
[----:B------:R-:W-:Y:S02]  /*56a80*/  @P0 LOP3.LUT R6, R6, 0x800000, RZ, 0xfc, !PT ;  /* 0x0080000006060812 */ /* 0x000fe400078efcff */
[----:B------:R-:W-:Y:S01]  /*56a90*/  ISETP.GE.AND P0, PT, R83, UR43, PT ;  /* 0x0000002b53007c0c */ /* 0x000fe2000bf06270 */
[----:B------:R-:W-:Y:S01]  /*56aa0*/  ULDC UR43, c[0x0][0x22c] ;  /* 0x00008b00002b7ab9 */ /* 0x000fe20000000800 */
[----:B------:R-:W-:-:S04]  /*56ab0*/  LOP3.LUT R6, R6, 0xfdffffff, RZ, 0xc0, !PT ;  /* 0xfdffffff06067812 */ /* 0x000fc800078ec0ff */
        /* <DEDUP_REMOVED lines=14> */
[----:B------:R-:W-:-:S04]  /*56ba0*/  ULDC UR50, c[0x0][0x22c] ;  /* 0x00008b0000327ab9 */ /* 0x000fc80000000800 */
        /* <DEDUP_REMOVED lines=19> */
[----:B------:R-:W-:Y:S02]  /*56ce0*/  LOP3.LUT R5, R5, 0xffffdfff, RZ, 0xc0, !PT ;  /* 0xffffdfff05057812 */ /* 0x000fe400078ec0ff */
[----:B------:R-:W-:Y:S01]  /*56cf0*/  ISETP.GE.AND P4, PT, R121, UR45, PT ;  /* 0x0000002d79007c0c */ /* 0x000fe2000bf86270 */
[----:B------:R-:W-:Y:S01]  /*56d00*/  ULDC UR45, c[0x0][0x22c] ;  /* 0x00008b00002d7ab9 */ /* 0x000fe20000000800 */
[----:B------:R-:W-:Y:S02]  /*56d10*/  @P0 LOP3.LUT R5, R5, 0x2000, RZ, 0xfc, !PT ;  /* 0x0000200005050812 */ /* 0x000fe400078efcff */
[----:B------:R-:W-:-:S02]  /*56d20*/  LOP3.LUT R8, R8, 0xfffffffe, RZ, 0xc0, !PT ;  /* 0xfffffffe08087812 */ /* 0x000fc400078ec0ff */
[----:B------:R-:W-:Y:S02]  /*56d30*/  LOP3.LUT R5, R5, 0xffff7fff, RZ, 0xc0, !PT ;  /* 0xffff7fff05057812 */ /* 0x000fe400078ec0ff */
[----:B------:R-:W-:Y:S02]  /*56d40*/  LOP3.LUT R8, R8, 0xfffffffd, RZ, 0xc0, !PT ;  /* 0xfffffffd08087812 */ /* 0x000fe400078ec0ff */
[----:B------:R-:W-:Y:S02]  /*56d50*/  @P1 LOP3.LUT R5, R5, 0x8000, RZ, 0xfc, !PT ;  /* 0x0000800005051812 */ /* 0x000fe400078efcff */
[----:B------:R-:W-:Y:S01]  /*56d60*/  ISETP.GE.AND P1, PT, R71, UR51, PT ;  /* 0x0000003347007c0c */ /* 0x000fe2000bf26270 */
[----:B------:R-:W-:Y:S01]  /*56d70*/  ULDC UR51, c[0x0][0x22c] ;  /* 0x00008b0000337ab9 */ /* 0x000fe20000000800 */
[----:B------:R-:W-:Y:S02]  /*56d80*/  @P4 LOP3.LUT R8, R8, 0x2, RZ, 0xfc, !PT ;  /* 0x0000000208084812 */ /* 0x000fe400078efcff */
[----:B------:R-:W-:Y:S01]  /*56d90*/  ISETP.GE.AND P4, PT, R120, UR51, PT ;  /* 0x0000003378007c0c */ /* 0x000fe2000bf86270 */
[----:B------:R-:W-:Y:S01]  /*56da0*/  ULDC UR51, c[0x0][0x22c] ;  /* 0x00008b0000337ab9 */ /* 0x000fe20000000800 */
[----:B------:R-:W-:-:S04]  /*56db0*/  @P5 LOP3.LUT R8, R8, 0x1, RZ, 0xfc, !PT ;  /* 0x0000000108085812 */ /* 0x000fc800078efcff */
[----:B------:R-:W-:-:S07]  /*56dc0*/  LOP3.LUT R8, R8, 0xffffffdf, RZ, 0xc0, !PT ;  /* 0xffffffdf08087812 */ /* 0x000fce00078ec0ff */
[----:B------:R-:W-:Y:S02]  /*56dd0*/  @P4 LOP3.LUT R8, R8, 0x20, RZ, 0xfc, !PT ;  /* 0x0000002008084812 */ /* 0x000fe400078efcff */
[----:B------:R-:W-:Y:S01]  /*56de0*/  ISETP.GE.AND P4, PT, R119, UR49, PT ;  /* 0x0000003177007c0c */ /* 0x000fe2000bf86270 */
[----:B------:R-:W-:Y:S01]  /*56df0*/  ULDC UR49, c[0x0][0x22c] ;  /* 0x00008b0000317ab9 */ /* 0x000fe20000000800 */
[----:B------:R-:W-:Y:S01]  /*56e00*/  ISETP.GE.AND P0, PT, R73, UR47, PT ;  /* 0x0000002f49007c0c */ /* 0x000fe2000bf06270 */
[----:B------:R-:W-:Y:S01]  /*56e10*/  ULDC UR47, c[0x0][0x22c] ;  /* 0x00008b00002f7ab9 */ /* 0x000fe20000000800 */
[----:B------:R-:W-:Y:S02]  /*56e20*/  LOP3.LUT R8, R8, 0xfffffdff, RZ, 0xc0, !PT ;  /* 0xfffffdff08087812 */ /* 0x000fe400078ec0ff */
[----:B------:R-:W-:Y:S01]  /*56e30*/  ISETP.GE.AND P6, PT, R122, UR47, PT ;  /* 0x0000002f7a007c0c */ /* 0x000fe2000bfc6270 */
[----:B------:R-:W-:-:S06]  /*56e40*/  ULDC UR47, c[0x0][0x22c] ;  /* 0x00008b00002f7ab9 */ /* 0x000fcc0000000800 */
[----:B------:R-:W-:Y:S02]  /*56e50*/  @P4 LOP3.LUT R8, R8, 0x200, RZ, 0xfc, !PT ;  /* 0x0000020008084812 */ /* 0x000fe400078efcff */
[----:B------:R-:W-:Y:S01]  /*56e60*/  ISETP.GE.AND P4, PT, R118, UR47, PT ;  /* 0x0000002f76007c0c */ /* 0x000fe2000bf86270 */
[----:B------:R-:W-:Y:S01]  /*56e70*/  ULDC UR47, c[0x0][0x22c] ;  /* 0x00008b00002f7ab9 */ /* 0x000fe20000000800 */
[----:B------:R-:W-:-:S11]  /*56e80*/  LOP3.LUT R8, R8, 0xffffefff, RZ, 0xc0, !PT ;  /* 0xffffefff08087812 */ /* 0x000fd600078ec0ff */
[----:B------:R-:W-:Y:S02]  /*56e90*/  @P4 LOP3.LUT R8, R8, 0x1000, RZ, 0xfc, !PT ;  /* 0x0000100008084812 */ /* 0x000fe400078efcff */
[----:B------:R-:W-:Y:S01]  /*56ea0*/  ISETP.GE.AND P4, PT, R117, UR45, PT ;  /* 0x0000002d75007c0c */ /* 0x000fe2000bf86270 */
[----:B------:R-:W-:Y:S01]  /*56eb0*/  ULDC UR45, c[0x0][0x22c] ;  /* 0x00008b00002d7ab9 */ /* 0x000fe20000000800 */
[----:B------:R-:W-:-:S11]  /*56ec0*/  LOP3.LUT R8, R8, 0xffff7fff, RZ, 0xc0, !PT ;  /* 0xffff7fff08087812 */ /* 0x000fd600078ec0ff */
[----:B------:R-:W-:Y:S02]  /*56ed0*/  @P4 LOP3.LUT R8, R8, 0x8000, RZ, 0xfc, !PT ;  /* 0x0000800008084812 */ /* 0x000fe400078efcff */
[----:B------:R-:W-:Y:S02]  /*56ee0*/  ISETP.GE.AND P4, PT, R116, UR51, PT ;  /* 0x0000003374007c0c */ /* 0x000fe4000bf86270 */
        /* <DEDUP_REMOVED lines=23> */
[----:B------:R-:W-:-:S13]  /*57060*/  ISETP.GE.AND P4, PT, R108, UR50, PT ;  /* 0x000000326c007c0c */ /* 0x000fda000bf86270 */
        /* <DEDUP_REMOVED lines=38> */
[----:B------:R-:W-:Y:S02]  /*572d0*/  LOP3.LUT R7, R7, 0x7fffffff, RZ, 0xc0, !PT ;  /* 0x7fffffff07077812 */ /* 0x000fe400078ec0ff */
[----:B------:R-:W-:-:S09]  /*572e0*/  LOP3.LUT R5, R5, 0xfffdffff, RZ, 0xc0, !PT ;  /* 0xfffdffff05057812 */ /* 0x000fd200078ec0ff */
[----:B------:R-:W-:Y:S02]  /*572f0*/  @P4 LOP3.LUT R7, R7, 0x80000000, RZ, 0xfc, !PT ;  /* 0x8000000007074812 */ /* 0x000fe400078efcff */
[----:B------:R-:W-:Y:S02]  /*57300*/  ISETP.GE.AND P4, PT, R94, UR18, PT ;  /* 0x000000125e007c0c */ /* 0x000fe4000bf86270 */
[----:B------:R-:W-:Y:S02]  /*57310*/  @P0 LOP3.LUT R5, R5, 0x20000, RZ, 0xfc, !PT ;  /* 0x0002000005050812 */ /* 0x000fe400078efcff */
[----:B------:R-:W-:Y:S02]  /*57320*/  LOP3.LUT R6, R6, 0xfffffffd, RZ, 0xc0, !PT ;  /* 0xfffffffd06067812 */ /* 0x000fe400078ec0ff */
[----:B------:R-:W-:-:S04]  /*57330*/  LOP3.LUT R5, R5, 0xfff7ffff, RZ, 0xc0, !PT ;  /* 0xfff7ffff05057812 */ /* 0x000fc800078ec0ff */
[----:B------:R-:W-:-:S03]  /*57340*/  @P2 LOP3.LUT R5, R5, 0x80000, RZ, 0xfc, !PT ;  /* 0x0008000005052812 */ /* 0x000fc600078efcff */
[----:B------:R-:W-:Y:S02]  /*57350*/  @P4 LOP3.LUT R6, R6, 0x2, RZ, 0xfc, !PT ;  /* 0x0000000206064812 */ /* 0x000fe400078efcff */
[----:B------:R-:W-:Y:S02]  /*57360*/  ISETP.GE.AND P4, PT, R93, UR20, PT ;  /* 0x000000145d007c0c */ /* 0x000fe4000bf86270 */
[----:B------:R-:W-:Y:S02]  /*57370*/  ISETP.GE.AND P0, PT, R70, UR53, PT ;  /* 0x0000003546007c0c */ /* 0x000fe4000bf06270 */
[----:B------:R-:W-:Y:S02]  /*57380*/  LOP3.LUT R5, R5, 0xffdfffff, RZ, 0xc0, !PT ;  /* 0xffdfffff05057812 */ /* 0x000fe400078ec0ff */
[----:B------:R-:W-:Y:S02]  /*57390*/  LOP3.LUT R6, R6, 0xfffffff7, RZ, 0xc0, !PT ;  /* 0xfffffff706067812 */ /* 0x000fe400078ec0ff */
[----:B------:R-:W-:-:S02]  /*573a0*/  @P1 LOP3.LUT R5, R5, 0x200000, RZ, 0xfc, !PT ;  /* 0x0020000005051812 */ /* 0x000fc400078efcff */
[----:B------:R-:W-:Y:S02]  /*573b0*/  ISETP.GE.AND P2, PT, R69, UR55, PT ;  /* 0x0000003745007c0c */ /* 0x000fe4000bf46270 */
[----:B------:R-:W-:Y:S02]  /*573c0*/  LOP3.LUT R5, R5, 0xff7fffff, RZ, 0xc0, !PT ;  /* 0xff7fffff05057812 */ /* 0x000fe400078ec0ff */
[----:B------:R-:W-:Y:S02]  /*573d0*/  @P4 LOP3.LUT R6, R6, 0x8, RZ, 0xfc, !PT ;  /* 0x0000000806064812 */ /* 0x000fe400078efcff */
[----:B------:R-:W-:Y:S02]  /*573e0*/  ISETP.GE.AND P4, PT, R92, UR22, PT ;  /* 0x000000165c007c0c */ /* 0x000fe4000bf86270 */
[----:B------:R-:W-:Y:S02]  /*573f0*/  @P0 LOP3.LUT R5, R5, 0x800000, RZ, 0xfc, !PT ;  /* 0x0080000005050812 */ /* 0x000fe400078efcff */
[----:B------:R-:W-:-:S02]  /*57400*/  ISETP.GE.AND P1, PT, R68, UR61, PT ;  /* 0x0000003d44007c0c */ /* 0x000fc4000bf26270 */
[----:B------:R-:W-:Y:S02]  /*57410*/  LOP3.LUT R5, R5, 0xfbffffff, RZ, 0xc0, !PT ;  /* 0xfbffffff05057812 */ /* 0x000fe400078ec0ff */
[----:B------:R-:W-:Y:S02]  /*57420*/  LOP3.LUT R6, R6, 0xffffffdf, RZ, 0xc0, !PT ;  /* 0xffffffdf06067812 */ /* 0x000fe400078ec0ff */
[----:B------:R-:W-:Y:S02]  /*57430*/  @P2 LOP3.LUT R5, R5, 0x4000000, RZ, 0xfc, !PT ;  /* 0x0400000005052812 */ /* 0x000fe400078efcff */
[----:B------:R-:W-:Y:S02]  /*57440*/  ISETP.GE.AND P2, PT, R66, UR7, PT ;  /* 0x0000000742007c0c */ /* 0x000fe4000bf46270 */
[----:B------:R-:W-:Y:S02]  /*57450*/  ISETP.GE.AND P0, PT, R67, UR5, PT ;  /* 0x0000000543007c0c */ /* 0x000fe4000bf06270 */
[----:B------:R-:W-:-:S02]  /*57460*/  LOP3.LUT R5, R5, 0xdfffffff, RZ, 0xc0, !PT ;  /* 0xdfffffff05057812 */ /* 0x000fc400078ec0ff */
[----:B------:R-:W-:Y:S02]  /*57470*/  @P4 LOP3.LUT R6, R6, 0x20, RZ, 0xfc, !PT ;  /* 0x0000002006064812 */ /* 0x000fe400078efcff */
[----:B------:R-:W-:Y:S02]  /*57480*/  ISETP.GE.AND P4, PT, R91, UR24, PT ;  /* 0x000000185b007c0c */ /* 0x000fe4000bf86270 */
[----:B------:R-:W-:Y:S02]  /*57490*/  @P1 LOP3.LUT R5, R5, 0x20000000, RZ, 0xfc, !PT ;  /* 0x2000000005051812 */ /* 0x000fe400078efcff */
[----:B------:R-:W-:Y:S02]  /*574a0*/  ISETP.GE.AND P1, PT, R65, UR9, PT ;  /* 0x0000000941007c0c */ /* 0x000fe4000bf26270 */
[----:B------:R-:W-:Y:S02]  /*574b0*/  LOP3.LUT R5, R5, 0xbfffffff, RZ, 0xc0, !PT ;  /* 0xbfffffff05057812 */ /* 0x000fe400078ec0ff */
[----:B------:R-:W-:-:S02]  /*574c0*/  @P2 LOP3.LUT R2, R2, 0x2, RZ, 0xfc, !PT ;  /* 0x0000000202022812 */ /* 0x000fc400078efcff */
[----:B------:R-:W-:Y:S02]  /*574d0*/  LOP3.LUT R6, R6, 0xffffff7f, RZ, 0xc0, !PT ;  /* 0xffffff7f06067812 */ /* 0x000fe400078ec0ff */
[----:B------:R-:W-:Y:S02]  /*574e0*/  @P0 LOP3.LUT R5, R5, 0x40000000, RZ, 0xfc, !PT ;  /* 0x4000000005050812 */ /* 0x000fe400078efcff */
[----:B------:R-:W-:Y:S02]  /*574f0*/  ISETP.GE.AND P0, PT, R64, UR11, PT ;  /* 0x0000000b40007c0c */ /* 0x000fe4000bf06270 */
[----:B------:R-:W-:Y:S02]  /*57500*/  LOP3.LUT R2, R2, 0xfffffff7, RZ, 0xc0, !PT ;  /* 0xfffffff702027812 */ /* 0x000fe400078ec0ff */
[----:B------:R-:W-:Y:S02]  /*57510*/  @P4 LOP3.LUT R6, R6, 0x80, RZ, 0xfc, !PT ;  /* 0x0000008006064812 */ /* 0x000fe400078efcff */
[----:B------:R-:W-:-:S02]  /*57520*/  ISETP.GE.AND P4, PT, R90, UR26, PT ;  /* 0x0000001a5a007c0c */ /* 0x000fc4000bf86270 */
[----:B------:R-:W-:Y:S02]  /*57530*/  @P1 LOP3.LUT R2, R2, 0x8, RZ, 0xfc, !PT ;  /* 0x0000000802021812 */ /* 0x000fe400078efcff */
[----:B------:R-:W-:Y:S02]  /*57540*/  ISETP.GE.AND P2, PT, R63, UR13, PT ;  /* 0x0000000d3f007c0c */ /* 0x000fe4000bf46270 */
[----:B------:R-:W-:Y:S02]  /*57550*/  LOP3.LUT R2, R2, 0xffffffdf, RZ, 0xc0, !PT ;  /* 0xffffffdf02027812 */ /* 0x000fe400078ec0ff */
[----:B------:R-:W-:Y:S02]  /*57560*/  LOP3.LUT R6, R6, 0xfffffdff, RZ, 0xc0, !PT ;  /* 0xfffffdff06067812 */ /* 0x000fe400078ec0ff */
[----:B------:R-:W-:Y:S02]  /*57570*/  @P0 LOP3.LUT R2, R2, 0x20, RZ, 0xfc, !PT ;  /* 0x0000002002020812 */ /* 0x000fe400078efcff */
[----:B------:R-:W-:-:S02]  /*57580*/  ISETP.GE.AND P1, PT, R62, UR15, PT ;  /* 0x0000000f3e007c0c */ /* 0x000fc4000bf26270 */
[----:B------:R-:W-:Y:S02]  /*57590*/  @P4 LOP3.LUT R6, R6, 0x200, RZ, 0xfc, !PT ;  /* 0x0000020006064812 */ /* 0x000fe400078efcff */
[----:B------:R-:W-:Y:S02]  /*575a0*/  ISETP.GE.AND P4, PT, R89, UR28, PT ;  /* 0x0000001c59007c0c */ /* 0x000fe4000bf86270 */
[----:B------:R-:W-:-:S04]  /*575b0*/  LOP3.LUT R2, R2, 0xffffff7f, RZ, 0xc0, !PT ;  /* 0xffffff7f02027812 */ /* 0x000fc800078ec0ff */
[----:B------:R-:W-:Y:S02]  /*575c0*/  @P2 LOP3.LUT R2, R2, 0x80, RZ, 0xfc, !PT ;  /* 0x0000008002022812 */ /* 0x000fe400078efcff */
[----:B------:R-:W-:Y:S02]  /*575d0*/  ISETP.GE.AND P0, PT, R61, UR17, PT ;  /* 0x000000113d007c0c */ /* 0x000fe4000bf06270 */
[----:B------:R-:W-:Y:S02]  /*575e0*/  LOP3.LUT R2, R2, 0xfffffdff, RZ, 0xc0, !PT ;  /* 0xfffffdff02027812 */ /* 0x000fe400078ec0ff */
[----:B------:R-:W-:Y:S02]  /*575f0*/  LOP3.LUT R6, R6, 0xfffff7ff, RZ, 0xc0, !PT ;  /* 0xfffff7ff06067812 */ /* 0x000fe400078ec0ff */
[----:B------:R-:W-:Y:S02]  /*57600*/  @P1 LOP3.LUT R2, R2, 0x200, RZ, 0xfc, !PT ;  /* 0x0000020002021812 */ /* 0x000fe400078efcff */
[----:B------:R-:W-:-:S02]  /*57610*/  @P4 LOP3.LUT R6, R6, 0x800, RZ, 0xfc, !PT ;  /* 0x0000080006064812 */ /* 0x000fc400078efcff */
[----:B------:R-:W-:Y:S02]  /*57620*/  ISETP.GE.AND P4, PT, R88, UR30, PT ;  /* 0x0000001e58007c0c */ /* 0x000fe4000bf86270 */
[----:B------:R-:W-:Y:S02]  /*57630*/  ISETP.GE.AND P2, PT, R60, UR19, PT ;  /* 0x000000133c007c0c */ /* 0x000fe4000bf46270 */
[----:B------:R-:W-:Y:S02]  /*57640*/  LOP3.LUT R2, R2, 0xfffff7ff, RZ, 0xc0, !PT ;  /* 0xfffff7ff02027812 */ /* 0x000fe400078ec0ff */
[----:B------:R-:W-:Y:S02]  /*57650*/  LOP3.LUT R6, R6, 0xffffbfff, RZ, 0xc0, !PT ;  /* 0xffffbfff06067812 */ /* 0x000fe400078ec0ff */
[----:B------:R-:W-:Y:S02]  /*57660*/  @P0 LOP3.LUT R2, R2, 0x800, RZ, 0xfc, !PT ;  /* 0x0000080002020812 */ /* 0x000fe400078efcff */
[----:B------:R-:W-:-:S02]  /*57670*/  ISETP.GE.AND P1, PT, R59, UR21, PT ;  /* 0x000000153b007c0c */ /* 0x000fc4000bf26270 */
[----:B------:R-:W-:Y:S02]  /*57680*/  LOP3.LUT R2, R2, 0xffffdfff, RZ, 0xc0, !PT ;  /* 0xffffdfff02027812 */ /* 0x000fe400078ec0ff */
[----:B------:R-:W-:Y:S02]  /*57690*/  @P4 LOP3.LUT R6, R6, 0x4000, RZ, 0xfc, !PT ;  /* 0x0000400006064812 */ /* 0x000fe400078efcff */
[----:B------:R-:W-:Y:S02]  /*576a0*/  ISETP.GE.AND P4, PT, R87, UR32, PT ;  /* 0x0000002057007c0c */ /* 0x000fe4000bf86270 */
[----:B------:R-:W-:Y:S02]  /*576b0*/  @P2 LOP3.LUT R2, R2, 0x2000, RZ, 0xfc, !PT ;  /* 0x0000200002022812 */ /* 0x000fe400078efcff */
[----:B------:R-:W-:Y:S02]  /*576c0*/  ISETP.GE.AND P0, PT, R58, UR23, PT ;  /* 0x000000173a007c0c */ /* 0x000fe4000bf06270 */
[----:B------:R-:W-:Y:S01]  /*576d0*/  LOP3.LUT R2, R2, 0xfffeffff, RZ, 0xc0, !PT ;  /* 0xfffeffff02027812 */ /* 0x000fe200078ec0ff */
[----:B------:R-:W-:Y:S01]  /*576e0*/  VIADD R57, R0, 0xf7 ;  /* 0x000000f700397836 */ /* 0x000fe20000000000 */
[----:B------:R-:W-:Y:S01]  /*576f0*/  LOP3.LUT R6, R6, 0xfffdffff, RZ, 0xc0, !PT ;  /* 0xfffdffff06067812 */ /* 0x000fe200078ec0ff */
[----:B------:R-:W-:Y:S01]  /*57700*/  VIADD R86, R0, 0xd9 ;  /* 0x000000d900567836 */ /* 0x000fe20000000000 */
[----:B------:R-:W-:-:S02]  /*57710*/  @P1 LOP3.LUT R2, R2, 0x10000, RZ, 0xfc, !PT ;  /* 0x0001000002021812 */ /* 0x000fc400078efcff */
[----:B------:R-:W-:Y:S02]  /*57720*/  ISETP.GE.AND P2, PT, R57, UR25, PT ;  /* 0x0000001939007c0c */ /* 0x000fe4000bf46270 */
[----:B------:R-:W-:Y:S02]  /*57730*/  LOP3.LUT R2, R2, 0xfff7ffff, RZ, 0xc0, !PT ;  /* 0xfff7ffff02027812 */ /* 0x000fe400078ec0ff */
[----:B------:R-:W-:Y:S01]  /*57740*/  @P4 LOP3.LUT R6, R6, 0x20000, RZ, 0xfc, !PT ;  /* 0x0002000006064812 */ /* 0x000fe200078efcff */
[----:B------:R-:W-:Y:S01]  /*57750*/  VIADD R56, R0, 0xf8 ;  /* 0x000000f800387836 */ /* 0x000fe20000000000 */
[----:B------:R-:W-:Y:S02]  /*57760*/  ISETP.GE.AND P4, PT, R86, UR34, PT ;  /* 0x0000002256007c0c */ /* 0x000fe4000bf86270 */
[----:B------:R-:W-:Y:S02]  /*57770*/  @P0 LOP3.LUT R2, R2, 0x80000, RZ, 0xfc, !PT ;  /* 0x0008000002020812 */ /* 0x000fe400078efcff */
[----:B------:R-:W-:Y:S01]  /*57780*/  ISETP.GE.AND P1, PT, R56, UR27, PT ;  /* 0x0000001b38007c0c */ /* 0x000fe2000bf26270 */
[----:B------:R-:W-:Y:S01]  /*57790*/  VIADD R55, R0, 0xf9 ;  /* 0x000000f900377836 */ /* 0x000fe20000000000 */
[----:B------:R-:W-:Y:S01]  /*577a0*/  LOP3.LUT R2, R2, 0xffefffff, RZ, 0xc0, !PT ;  /* 0xffefffff02027812 */ /* 0x000fe200078ec0ff */
[----:B------:R-:W-:Y:S01]  /*577b0*/  VIADD R52, R0, 0xfc ;  /* 0x000000fc00347836 */ /* 0x000fe20000000000 */
[----:B------:R-:W-:Y:S01]  /*577c0*/  LOP3.LUT R6, R6, 0xfffbffff, RZ, 0xc0, !PT ;  /* 0xfffbffff06067812 */ /* 0x000fe200078ec0ff */
[----:B------:R-:W-:-:S02]  /*577d0*/  VIADD R51, R0, 0xfd ;  /* 0x000000fd00337836 */ /* 0x000fc40000000000 */
[C---:B------:R-:W-:Y:S02]  /*577e0*/  VIADD R50, R0.reuse, 0xfe ;  /* 0x000000fe00327836 */ /* 0x040fe40000000000 */
[C---:B------:R-:W-:Y:S02]  /*577f0*/  VIADD R49, R0.reuse, 0xff ;  /* 0x000000ff00317836 */ /* 0x040fe40000000000 */
[----:B------:R-:W-:Y:S01]  /*57800*/  VIADD R0, R0, 0xda ;  /* 0x000000da00007836 */ /* 0x000fe20000000000 */
[----:B------:R-:W-:Y:S02]  /*57810*/  @P2 LOP3.LUT R2, R2, 0x100000, RZ, 0xfc, !PT ;  /* 0x0010000002022812 */ /* 0x000fe400078efcff */
[----:B------:R-:W-:Y:S02]  /*57820*/  @P4 LOP3.LUT R6, R6, 0x40000, RZ, 0xfc, !PT ;  /* 0x0004000006064812 */ /* 0x000fe400078efcff */
[----:B------:R-:W-:Y:S02]  /*57830*/  ISETP.GE.AND P0, PT, R55, UR29, PT ;  /* 0x0000001d37007c0c */ /* 0x000fe4000bf06270 */
[----:B------:R-:W-:-:S02]  /*57840*/  ISETP.GE.AND P4, PT, R0, UR36, PT ;  /* 0x0000002400007c0c */ /* 0x000fc4000bf86270 */
[----:B------:R-:W-:Y:S02]  /*57850*/  ISETP.LT.AND P5, PT, R3, UR38, !P5 ;  /* 0x0000002603007c0c */ /* 0x000fe4000efa1270 */
[----:B------:R-:W-:-:S04]  /*57860*/  LOP3.LUT R2, R2, 0xff7fffff, RZ, 0xc0, !PT ;  /* 0xff7fffff02027812 */ /* 0x000fc800078ec0ff */
[----:B------:R-:W-:Y:S01]  /*57870*/  @P1 LOP3.LUT R2, R2, 0x800000, RZ, 0xfc, !PT ;  /* 0x0080000002021812 */ /* 0x000fe200078efcff */
[----:B0-----:R-:W-:Y:S01]  /*57880*/  IMAD.SHL.U32 R124, R125, 0x40, RZ ;  /* 0x000000407d7c7824 */ /* 0x001fe200078e00ff */
[----:B------:R-:W-:Y:S02]  /*57890*/  LOP3.LUT R6, R6, 0xffdfffff, RZ, 0xc0, !PT ;  /* 0xffdfffff06067812 */ /* 0x000fe400078ec0ff */
[----:B------:R-:W-:Y:S02]  /*578a0*/  LOP3.LUT R2, R2, 0xfdffffff, RZ, 0xc0, !PT ;  /* 0xfdffffff02027812 */ /* 0x000fe400078ec0ff */
[----:B------:R-:W-:Y:S02]  /*578b0*/  LOP3.LUT R8, R8, 0xfffffffb, RZ, 0xc0, !PT ;  /* 0xfffffffb08087812 */ /* 0x000fe400078ec0ff */
[----:B------:R-:W-:Y:S02]  /*578c0*/  @P0 LOP3.LUT R2, R2, 0x2000000, RZ, 0xfc, !PT ;  /* 0x0200000002020812 */ /* 0x000fe400078efcff */
[----:B------:R-:W-:-:S02]  /*578d0*/  @P4 LOP3.LUT R6, R6, 0x200000, RZ, 0xfc, !PT ;  /* 0x0020000006064812 */ /* 0x000fc400078efcff */
[----:B------:R-:W-:Y:S02]  /*578e0*/  @P5 LOP3.LUT R8, R8, 0x4, RZ, 0xfc, !PT ;  /* 0x0000000408085812 */ /* 0x000fe400078efcff */
[----:B----4-:R-:W-:Y:S02]  /*578f0*/  LOP3.LUT R48, R126, 0xf0, RZ, 0xc0, !PT ;  /* 0x000000f07e307812 */ /* 0x010fe400078ec0ff */
[----:B------:R-:W-:Y:S02]  /*57900*/  LOP3.LUT R124, R124, 0x400, RZ, 0xc0, !PT ;  /* 0x000004007c7c7812 */ /* 0x000fe400078ec0ff */
[----:B------:R-:W-:Y:S02]  /*57910*/  ISETP.GE.AND P3, PT, R52, UR35, PT ;  /* 0x0000002334007c0c */ /* 0x000fe4000bf66270 */
[----:B------:R-:W-:Y:S02]  /*57920*/  ISETP.GE.AND P2, PT, R51, UR37, PT ;  /* 0x0000002533007c0c */ /* 0x000fe4000bf46270 */
[----:B------:R-:W-:-:S02]  /*57930*/  ISETP.GE.AND P1, PT, R50, UR39, PT ;  /* 0x0000002732007c0c */ /* 0x000fc4000bf26270 */
[----:B------:R-:W-:Y:S02]  /*57940*/  ISETP.GE.AND P0, PT, R49, UR41, PT ;  /* 0x0000002931007c0c */ /* 0x000fe4000bf06270 */
[C---:B------:R-:W-:Y:S02]  /*57950*/  LOP3.LUT P4, RZ, R190.reuse, 0x8000, RZ, 0xc0, !PT ;  /* 0x00008000beff7812 */ /* 0x040fe4000788c0ff */
[----:B------:R-:W-:Y:S01]  /*57960*/  LOP3.LUT P5, RZ, R190, 0x4000, RZ, 0xc0, !PT ;  /* 0x00004000beff7812 */ /* 0x000fe200078ac0ff */
[----:B------:R-:W2:Y:S01]  /*57970*/  LDL.LU R170, [R1+0xf24] ;  /* 0x000f240001aa7983 */ /* 0x000ea20000300800 */
[----:B------:R-:W-:Y:S01]  /*57980*/  IADD3 R0, R124, UR58, R48 ;  /* 0x0000003a7c007c10 */ /* 0x000fe2000fffe030 */
[----:B------:R-:W-:Y:S01]  /*57990*/  IMAD.SHL.U32 R55, R125, 0x8, RZ ;  /* 0x000000087d377824 */ /* 0x000fe200078e00ff */
[----:B------:R-:W-:Y:S01]  /*579a0*/  BAR.SYNC.DEFER_BLOCKING 0x0 ;  /* 0x0000000000007b1d */ /* 0x000fe20000010000 */
[----:B------:R-:W-:Y:S02]  /*579b0*/  LOP3.LUT R9, R9, 0xffefffff, RZ, 0xc0, !PT ;  /* 0xffefffff09097812 */ /* 0x000fe400078ec0ff */
[----:B------:R-:W-:-:S02]  /*579c0*/  LOP3.LUT R190, R190, 0xffffffdf, RZ, 0xc0, !PT ;  /* 0xffffffdfbebe7812 */ /* 0x000fc400078ec0ff */
[----:B------:R-:W-:Y:S01]  /*579d0*/  LOP3.LUT R191, R191, 0xdfffffff, RZ, 0xc0, !PT ;  /* 0xdfffffffbfbf7812 */ /* 0x000fe200078ec0ff */
[----:B------:R-:W-:Y:S01]  /*579e0*/  ULDC UR4, c[0x0][0x228] ;  /* 0x00008a0000047ab9 */ /* 0x000fe20000000800 */
[----:B------:R-:W-:Y:S01]  /*579f0*/  ULDC UR5, c[0x0][0x228] ;  /* 0x00008a0000057ab9 */ /* 0x000fe20000000800 */
[----:B------:R-:W3:Y:S01]  /*57a00*/  LDL.LU R155, [R1+0xf20] ;  /* 0x000f2000019b7983 */ /* 0x000ee20000300800 */
[----:B------:R-:W-:-:S03]  /*57a10*/  ULDC UR6, c[0x0][0x228] ;  /* 0x00008a0000067ab9 */ /* 0x000fc60000000800 */
[----:B------:R-:W4:Y:S04]  /*57a20*/  LDL.LU R149, [R1+0x110c] ;  /* 0x00110c0001957983 */ /* 0x000f280000300800 */
[----:B------:R-:W2:Y:S04]  /*57a30*/  LDL.LU R148, [R1+0xf90] ;  /* 0x000f900001947983 */ /* 0x000ea80000300800 */
[----:B------:R-:W3:Y:S04]  /*57a40*/  LDL.LU R147, [R1+0xf94] ;  /* 0x000f940001937983 */ /* 0x000ee80000300800 */
[----:B------:R-:W4:Y:S04]  /*57a50*/  LDL.LU R146, [R1+0xfcc] ;  /* 0x000fcc0001927983 */ /* 0x000f280000300800 */
[----:B------:R-:W2:Y:S04]  /*57a60*/  LDL.LU R164, [R1+0x11f8] ;  /* 0x0011f80001a47983 */ /* 0x000ea80000300800 */
[----:B------:R-:W2:Y:S04]  /*57a70*/  LDL.LU R161, [R1+0x11d4] ;  /* 0x0011d40001a17983 */ /* 0x000ea80000300800 */
[----:B------:R-:W2:Y:S04]  /*57a80*/  LDL.LU R162, [R1+0x11cc] ;  /* 0x0011cc0001a27983 */ /* 0x000ea80000300800 */
[----:B------:R-:W3:Y:S04]  /*57a90*/  LDL.LU R145, [R1+0x1114] ;  /* 0x0011140001917983 */ /* 0x000ee80000300800 */
[----:B------:R-:W4:Y:S04]  /*57aa0*/  LDL.LU R144, [R1+0x1118] ;  /* 0x0011180001907983 */ /* 0x000f280000300800 */
[----:B------:R-:W2:Y:S04]  /*57ab0*/  LDL.LU R150, [R1+0xe6c] ;  /* 0x000e6c0001967983 */ /* 0x000ea80000300800 */
        /* <DEDUP_REMOVED lines=14> */
[----:B------:R-:W3:Y:S04]  /*57ba0*/  LDL.LU R169, [R1+0x11ec] ;  /* 0x0011ec0001a97983 */ /* 0x000ee80000300800 */
[----:B------:R-:W3:Y:S04]  /*57bb0*/  LDL.LU R143, [R1+0xfb0] ;  /* 0x000fb000018f7983 */ /* 0x000ee80000300800 */
[----:B------:R-:W2:Y:S04]  /*57bc0*/  LDL.LU R156, [R1+0xe98] ;  /* 0x000e9800019c7983 */ /* 0x000ea80000300800 */
[----:B------:R-:W2:Y:S04]  /*57bd0*/  LDL.LU R163, [R1+0xf34] ;  /* 0x000f340001a37983 */ /* 0x000ea80000300800 */
[----:B------:R-:W2:Y:S04]  /*57be0*/  LDL.LU R172, [R1+0xf30] ;  /* 0x000f300001ac7983 */ /* 0x000ea80000300800 */
[----:B------:R-:W2:Y:S01]  /*57bf0*/  LDL.LU R174, [R1+0x1128] ;  /* 0x0011280001ae7983 */ /* 0x000ea20000300800 */
[----:B------:R-:W-:-:S02]  /*57c00*/  @P6 LOP3.LUT R9, R9, 0x100000, RZ, 0xfc, !PT ;  /* 0x0010000009096812 */ /* 0x000fc400078efcff */
[----:B------:R-:W-:Y:S01]  /*57c10*/  LOP3.LUT P6, RZ, R14, 0x10000000, RZ, 0xc0, !PT ;  /* 0x100000000eff7812 */ /* 0x000fe200078cc0ff */
[----:B------:R-:W-:Y:S01]  /*57c20*/  STL.64 [R1+0x1948], R10 ;  /* 0x0019480a01007387 */ /* 0x000fe20000100a00 */
[----:B------:R-:W-:-:S03]  /*57c30*/  LOP3.LUT R9, R9, 0xfff7ffff, RZ, 0xc0, !PT ;  /* 0xfff7ffff09097812 */ /* 0x000fc600078ec0ff */
[----:B------:R-:W-:Y:S01]  /*57c40*/  STL.64 [R1+0x1940], R250 ;  /* 0x001940fa01007387 */ /* 0x000fe20000100a00 */
[----:B------:R-:W-:-:S03]  /*57c50*/  @P5 LOP3.LUT R9, R9, 0x80000, RZ, 0xfc, !PT ;  /* 0x0008000009095812 */ /* 0x000fc600078efcff */
[----:B------:R-:W-:Y:S01]  /*57c60*/  STL.64 [R1+0x1938], R248 ;  /* 0x001938f801007387 */ /* 0x000fe20000100a00 */
[C---:B------:R-:W-:Y:S02]  /*57c70*/  LOP3.LUT P5, RZ, R9.reuse, 0x2000, RZ, 0xc0, !PT ;  /* 0x0000200009ff7812 */ /* 0x040fe400078ac0ff */
[----:B------:R-:W-:Y:S01]  /*57c80*/  LOP3.LUT R9, R9, 0xfffbffff, RZ, 0xc0, !PT ;  /* 0xfffbffff09097812 */ /* 0x000fe200078ec0ff */
[----:B------:R-:W-:Y:S03]  /*57c90*/  STL.64 [R1+0x1930], R246 ;  /* 0x001930f601007387 */ /* 0x000fe60000100a00 */
[----:B------:R-:W-:Y:S01]  /*57ca0*/  @P4 LOP3.LUT R9, R9, 0x40000, RZ, 0xfc, !PT ;  /* 0x0004000009094812 */ /* 0x000fe200078efcff */
[----:B------:R0:W-:Y:S03]  /*57cb0*/  STL.64 [R1+0x1928], R244 ;  /* 0x001928f401007387 */ /* 0x0001e60000100a00 */
[----:B------:R-:W-:Y:S01]  /*57cc0*/  LOP3.LUT R9, R9, 0xfffdffff, RZ, 0xc0, !PT ;  /* 0xfffdffff09097812 */ /* 0x000fe200078ec0ff */
[----:B------:R-:W-:Y:S03]  /*57cd0*/  STL.64 [R1+0x1920], R242 ;  /* 0x001920f201007387 */ /* 0x000fe60000100a00 */
[----:B------:R-:W-:Y:S01]  /*57ce0*/  @P3 LOP3.LUT R9, R9, 0x20000, RZ, 0xfc, !PT ;  /* 0x0002000009093812 */ /* 0x000fe200078efcff */
[----:B------:R-:W-:Y:S03]  /*57cf0*/  STL.64 [R1+0x1918], R2 ;  /* 0x0019180201007387 */ /* 0x000fe60000100a00 */
[----:B------:R-:W-:Y:S01]  /*57d00*/  LOP3.LUT R9, R9, 0xfffeffff, RZ, 0xc0, !PT ;  /* 0xfffeffff09097812 */ /* 0x000fe200078ec0ff */
[----:B------:R1:W-:Y:S03]  /*57d10*/  STL.64 [R1+0x1910], R4 ;  /* 0x0019100401007387 */ /* 0x0003e60000100a00 */
[----:B------:R-:W-:Y:S01]  /*57d20*/  @P0 LOP3.LUT R9, R9, 0x10000, RZ, 0xfc, !PT ;  /* 0x0001000009090812 */ /* 0x000fe200078efcff */
[----:B------:R-:W-:Y:S03]  /*57d30*/  STL.64 [R1+0x1908], R6 ;  /* 0x0019080601007387 */ /* 0x000fe60000100a00 */
[----:B------:R-:W-:Y:S01]  /*57d40*/  LOP3.LUT R9, R9, 0xffff7fff, RZ, 0xc0, !PT ;  /* 0xffff7fff09097812 */ /* 0x000fe200078ec0ff */
[----:B------:R-:W2:Y:S03]  /*57d50*/  LDL.LU R142, [R1+0xfac] ;  /* 0x000fac00018e7983 */ /* 0x000ea60000300800 */
[----:B------:R-:W-:-:S04]  /*57d60*/  @P2 LOP3.LUT R9, R9, 0x8000, RZ, 0xfc, !PT ;  /* 0x0000800009092812 */ /* 0x000fc800078efcff */
[----:B------:R-:W-:-:S04]  /*57d70*/  LOP3.LUT R9, R9, 0xffffbfff, RZ, 0xc0, !PT ;  /* 0xffffbfff09097812 */ /* 0x000fc800078ec0ff */
[----:B------:R-:W-:Y:S02]  /*57d80*/  @P1 LOP3.LUT R9, R9, 0x4000, RZ, 0xfc, !PT ;  /* 0x0000400009091812 */ /* 0x000fe400078efcff */
[----:B---3--:R-:W-:Y:S01]  /*57d90*/  PRMT R169, R169, 0x5410, R143 ;  /* 0x00005410a9a97816 */ /* 0x008fe2000000008f */
[----:B----4-:R-:W-:Y:S02]  /*57da0*/  IMAD.MOV.U32 R143, RZ, RZ, R144 ;  /* 0x000000ffff8f7224 */ /* 0x010fe400078e0090 */
[----:B------:R-:W-:Y:S02]  /*57db0*/  IMAD.MOV.U32 R144, RZ, RZ, R145 ;  /* 0x000000ffff907224 */ /* 0x000fe400078e0091 */
[----:B------:R-:W-:Y:S02]  /*57dc0*/  IMAD.MOV.U32 R145, RZ, RZ, R146 ;  /* 0x000000ffff917224 */ /* 0x000fe400078e0092 */
[----:B------:R-:W-:Y:S02]  /*57dd0*/  IMAD.MOV.U32 R146, RZ, RZ, R147 ;  /* 0x000000ffff927224 */ /* 0x000fe400078e0093 */
[----:B--2---:R-:W-:-:S02]  /*57de0*/  IMAD.MOV.U32 R147, RZ, RZ, R148 ;  /* 0x000000ffff937224 */ /* 0x004fc400078e0094 */
[----:B------:R-:W-:Y:S02]  /*57df0*/  IMAD.MOV.U32 R148, RZ, RZ, R149 ;  /* 0x000000ffff947224 */ /* 0x000fe400078e0095 */
[----:B------:R-:W-:Y:S02]  /*57e00*/  IMAD.MOV.U32 R149, RZ, RZ, R155 ;  /* 0x000000ffff957224 */ /* 0x000fe400078e009b */
[----:B------:R-:W-:Y:S02]  /*57e10*/  IMAD.MOV.U32 R155, RZ, RZ, R170 ;  /* 0x000000ffff9b7224 */ /* 0x000fe400078e00aa */
[----:B------:R-:W2:Y:S02]  /*57e20*/  LDL.LU R170, [R1+0x11e8] ;  /* 0x0011e80001aa7983 */ /* 0x000ea40000300800 */
[----:B--2---:R-:W-:Y:S02]  /*57e30*/  PRMT R170, R170, 0x5410, R142 ;  /* 0x00005410aaaa7816 */ /* 0x004fe4000000008e */
[----:B------:R-:W2:Y:S02]  /*57e40*/  LDL.LU R142, [R1+0xe88] ;  /* 0x000e8800018e7983 */ /* 0x000ea40000300800 */
[----:B--2---:R-:W-:-:S02]  /*57e50*/  LOP3.LUT R53, R142, 0xffff, RZ, 0xc0, !PT ;  /* 0x0000ffff8e357812 */ /* 0x004fc400078ec0ff */
[----:B------:R-:W2:Y:S02]  /*57e60*/  LDL.LU R142, [R1+0xe7c] ;  /* 0x000e7c00018e7983 */ /* 0x000ea40000300800 */
[----:B--2---:R-:W-:Y:S02]  /*57e70*/  LOP3.LUT R52, R142, 0xffff, RZ, 0xc0, !PT ;  /* 0x0000ffff8e347812 */ /* 0x004fe400078ec0ff */
[----:B------:R-:W2:Y:S02]  /*57e80*/  LDL.LU R142, [R1+0xe78] ;  /* 0x000e7800018e7983 */ /* 0x000ea40000300800 */
[----:B--2---:R-:W-:Y:S02]  /*57e90*/  LOP3.LUT R51, R142, 0xffff, RZ, 0xc0, !PT ;  /* 0x0000ffff8e337812 */ /* 0x004fe400078ec0ff */
[----:B------:R-:W2:Y:S02]  /*57ea0*/  LDL.LU R142, [R1+0xe70] ;  /* 0x000e7000018e7983 */ /* 0x000ea40000300800 */
[----:B--2---:R-:W-:-:S02]  /*57eb0*/  LOP3.LUT R50, R142, 0xffff, RZ, 0xc0, !PT ;  /* 0x0000ffff8e327812 */ /* 0x004fc400078ec0ff */
[----:B------:R-:W2:Y:S01]  /*57ec0*/  LDL.LU R142, [R1+0xe64] ;  /* 0x000e6400018e7983 */ /* 0x000ea20000300800 */
[----:B------:R-:W-:Y:S02]  /*57ed0*/  IMAD.MOV.U32 R134, RZ, RZ, R145 ;  /* 0x000000ffff867224 */ /* 0x000fe400078e0091 */
[----:B------:R-:W-:Y:S02]  /*57ee0*/  IMAD.MOV.U32 R135, RZ, RZ, R146 ;  /* 0x000000ffff877224 */ /* 0x000fe400078e0092 */
[----:B------:R-:W-:Y:S01]  /*57ef0*/  IMAD.MOV.U32 R138, RZ, RZ, R149 ;  /* 0x000000ffff8a7224 */ /* 0x000fe200078e0095 */
[----:B--2---:R-:W-:Y:S02]  /*57f00*/  LOP3.LUT R49, R142, 0xffff, RZ, 0xc0, !PT ;  /* 0x0000ffff8e317812 */ /* 0x004fe400078ec0ff */
[----:B------:R-:W2:Y:S04]  /*57f10*/  LDL.LU R142, [R1+0xe60] ;  /* 0x000e6000018e7983 */ /* 0x000ea80000300800 */
[----:B------:R-:W3:Y:S04]  /*57f20*/  LDL.LU R145, [R1+0xe84] ;  /* 0x000e840001917983 */ /* 0x000ee80000300800 */
[----:B------:R-:W4:Y:S04]  /*57f30*/  LDL.LU R146, [R1+0xe80] ;  /* 0x000e800001927983 */ /* 0x000f280000300800 */
[----:B------:R-:W3:Y:S01]  /*57f40*/  LDL.LU R149, [R1+0xe74] ;  /* 0x000e740001957983 */ /* 0x000ee20000300800 */
[----:B------:R-:W-:-:S02]  /*57f50*/  PRMT R140, R53, 0x3340, R50 ;  /* 0x00003340358c7816 */ /* 0x000fc40000000032 */
[----:B------:R-:W-:Y:S02]  /*57f60*/  SHF.R.U32.HI R139, RZ, 0x8, R50 ;  /* 0x00000008ff8b7819 */ /* 0x000fe40000011632 */
[----:B------:R-:W-:Y:S01]  /*57f70*/  SHF.R.U32.HI R50, RZ, 0x8, R51 ;  /* 0x00000008ff327819 */ /* 0x000fe20000011633 */
[----:B------:R-:W-:Y:S01]  /*57f80*/  IMAD.MOV.U32 R141, RZ, RZ, R144 ;  /* 0x000000ffff8d7224 */ /* 0x000fe200078e0090 */
[----:B------:R-:W-:Y:S01]  /*57f90*/  SHF.R.U32.HI R54, RZ, 0x8, R53 ;  /* 0x00000008ff367819 */ /* 0x000fe20000011635 */
[----:B------:R-:W-:Y:S01]  /*57fa0*/  IMAD.MOV.U32 R144, RZ, RZ, R156 ;  /* 0x000000ffff907224 */ /* 0x000fe200078e009c */
[----:B------:R-:W-:Y:S02]  /*57fb0*/  LOP3.LUT R50, R50, 0xffff, RZ, 0xc0, !PT ;  /* 0x0000ffff32327812 */ /* 0x000fe400078ec0ff */
[----:B------:R-:W-:Y:S01]  /*57fc0*/  SHF.R.U32.HI R53, RZ, 0x8, R52 ;  /* 0x00000008ff357819 */ /* 0x000fe20000011634 */
[----:B------:R-:W-:Y:S01]  /*57fd0*/  IMAD.MOV.U32 R136, RZ, RZ, R147 ;  /* 0x000000ffff887224 */ /* 0x000fe200078e0093 */
[--C-:B------:R-:W-:Y:S01]  /*57fe0*/  SHF.R.U32.HI R147, RZ, 0x8, R49.reuse ;  /* 0x00000008ff937819 */ /* 0x100fe20000011631 */
[----:B------:R-:W-:Y:S01]  /*57ff0*/  IMAD.MOV.U32 R137, RZ, RZ, R148 ;  /* 0x000000ffff897224 */ /* 0x000fe200078e0094 */
[----:B------:R-:W-:-:S02]  /*58000*/  PRMT R148, R52, 0x3340, R49 ;  /* 0x0000334034947816 */ /* 0x000fc40000000031 */
[----:B------:R-:W-:Y:S02]  /*58010*/  LOP3.LUT R49, R53, 0xffff, RZ, 0xc0, !PT ;  /* 0x0000ffff35317812 */ /* 0x000fe400078ec0ff */
[----:B------:R-:W-:Y:S01]  /*58020*/  LOP3.LUT R52, R150, 0xffff, RZ, 0xc0, !PT ;  /* 0x0000ffff96347812 */ /* 0x000fe200078ec0ff */
[----:B------:R-:W-:Y:S01]  /*58030*/  IMAD.MOV.U32 R150, RZ, RZ, R174 ;  /* 0x000000ffff967224 */ /* 0x000fe200078e00ae */
[----:B--2---:R-:W-:Y:S01]  /*58040*/  LOP3.LUT R48, R142, 0xffff, RZ, 0xc0, !PT ;  /* 0x0000ffff8e307812 */ /* 0x004fe200078ec0ff */
[----:B------:R-:W-:-:S03]  /*58050*/  IMAD.MOV.U32 R142, RZ, RZ, R155 ;  /* 0x000000ffff8e7224 */ /* 0x000fc600078e009b */
[--C-:B------:R-:W-:Y:S02]  /*58060*/  SHF.R.U32.HI R155, RZ, 0x8, R48.reuse ;  /* 0x00000008ff9b7819 */ /* 0x100fe40000011630 */
[----:B------:R-:W-:Y:S02]  /*58070*/  PRMT R156, R51, 0x3340, R48 ;  /* 0x00003340339c7816 */ /* 0x000fe40000000030 */
[----:B------:R-:W-:Y:S02]  /*58080*/  LOP3.LUT R155, R155, 0xffff, RZ, 0xc0, !PT ;  /* 0x0000ffff9b9b7812 */ /* 0x000fe400078ec0ff */
[----:B------:R-:W-:Y:S02]  /*58090*/  LOP3.LUT R48, R54, 0xffff, RZ, 0xc0, !PT ;  /* 0x0000ffff36307812 */ /* 0x000fe400078ec0ff */
[----:B----4-:R-:W-:Y:S01]  /*580a0*/  LOP3.LUT R54, R146, 0xffff, RZ, 0xc0, !PT ;  /* 0x0000ffff92367812 */ /* 0x010fe200078ec0ff */
[----:B------:R-:W-:Y:S01]  /*580b0*/  IMAD.MOV.U32 R146, RZ, RZ, R160 ;  /* 0x000000ffff927224 */ /* 0x000fe200078e00a0 */
[----:B------:R-:W-:Y:S01]  /*580c0*/  PRMT R155, R50, 0x3340, R155 ;  /* 0x00003340329b7816 */ /* 0x000fe2000000009b */
[----:B------:R-:W-:Y:S01]  /*580d0*/  IMAD.MOV.U32 R160, RZ, RZ, R168 ;  /* 0x000000ffffa07224 */ /* 0x000fe200078e00a8 */
[----:B------:R-:W-:Y:S01]  /*580e0*/  PRMT R50, R143, 0x5410, R142 ;  /* 0x000054108f327816 */ /* 0x000fe2000000008e */
[----:B------:R-:W-:Y:S01]  /*580f0*/  IMAD.MOV.U32 R143, RZ, RZ, R175 ;  /* 0x000000ffff8f7224 */ /* 0x000fe200078e00af */
[----:B------:R-:W2:Y:S04]  /*58100*/  LDL.LU R168, [R1+0xf0c] ;  /* 0x000f0c0001a87983 */ /* 0x000ea80000300800 */
[----:B------:R-:W2:Y:S01]  /*58110*/  LDL.LU R175, [R1+0x10fc] ;  /* 0x0010fc0001af7983 */ /* 0x000ea20000300800 */
[----:B------:R-:W-:-:S02]  /*58120*/  LOP3.LUT R51, R55, 0x300, RZ, 0xc0, !PT ;  /* 0x0000030037337812 */ /* 0x000fc400078ec0ff */
[----:B---3--:R-:W-:-:S03]  /*58130*/  LOP3.LUT R53, R149, 0xffff, RZ, 0xc0, !PT ;  /* 0x0000ffff95357812 */ /* 0x008fc600078ec0ff */
[----:B------:R-:W-:Y:S01]  /*58140*/  IMAD.IADD R0, R0, 0x1, R51 ;  /* 0x0000000100007824 */ /* 0x000fe200078e0233 */
[----:B------:R-:W-:Y:S01]  /*58150*/  LOP3.LUT R51, R151, 0xffff, RZ, 0xc0, !PT ;  /* 0x0000ffff97337812 */ /* 0x000fe200078ec0ff */
[----:B------:R-:W-:-:S03]  /*58160*/  IMAD.MOV.U32 R149, RZ, RZ, R172 ;  /* 0x000000ffff957224 */ /* 0x000fc600078e00ac */
[--C-:B------:R-:W-:Y:S02]  /*58170*/  PRMT R174, R54, 0x3340, R51.reuse ;  /* 0x0000334036ae7816 */ /* 0x100fe40000000033 */
[----:B------:R-:W-:Y:S02]  /*58180*/  SHF.R.U32.HI R172, RZ, 0x8, R51 ;  /* 0x00000008ffac7819 */ /* 0x000fe40000011633 */
[----:B------:R-:W-:Y:S02]  /*58190*/  PRMT R51, R166, 0x5410, R158 ;  /* 0x00005410a6337816 */ /* 0x000fe4000000009e */
[----:B------:R-:W3:Y:S04]  /*581a0*/  LDL.LU R158, [R1+0xf10] ;  /* 0x000f1000019e7983 */ /* 0x000ee80000300800 */
[----:B------:R-:W3:Y:S04]  /*581b0*/  LDL.LU R166, [R1+0x1100] ;  /* 0x0011000001a67983 */ /* 0x000ee80000300800 */
[----:B------:R-:W4:Y:S01]  /*581c0*/  LDL.LU R127, [R1+0xf14] ;  /* 0x000f1400017f7983 */ /* 0x000f220000300800 */
[----:B------:R-:W-:-:S03]  /*581d0*/  LOP3.LUT R139, R139, 0xffff, RZ, 0xc0, !PT ;  /* 0x0000ffff8b8b7812 */ /* 0x000fc600078ec0ff */
[----:B------:R-:W4:Y:S01]  /*581e0*/  LDL.LU R128, [R1+0x1104] ;  /* 0x0011040001807983 */ /* 0x000f220000300800 */
[----:B------:R-:W-:-:S03]  /*581f0*/  LOP3.LUT R147, R147, 0xffff, RZ, 0xc0, !PT ;  /* 0x0000ffff93937812 */ /* 0x000fc600078ec0ff */
[----:B------:R-:W4:Y:S01]  /*58200*/  LDL.LU R129, [R1+0xf18] ;  /* 0x000f180001817983 */ /* 0x000f220000300800 */
[----:B------:R-:W-:-:S03]  /*58210*/  PRMT R164, R164, 0x5410, R134 ;  /* 0x00005410a4a47816 */ /* 0x000fc60000000086 */
[----:B------:R-:W4:Y:S01]  /*58220*/  LDL.LU R130, [R1+0x1108] ;  /* 0x0011080001827983 */ /* 0x000f220000300800 */
[----:B------:R-:W-:-:S03]  /*58230*/  PRMT R161, R161, 0x5410, R135 ;  /* 0x00005410a1a17816 */ /* 0x000fc60000000087 */
[----:B------:R-:W4:Y:S01]  /*58240*/  LDL.LU R131, [R1+0xf04] ;  /* 0x000f040001837983 */ /* 0x000f220000300800 */
[----:B------:R-:W-:-:S03]  /*58250*/  IMAD.MOV.U32 R142, RZ, RZ, R171 ;  /* 0x000000ffff8e7224 */ /* 0x000fc600078e00ab */
[----:B------:R-:W4:Y:S01]  /*58260*/  LDL.LU R132, [R1+0x10f4] ;  /* 0x0010f40001847983 */ /* 0x000f220000300800 */
[----:B------:R-:W-:-:S03]  /*58270*/  PRMT R139, R48, 0x3340, R139 ;  /* 0x00003340308b7816 */ /* 0x000fc6000000008b */
[----:B------:R-:W4:Y:S01]  /*58280*/  LDL.LU R133, [R1+0xf08] ;  /* 0x000f080001857983 */ /* 0x000f220000300800 */
[----:B------:R-:W-:-:S03]  /*58290*/  PRMT R162, R162, 0x5410, R136 ;  /* 0x00005410a2a27816 */ /* 0x000fc60000000088 */
[----:B------:R-:W4:Y:S01]  /*582a0*/  LDL.LU R134, [R1+0x10f8] ;  /* 0x0010f80001867983 */ /* 0x000f220000300800 */
[----:B------:R-:W-:Y:S02]  /*582b0*/  PRMT R147, R49, 0x3340, R147 ;  /* 0x0000334031937816 */ /* 0x000fe40000000093 */
[----:B------:R-:W-:Y:S01]  /*582c0*/  PRMT R48, R137, 0x5410, R252 ;  /* 0x0000541089307816 */ /* 0x000fe200000000fc */
[----:B------:R-:W4:Y:S01]  /*582d0*/  LDL.LU R135, [R1+0xefc] ;  /* 0x000efc0001877983 */ /* 0x000f220000300800 */
[----:B------:R-:W-:-:S03]  /*582e0*/  PRMT R49, R141, 0x5410, R138 ;  /* 0x000054108d317816 */ /* 0x000fc6000000008a */
[----:B------:R-:W4:Y:S01]  /*582f0*/  LDL.LU R136, [R1+0x10ec] ;  /* 0x0010ec0001887983 */ /* 0x000f220000300800 */
[----:B------:R-:W-:-:S03]  /*58300*/  PRMT R160, R160, 0x5410, R142 ;  /* 0x00005410a0a07816 */ /* 0x000fc6000000008e */
[----:B------:R-:W4:Y:S04]  /*58310*/  LDL.LU R137, [R1+0xef0] ;  /* 0x000ef00001897983 */ /* 0x000f280000300800 */
[----:B------:R-:W4:Y:S04]  /*58320*/  LDL.LU R138, [R1+0x10e4] ;  /* 0x0010e400018a7983 */ /* 0x000f280000300800 */
[----:B------:R-:W4:Y:S04]  /*58330*/  LDL.LU R141, [R1+0xef4] ;  /* 0x000ef400018d7983 */ /* 0x000f280000300800 */
[----:B------:R-:W4:Y:S01]  /*58340*/  LDL.LU R142, [R1+0x10e8] ;  /* 0x0010e800018e7983 */ /* 0x000f220000300800 */
[----:B------:R-:W-:Y:S01]  /*58350*/  LOP3.LUT R56, R144, 0xffff, RZ, 0xc0, !PT ;  /* 0x0000ffff90387812 */ /* 0x000fe200078ec0ff */
[----:B------:R-:W-:Y:S01]  /*58360*/  IMAD.MOV.U32 R144, RZ, RZ, R165 ;  /* 0x000000ffff907224 */ /* 0x000fe200078e00a5 */
[----:B------:R-:W-:Y:S01]  /*58370*/  LOP3.LUT R55, R145, 0xffff, RZ, 0xc0, !PT ;  /* 0x0000ffff91377812 */ /* 0x000fe200078ec0ff */
[----:B------:R-:W-:Y:S01]  /*58380*/  IMAD.MOV.U32 R151, RZ, RZ, R163 ;  /* 0x000000ffff977224 */ /* 0x000fe200078e00a3 */
[----:B------:R-:W-:-:S02]  /*58390*/  SHF.R.U32.HI R57, RZ, 0x8, R56 ;  /* 0x00000008ff397819 */ /* 0x000fc40000011638 */
[--C-:B------:R-:W-:Y:S02]  /*583a0*/  PRMT R165, R56, 0x3340, R53.reuse ;  /* 0x0000334038a57816 */ /* 0x100fe40000000035 */
[----:B------:R-:W-:Y:S01]  /*583b0*/  SHF.R.U32.HI R163, RZ, 0x8, R53 ;  /* 0x00000008ffa37819 */ /* 0x000fe20000011635 */
[----:B------:R-:W-:Y:S01]  /*583c0*/  IMAD.MOV.U32 R145, RZ, RZ, R173 ;  /* 0x000000ffff917224 */ /* 0x000fe200078e00ad */
[----:B------:R-:W-:Y:S02]  /*583d0*/  SHF.R.U32.HI R53, RZ, 0x8, R54 ;  /* 0x00000008ff357819 */ /* 0x000fe40000011636 */
[----:B------:R-:W-:Y:S02]  /*583e0*/  SHF.R.U32.HI R56, RZ, 0x8, R55 ;  /* 0x00000008ff387819 */ /* 0x000fe40000011637 */
[--C-:B------:R-:W-:Y:S02]  /*583f0*/  SHF.R.U32.HI R171, RZ, 0x8, R52.reuse ;  /* 0x00000008ffab7819 */ /* 0x100fe40000011634 */
[----:B------:R-:W-:-:S02]  /*58400*/  PRMT R173, R55, 0x3340, R52 ;  /* 0x0000334037ad7816 */ /* 0x000fc40000000034 */
[----:B------:R-:W-:Y:S02]  /*58410*/  LOP3.LUT R52, R57, 0xffff, RZ, 0xc0, !PT ;  /* 0x0000ffff39347812 */ /* 0x000fe400078ec0ff */
[----:B------:R-:W-:Y:S02]  /*58420*/  LOP3.LUT R163, R163, 0xffff, RZ, 0xc0, !PT ;  /* 0x0000ffffa3a37812 */ /* 0x000fe400078ec0ff */
        /* <DEDUP_REMOVED lines=10> */
[----:B------:R-:W-:Y:S02]  /*584d0*/  PRMT R55, R152, 0x5410, R151 ;  /* 0x0000541098377816 */ /* 0x000fe40000000097 */
[----:B------:R-:W-:Y:S02]  /*584e0*/  PRMT R56, R154, 0x5410, R153 ;  /* 0x000054109a387816 */ /* 0x000fe40000000099 */
[----:B------:R-:W-:Y:S02]  /*584f0*/  PRMT R57, R159, 0x5410, R157 ;  /* 0x000054109f397816 */ /* 0x000fe4000000009d */
[----:B--2---:R-:W-:Y:S02]  /*58500*/  PRMT R58, R175, 0x5410, R168 ;  /* 0x00005410af3a7816 */ /* 0x004fe400000000a8 */
        /* <DEDUP_REMOVED lines=9> */
[----:B------:R-:W2:Y:S01]  /*585a0*/  LDL.LU R152, [R1+0x10d0] ;  /* 0x0010d00001987983 */ /* 0x000ea20000300800 */
[----:B---3--:R-:W-:-:S03]  /*585b0*/  PRMT R59, R166, 0x5410, R158 ;  /* 0x00005410a63b7816 */ /* 0x008fc6000000009e */
[----:B------:R-:W3:Y:S04]  /*585c0*/  LDL.LU R153, [R1+0xec4] ;  /* 0x000ec40001997983 */ /* 0x000ee80000300800 */
[----:B------:R-:W3:Y:S04]  /*585d0*/  LDL.LU R154, [R1+0x10bc] ;  /* 0x0010bc00019a7983 */ /* 0x000ee80000300800 */
[----:B------:R-:W3:Y:S04]  /*585e0*/  LDL.LU R157, [R1+0xebc] ;  /* 0x000ebc00019d7983 */ /* 0x000ee80000300800 */
[----:B------:R-:W3:Y:S04]  /*585f0*/  LDL.LU R159, [R1+0x10b4] ;  /* 0x0010b400019f7983 */ /* 0x000ee80000300800 */
[----:B------:R-:W3:Y:S04]  /*58600*/  LDL.LU R158, [R1+0xec0] ;  /* 0x000ec000019e7983 */ /* 0x000ee80000300800 */
[----:B------:R-:W3:Y:S01]  /*58610*/  LDL.LU R166, [R1+0x10b8] ;  /* 0x0010b80001a67983 */ /* 0x000ee20000300800 */
[----:B----4-:R-:W-:-:S02]  /*58620*/  PRMT R60, R128, 0x5410, R127 ;  /* 0x00005410803c7816 */ /* 0x010fc4000000007f */
[----:B------:R-:W-:Y:S02]  /*58630*/  PRMT R61, R130, 0x5410, R129 ;  /* 0x00005410823d7816 */ /* 0x000fe40000000081 */
[----:B------:R-:W-:Y:S02]  /*58640*/  PRMT R62, R132, 0x5410, R131 ;  /* 0x00005410843e7816 */ /* 0x000fe40000000083 */
[----:B------:R-:W-:Y:S02]  /*58650*/  PRMT R63, R134, 0x5410, R133 ;  /* 0x00005410863f7816 */ /* 0x000fe40000000085 */
[----:B------:R-:W-:Y:S02]  /*58660*/  PRMT R64, R136, 0x5410, R135 ;  /* 0x0000541088407816 */ /* 0x000fe40000000087 */
[----:B------:R-:W-:Y:S02]  /*58670*/  PRMT R65, R138, 0x5410, R137 ;  /* 0x000054108a417816 */ /* 0x000fe40000000089 */
[----:B------:R-:W-:-:S02]  /*58680*/  PRMT R66, R142, 0x5410, R141 ;  /* 0x000054108e427816 */ /* 0x000fc4000000008d */
[----:B--2---:R-:W-:Y:S02]  /*58690*/  PRMT R67, R175, 0x5410, R168 ;  /* 0x00005410af437816 */ /* 0x004fe400000000a8 */
[----:B------:R-:W2:Y:S04]  /*586a0*/  LDL.LU R168, [R1+0xeb0] ;  /* 0x000eb00001a87983 */ /* 0x000ea80000300800 */
[----:B------:R-:W2:Y:S04]  /*586b0*/  LDL.LU R175, [R1+0x10b0] ;  /* 0x0010b00001af7983 */ /* 0x000ea80000300800 */
        /* <DEDUP_REMOVED lines=12> */
[----:B---3--:R-:W-:-:S03]  /*58780*/  PRMT R74, R166, 0x5410, R158 ;  /* 0x00005410a64a7816 */ /* 0x008fc6000000009e */
[----:B------:R-:W3:Y:S04]  /*58790*/  LDL.LU R142, [R1+0x1060] ;  /* 0x00106000018e7983 */ /* 0x000ee80000300800 */
[----:B------:R-:W4:Y:S04]  /*587a0*/  LDL.LU R158, [R1+0xe8c] ;  /* 0x000e8c00019e7983 */ /* 0x000f280000300800 */
[----:B------:R-:W4:Y:S01]  /*587b0*/  LDL.LU R166, [R1+0x1054] ;  /* 0x0010540001a67983 */ /* 0x000f220000300800 */
[----:B------:R-:W-:Y:S02]  /*587c0*/  PRMT R68, R144, 0x5410, R143 ;  /* 0x0000541090447816 */ /* 0x000fe4000000008f */
[----:B------:R-:W-:Y:S01]  /*587d0*/  PRMT R69, R146, 0x5410, R145 ;  /* 0x0000541092457816 */ /* 0x000fe20000000091 */
[----:B------:R-:W3:Y:S01]  /*587e0*/  LDL.LU R143, [R1+0xef8] ;  /* 0x000ef800018f7983 */ /* 0x000ee20000300800 */
[----:B------:R-:W-:-:S03]  /*587f0*/  PRMT R70, R150, 0x5410, R149 ;  /* 0x0000541096467816 */ /* 0x000fc60000000095 */
[----:B------:R-:W3:Y:S01]  /*58800*/  LDL.LU R144, [R1+0x10c0] ;  /* 0x0010c00001907983 */ /* 0x000ee20000300800 */
[----:B------:R-:W-:-:S03]  /*58810*/  PRMT R71, R152, 0x5410, R151 ;  /* 0x0000541098477816 */ /* 0x000fc60000000097 */
[----:B------:R-:W3:Y:S04]  /*58820*/  LDL.LU R145, [R1+0xed0] ;  /* 0x000ed00001917983 */ /* 0x000ee80000300800 */
[----:B------:R-:W3:Y:S01]  /*58830*/  LDL.LU R146, [R1+0x109c] ;  /* 0x00109c0001927983 */ /* 0x000ee20000300800 */
[----:B------:R-:W-:-:S03]  /*58840*/  PRMT R72, R154, 0x5410, R153 ;  /* 0x000054109a487816 */ /* 0x000fc60000000099 */
[----:B------:R-:W3:Y:S04]  /*58850*/  LDL.LU R149, [R1+0xed4] ;  /* 0x000ed40001957983 */ /* 0x000ee80000300800 */
[----:B------:R-:W3:Y:S01]  /*58860*/  LDL.LU R150, [R1+0x1094] ;  /* 0x0010940001967983 */ /* 0x000ee20000300800 */
[----:B------:R-:W-:-:S03]  /*58870*/  PRMT R73, R159, 0x5410, R157 ;  /* 0x000054109f497816 */ /* 0x000fc6000000009d */
[----:B------:R-:W3:Y:S04]  /*58880*/  LDL.LU R151, [R1+0xec8] ;  /* 0x000ec80001977983 */ /* 0x000ee80000300800 */
[----:B------:R-:W3:Y:S04]  /*58890*/  LDL.LU R152, [R1+0x1088] ;  /* 0x0010880001987983 */ /* 0x000ee80000300800 */
[----:B------:R-:W3:Y:S04]  /*588a0*/  LDL.LU R153, [R1+0xecc] ;  /* 0x000ecc0001997983 */ /* 0x000ee80000300800 */
[----:B------:R-:W3:Y:S04]  /*588b0*/  LDL.LU R154, [R1+0x1084] ;  /* 0x00108400019a7983 */ /* 0x000ee80000300800 */
[----:B------:R-:W3:Y:S04]  /*588c0*/  LDL.LU R157, [R1+0xea0] ;  /* 0x000ea000019d7983 */ /* 0x000ee80000300800 */
[----:B------:R-:W3:Y:S01]  /*588d0*/  LDL.LU R159, [R1+0x1058] ;  /* 0x00105800019f7983 */ /* 0x000ee20000300800 */
[----:B--2---:R-:W-:-:S03]  /*588e0*/  PRMT R75, R175, 0x5410, R168 ;  /* 0x00005410af4b7816 */ /* 0x004fc600000000a8 */
[----:B------:R-:W2:Y:S04]  /*588f0*/  LDL.LU R168, [R1+0xea4] ;  /* 0x000ea40001a87983 */ /* 0x000ea80000300800 */
[----:B------:R-:W2:Y:S01]  /*58900*/  LDL.LU R175, [R1+0x1050] ;  /* 0x0010500001af7983 */ /* 0x000ea20000300800 */
[----:B----4-:R-:W-:-:S03]  /*58910*/  PRMT R83, R166, 0x5410, R158 ;  /* 0x00005410a6537816 */ /* 0x010fc6000000009e */
[----:B------:R-:W4:Y:S04]  /*58920*/  LDL.LU R158, [R1+0xe9c] ;  /* 0x000e9c00019e7983 */ /* 0x000f280000300800 */
[----:B------:R-:W4:Y:S01]  /*58930*/  LDL.LU R166, [R1+0x1044] ;  /* 0x0010440001a67983 */ /* 0x000f220000300800 */
[----:B------:R-:W-:-:S03]  /*58940*/  PRMT R76, R129, 0x5410, R128 ;  /* 0x00005410814c7816 */ /* 0x000fc60000000080 */
[----:B------:R-:W4:Y:S01]  /*58950*/  LDL.LU R127, [R1+0xf60] ;  /* 0x000f6000017f7983 */ /* 0x000f220000300800 */
[----:B------:R-:W-:-:S03]  /*58960*/  PRMT R77, R131, 0x5410, R130 ;  /* 0x00005410834d7816 */ /* 0x000fc60000000082 */
[----:B------:R-:W4:Y:S01]  /*58970*/  LDL.LU R128, [R1+0x1148] ;  /* 0x0011480001807983 */ /* 0x000f220000300800 */
[----:B------:R-:W-:-:S03]  /*58980*/  PRMT R78, R133, 0x5410, R132 ;  /* 0x00005410854e7816 */ /* 0x000fc60000000084 */
[----:B------:R-:W4:Y:S01]  /*58990*/  LDL.LU R129, [R1+0xf64] ;  /* 0x000f640001817983 */ /* 0x000f220000300800 */
[----:B------:R-:W-:-:S03]  /*589a0*/  PRMT R79, R135, 0x5410, R134 ;  /* 0x00005410874f7816 */ /* 0x000fc60000000086 */
[----:B------:R-:W4:Y:S04]  /*589b0*/  LDL.LU R130, [R1+0x1144] ;  /* 0x0011440001827983 */ /* 0x000f280000300800 */
[----:B------:R-:W4:Y:S01]  /*589c0*/  LDL.LU R131, [R1+0xf54] ;  /* 0x000f540001837983 */ /* 0x000f220000300800 */
[----:B------:R-:W-:-:S03]  /*589d0*/  PRMT R80, R137, 0x5410, R136 ;  /* 0x0000541089507816 */ /* 0x000fc60000000088 */
[----:B------:R-:W4:Y:S04]  /*589e0*/  LDL.LU R132, [R1+0x1134] ;  /* 0x0011340001847983 */ /* 0x000f280000300800 */
[----:B------:R-:W4:Y:S01]  /*589f0*/  LDL.LU R133, [R1+0xf5c] ;  /* 0x000f5c0001857983 */ /* 0x000f220000300800 */
[----:B------:R-:W-:-:S03]  /*58a00*/  PRMT R81, R141, 0x5410, R138 ;  /* 0x000054108d517816 */ /* 0x000fc6000000008a */
[----:B------:R-:W4:Y:S04]  /*58a10*/  LDL.LU R134, [R1+0x1130] ;  /* 0x0011300001867983 */ /* 0x000f280000300800 */
[----:B------:R-:W4:Y:S01]  /*58a20*/  LDL.LU R135, [R1+0xf50] ;  /* 0x000f500001877983 */ /* 0x000f220000300800 */
[----:B---3--:R-:W-:-:S03]  /*58a30*/  PRMT R82, R142, 0x5410, R167 ;  /* 0x000054108e527816 */ /* 0x008fc600000000a7 */
[----:B------:R-:W3:Y:S04]  /*58a40*/  LDL.LU R136, [R1+0x1124] ;  /* 0x0011240001887983 */ /* 0x000ee80000300800 */
[----:B------:R-:W3:Y:S04]  /*58a50*/  LDL.LU R137, [R1+0xf3c] ;  /* 0x000f3c0001897983 */ /* 0x000ee80000300800 */
[----:B------:R-:W3:Y:S04]  /*58a60*/  LDL.LU R138, [R1+0x10f0] ;  /* 0x0010f000018a7983 */ /* 0x000ee80000300800 */
[----:B------:R-:W3:Y:S04]  /*58a70*/  LDL.LU R141, [R1+0xf38] ;  /* 0x000f3800018d7983 */ /* 0x000ee80000300800 */
[----:B------:R-:W3:Y:S01]  /*58a80*/  LDL.LU R142, [R1+0x10dc] ;  /* 0x0010dc00018e7983 */ /* 0x000ee20000300800 */
[----:B------:R-:W-:-:S02]  /*58a90*/  PRMT R88, R144, 0x5410, R143 ;  /* 0x0000541090587816 */ /* 0x000fc4000000008f */
[----:B------:R-:W-:Y:S02]  /*58aa0*/  PRMT R89, R146, 0x5410, R145 ;  /* 0x0000541092597816 */ /* 0x000fe40000000091 */
[----:B------:R-:W-:Y:S02]  /*58ab0*/  PRMT R90, R150, 0x5410, R149 ;  /* 0x00005410965a7816 */ /* 0x000fe40000000095 */
[----:B------:R-:W-:Y:S02]  /*58ac0*/  PRMT R84, R152, 0x5410, R151 ;  /* 0x0000541098547816 */ /* 0x000fe40000000097 */
[----:B------:R-:W-:Y:S02]  /*58ad0*/  PRMT R85, R154, 0x5410, R153 ;  /* 0x000054109a557816 */ /* 0x000fe40000000099 */
[----:B------:R-:W-:Y:S02]  /*58ae0*/  PRMT R86, R159, 0x5410, R157 ;  /* 0x000054109f567816 */ /* 0x000fe4000000009d */
[----:B--2---:R-:W-:-:S02]  /*58af0*/  PRMT R87, R175, 0x5410, R168 ;  /* 0x00005410af577816 */ /* 0x004fc400000000a8 */
        /* <DEDUP_REMOVED lines=14> */
[----:B----4-:R-:W-:-:S03]  /*58be0*/  PRMT R91, R166, 0x5410, R158 ;  /* 0x00005410a65b7816 */ /* 0x010fc6000000009e */
[----:B------:R-:W4:Y:S04]  /*58bf0*/  LDL.LU R158, [R1+0xf6c] ;  /* 0x000f6c00019e7983 */ /* 0x000f280000300800 */
[----:B------:R-:W4:Y:S01]  /*58c00*/  LDL.LU R166, [R1+0x1154] ;  /* 0x0011540001a67983 */ /* 0x000f220000300800 */
[----:B------:R-:W-:Y:S02]  /*58c10*/  PRMT R96, R128, 0x5410, R127 ;  /* 0x0000541080607816 */ /* 0x000fe4000000007f */
[----:B------:R-:W-:Y:S02]  /*58c20*/  PRMT R97, R130, 0x5410, R129 ;  /* 0x0000541082617816 */ /* 0x000fe40000000081 */
[----:B------:R-:W-:Y:S02]  /*58c30*/  PRMT R98, R132, 0x5410, R131 ;  /* 0x0000541084627816 */ /* 0x000fe40000000083 */
[----:B------:R-:W-:-:S02]  /*58c40*/  PRMT R92, R134, 0x5410, R133 ;  /* 0x00005410865c7816 */ /* 0x000fc40000000085 */
[----:B---3--:R-:W-:Y:S02]  /*58c50*/  PRMT R93, R136, 0x5410, R135 ;  /* 0x00005410885d7816 */ /* 0x008fe40000000087 */
[----:B------:R-:W-:Y:S02]  /*58c60*/  PRMT R94, R138, 0x5410, R137 ;  /* 0x000054108a5e7816 */ /* 0x000fe40000000089 */
[----:B------:R-:W-:Y:S02]  /*58c70*/  PRMT R95, R142, 0x5410, R141 ;  /* 0x000054108e5f7816 */ /* 0x000fe4000000008d */
[----:B--2---:R-:W-:Y:S02]  /*58c80*/  PRMT R99, R175, 0x5410, R168 ;  /* 0x00005410af637816 */ /* 0x004fe400000000a8 */
[----:B------:R-:W2:Y:S04]  /*58c90*/  LDL.LU R168, [R1+0xf00] ;  /* 0x000f000001a87983 */ /* 0x000ea80000300800 */
        /* <DEDUP_REMOVED lines=14> */
[----:B----4-:R-:W-:-:S03]  /*58d80*/  PRMT R103, R166, 0x5410, R158 ;  /* 0x00005410a6677816 */ /* 0x010fc6000000009e */
[----:B------:R-:W4:Y:S04]  /*58d90*/  LDL.LU R142, [R1+0x1170] ;  /* 0x00117000018e7983 */ /* 0x000f280000300800 */
[----:B------:R-:W3:Y:S04]  /*58da0*/  LDL.LU R158, [R1+0xf2c] ;  /* 0x000f2c00019e7983 */ /* 0x000ee80000300800 */
[----:B------:R-:W3:Y:S01]  /*58db0*/  LDL.LU R166, [R1+0x1070] ;  /* 0x0010700001a67983 */ /* 0x000ee20000300800 */
[----:B------:R-:W-:Y:S02]  /*58dc0*/  PRMT R104, R144, 0x5410, R143 ;  /* 0x0000541090687816 */ /* 0x000fe4000000008f */
[----:B------:R-:W-:Y:S01]  /*58dd0*/  PRMT R105, R146, 0x5410, R145 ;  /* 0x0000541092697816 */ /* 0x000fe20000000091 */
        /* <DEDUP_REMOVED lines=11> */
[----:B------:R-:W4:Y:S04]  /*58e90*/  LDL.LU R152, [R1+0x119c] ;  /* 0x00119c0001987983 */ /* 0x000f280000300800 */
[----:B------:R-:W4:Y:S04]  /*58ea0*/  LDL.LU R153, [R1+0xfb8] ;  /* 0x000fb80001997983 */ /* 0x000f280000300800 */
[----:B------:R-:W4:Y:S04]  /*58eb0*/  LDL.LU R154, [R1+0x118c] ;  /* 0x00118c00019a7983 */ /* 0x000f280000300800 */
[----:B------:R-:W4:Y:S04]  /*58ec0*/  LDL.LU R157, [R1+0xfbc] ;  /* 0x000fbc00019d7983 */ /* 0x000f280000300800 */
[----:B------:R-:W4:Y:S04]  /*58ed0*/  LDL.LU R159, [R1+0x1190] ;  /* 0x00119000019f7983 */ /* 0x000f280000300800 */
[----:B------:R-:W-:Y:S01]  /*58ee0*/  STSM.16.M88.4 [R0], R48 ;  /* 0x0000003000007844 */ /* 0x000fe20000000200 */
[----:B------:R-:W-:-:S04]  /*58ef0*/  LOP3.LUT R252, R125, 0x7f, RZ, 0xc0, !PT ;  /* 0x0000007f7dfc7812 */ /* 0x000fc800078ec0ff */
[----:B------:R-:W-:Y:S01]  /*58f00*/  LEA R252, R252, UR58, 0x4 ;  /* 0x0000003afcfc7c11 */ /* 0x000fe2000f8e20ff */
[----:B------:R-:W-:Y:S06]  /*58f10*/  BAR.SYNC.DEFER_BLOCKING 0x0 ;  /* 0x0000000000007b1d */ /* 0x000fec0000010000 */
[----:B------:R-:W1:Y:S02]  /*58f20*/  LDS.128 R48, [R252] ;  /* 0x00000000fc307984 */ /* 0x000e640000000c00 */
[----:B------:R-:W-:Y:S06]  /*58f30*/  BAR.SYNC.DEFER_BLOCKING 0x0 ;  /* 0x0000000000007b1d */ /* 0x000fec0000010000 */
[----:B------:R-:W-:Y:S02]  /*58f40*/  STSM.16.M88.4 [R0], R52 ;  /* 0x0000003400007844 */ /* 0x000fe40000000200 */
[----:B------:R-:W-:Y:S06]  /*58f50*/  BAR.SYNC.DEFER_BLOCKING 0x0 ;  /* 0x0000000000007b1d */ /* 0x000fec0000010000 */
[----:B------:R-:W1:Y:S02]  /*58f60*/  LDS.128 R52, [R252] ;  /* 0x00000000fc347984 */ /* 0x000e640000000c00 */
[----:B------:R-:W-:Y:S01]  /*58f70*/  BAR.SYNC.DEFER_BLOCKING 0x0 ;  /* 0x0000000000007b1d */ /* 0x000fe20000010000 */
[----:B--2---:R-:W-:-:S05]  /*58f80*/  PRMT R107, R175, 0x5410, R168 ;  /* 0x00005410af6b7816 */ /* 0x004fca00000000a8 */
[----:B------:R-:W2:Y:S04]  /*58f90*/  LDL.LU R168, [R1+0xfb4] ;  /* 0x000fb40001a87983 */ /* 0x000ea80000300800 */
[----:B------:R-:W2:Y:S04]  /*58fa0*/  LDL.LU R175, [R1+0x1188] ;  /* 0x0011880001af7983 */ /* 0x000ea80000300800 */
[----:B------:R-:W-:Y:S01]  /*58fb0*/  STSM.16.M88.4 [R0], R56 ;  /* 0x0000003800007844 */ /* 0x000fe20000000200 */
[----:B------:R-:W-:Y:S06]  /*58fc0*/  BAR.SYNC.DEFER_BLOCKING 0x0 ;  /* 0x0000000000007b1d */ /* 0x000fec0000010000 */
[----:B------:R-:W1:Y:S02]  /*58fd0*/  LDS.128 R56, [R252] ;  /* 0x00000000fc387984 */ /* 0x000e640000000c00 */
[----:B------:R-:W-:Y:S01]  /*58fe0*/  BAR.SYNC.DEFER_BLOCKING 0x0 ;  /* 0x0000000000007b1d */ /* 0x000fe20000010000 */
[----:B---3--:R-:W-:-:S05]  /*58ff0*/  PRMT R115, R166, 0x5410, R158 ;  /* 0x00005410a6737816 */ /* 0x008fca000000009e */
[----:B------:R-:W3:Y:S04]  /*59000*/  LDL.LU R158, [R1+0xf4c] ;  /* 0x000f4c00019e7983 */ /* 0x000ee80000300800 */
[----:B------:R-:W3:Y:S04]  /*59010*/  LDL.LU R166, [R1+0x1078] ;  /* 0x0010780001a67983 */ /* 0x000ee80000300800 */
[----:B------:R-:W-:Y:S01]  /*59020*/  STSM.16.M88.4 [R0], R60 ;  /* 0x0000003c00007844 */ /* 0x000fe20000000200 */
[----:B------:R-:W-:Y:S06]  /*59030*/  BAR.SYNC.DEFER_BLOCKING 0x0 ;  /* 0x0000000000007b1d */ /* 0x000fec0000010000 */
[----:B------:R-:W1:Y:S02]  /*59040*/  LDS.128 R60, [R252] ;  /* 0x00000000fc3c7984 */ /* 0x000e640000000c00 */
[----:B------:R-:W-:Y:S06]  /*59050*/  BAR.SYNC.DEFER_BLOCKING 0x0 ;  /* 0x0000000000007b1d */ /* 0x000fec0000010000 */
[----:B------:R-:W-:Y:S02]  /*59060*/  STSM.16.M88.4 [R0], R64 ;  /* 0x0000004000007844 */ /* 0x000fe40000000200 */
[----:B------:R-:W-:Y:S01]  /*59070*/  BAR.SYNC.DEFER_BLOCKING 0x0 ;  /* 0x0000000000007b1d */ /* 0x000fe20000010000 */
[----:B------:R-:W-:-:S02]  /*59080*/  PRMT R113, R130, 0x5410, R129 ;  /* 0x0000541082717816 */ /* 0x000fc40000000081 */
[----:B------:R-:W-:Y:S02]  /*59090*/  PRMT R114, R132, 0x5410, R131 ;  /* 0x0000541084727816 */ /* 0x000fe40000000083 */
[----:B------:R-:W-:Y:S01]  /*590a0*/  PRMT R108, R134, 0x5410, R133 ;  /* 0x00005410866c7816 */ /* 0x000fe20000000085 */
[----:B------:R-:W3:Y:S04]  /*590b0*/  LDL.LU R129, [R1+0xfe4] ;  /* 0x000fe40001817983 */ /* 0x000ee80000300800 */
[----:B------:R-:W3:Y:S01]  /*590c0*/  LDL.LU R130, [R1+0x11b4] ;  /* 0x0011b40001827983 */ /* 0x000ee20000300800 */
[----:B------:R-:W-:-:S03]  /*590d0*/  PRMT R109, R136, 0x5410, R135 ;  /* 0x00005410886d7816 */ /* 0x000fc60000000087 */
[----:B------:R-:W3:Y:S04]  /*590e0*/  LDL.LU R131, [R1+0xfe8] ;  /* 0x000fe80001837983 */ /* 0x000ee80000300800 */
[----:B------:R-:W3:Y:S04]  /*590f0*/  LDL.LU R132, [R1+0x11b8] ;  /* 0x0011b80001847983 */ /* 0x000ee80000300800 */
[----:B------:R-:W1:Y:S01]  /*59100*/  LDS.128 R64, [R252] ;  /* 0x00000000fc407984 */ /* 0x000e620000000c00 */
[----:B------:R-:W-:Y:S01]  /*59110*/  BAR.SYNC.DEFER_BLOCKING 0x0 ;  /* 0x0000000000007b1d */ /* 0x000fe20000010000 */
[----:B------:R-:W-:-:S05]  /*59120*/  PRMT R110, R138, 0x5410, R137 ;  /* 0x000054108a6e7816 */ /* 0x000fca0000000089 */
[----:B------:R-:W3:Y:S04]  /*59130*/  LDL.LU R133, [R1+0xfec] ;  /* 0x000fec0001857983 */ /* 0x000ee80000300800 */
[----:B------:R-:W3:Y:S04]  /*59140*/  LDL.LU R134, [R1+0x11bc] ;  /* 0x0011bc0001867983 */ /* 0x000ee80000300800 */
[----:B------:R-:W3:Y:S04]  /*59150*/  LDL.LU R135, [R1+0xfd4] ;  /* 0x000fd40001877983 */ /* 0x000ee80000300800 */
[----:B------:R-:W3:Y:S04]  /*59160*/  LDL.LU R136, [R1+0x11a4] ;  /* 0x0011a40001887983 */ /* 0x000ee80000300800 */
[----:B------:R-:W3:Y:S04]  /*59170*/  LDL.LU R137, [R1+0xfd8] ;  /* 0x000fd80001897983 */ /* 0x000ee80000300800 */
[----:B------:R-:W3:Y:S04]  /*59180*/  LDL.LU R138, [R1+0x11a8] ;  /* 0x0011a800018a7983 */ /* 0x000ee80000300800 */
[----:B------:R-:W-:Y:S01]  /*59190*/  STSM.16.M88.4 [R0], R68 ;  /* 0x0000004400007844 */ /* 0x000fe20000000200 */
        /* <DEDUP_REMOVED lines=10> */
[----:B----4-:R-:W-:-:S02]  /*59240*/  PRMT R111, R142, 0x5410, R141 ;  /* 0x000054108e6f7816 */ /* 0x010fc4000000008d */
[----:B------:R-:W-:Y:S02]  /*59250*/  PRMT R120, R144, 0x5410, R143 ;  /* 0x0000541090787816 */ /* 0x000fe4000000008f */
[----:B------:R-:W-:Y:S01]  /*59260*/  PRMT R121, R146, 0x5410, R145 ;  /* 0x0000541092797816 */ /* 0x000fe20000000091 */
[----:B------:R-:W4:Y:S04]  /*59270*/  LDL.LU R141, [R1+0xfe0] ;  /* 0x000fe000018d7983 */ /* 0x000f280000300800 */
[----:B------:R-:W4:Y:S04]  /*59280*/  LDL.LU R142, [R1+0x11b0] ;  /* 0x0011b000018e7983 */ /* 0x000f280000300800 */
[----:B------:R-:W4:Y:S04]  /*59290*/  LDL.LU R143, [R1+0xf58] ;  /* 0x000f5800018f7983 */ /* 0x000f280000300800 */
[----:B------:R-:W4:Y:S04]  /*592a0*/  LDL.LU R144, [R1+0x1080] ;  /* 0x0010800001907983 */ /* 0x000f280000300800 */
[----:B------:R-:W-:Y:S01]  /*592b0*/  STSM.16.M88.4 [R0], R76 ;  /* 0x0000004c00007844 */ /* 0x000fe20000000200 */
[----:B------:R-:W-:Y:S01]  /*592c0*/  BAR.SYNC.DEFER_BLOCKING 0x0 ;  /* 0x0000000000007b1d */ /* 0x000fe20000010000 */
[----:B------:R-:W-:-:S05]  /*592d0*/  PRMT R122, R150, 0x5410, R149 ;  /* 0x00005410967a7816 */ /* 0x000fca0000000095 */
[----:B------:R-:W4:Y:S04]  /*592e0*/  LDL.LU R145, [R1+0x1004] ;  /* 0x0010040001917983 */ /* 0x000f280000300800 */
        /* <DEDUP_REMOVED lines=13> */
[----:B------:R-:W3:Y:S04]  /*593c0*/  LDL.LU R158, [R1+0x1000] ;  /* 0x00100000019e7983 */ /* 0x000ee80000300800 */
[----:B------:R-:W3:Y:S04]  /*593d0*/  LDL.LU R166, [R1+0x11dc] ;  /* 0x0011dc0001a67983 */ /* 0x000ee80000300800 */
[----:B------:R-:W1:Y:S01]  /*593e0*/  LDS.128 R76, [R252] ;  /* 0x00000000fc4c7984 */ /* 0x000e620000000c00 */
[----:B------:R-:W-:Y:S06]  /*593f0*/  BAR.SYNC.DEFER_BLOCKING 0x0 ;  /* 0x0000000000007b1d */ /* 0x000fec0000010000 */
[----:B------:R-:W-:Y:S02]  /*59400*/  STSM.16.M88.4 [R0], R80 ;  /* 0x0000005000007844 */ /* 0x000fe40000000200 */
[----:B------:R-:W-:Y:S06]  /*59410*/  BAR.SYNC.DEFER_BLOCKING 0x0 ;  /* 0x0000000000007b1d */ /* 0x000fec0000010000 */
[----:B------:R-:W1:Y:S02]  /*59420*/  LDS.128 R80, [R252] ;  /* 0x00000000fc507984 */ /* 0x000e640000000c00 */
        /* <DEDUP_REMOVED lines=11> */
[----:B------:R-:W2:Y:S01]  /*594e0*/  LDL.LU R175, [R1+0x11c0] ;  /* 0x0011c00001af7983 */ /* 0x000ea20000300800 */
[----:B------:R-:W-:-:S03]  /*594f0*/  PRMT R112, R128, 0x5410, R127 ;  /* 0x0000541080707816 */ /* 0x000fc6000000007f */
[----:B------:R-:W-:Y:S01]  /*59500*/  STSM.16.M88.4 [R0], R92 ;  /* 0x0000005c00007844 */ /* 0x000fe20000000200 */
[----:B------:R-:W-:Y:S01]  /*59510*/  BAR.SYNC.DEFER_BLOCKING 0x0 ;  /* 0x0000000000007b1d */ /* 0x000fe20000010000 */
[----:B------:R-:W-:-:S05]  /*59520*/  PRMT R124, R136, 0x5410, R135 ;  /* 0x00005410887c7816 */ /* 0x000fca0000000087 */
[----:B0-----:R-:W2:Y:S04]  /*59530*/  LDL.LU R244, [R1+0x1024] ;  /* 0x0010240001f47983 */ /* 0x001ea80000300800 */
[----:B------:R-:W0:Y:S01]  /*59540*/  LDS.128 R92, [R252] ;  /* 0x00000000fc5c7984 */ /* 0x000e220000000c00 */
[----:B------:R-:W-:Y:S06]  /*59550*/  BAR.SYNC.DEFER_BLOCKING 0x0 ;  /* 0x0000000000007b1d */ /* 0x000fec0000010000 */
[----:B------:R-:W-:Y:S02]  /*59560*/  STSM.16.M88.4 [R0], R96 ;  /* 0x0000006000007844 */ /* 0x000fe40000000200 */
[----:B------:R-:W-:Y:S06]  /*59570*/  BAR.SYNC.DEFER_BLOCKING 0x0 ;  /* 0x0000000000007b1d */ /* 0x000fec0000010000 */
[----:B------:R-:W0:Y:S02]  /*59580*/  LDS.128 R96, [R252] ;  /* 0x00000000fc607984 */ /* 0x000e240000000c00 */
[----:B------:R-:W-:Y:S01]  /*59590*/  BAR.SYNC.DEFER_BLOCKING 0x0 ;  /* 0x0000000000007b1d */ /* 0x000fe20000010000 */
[----:B------:R-:W-:-:S02]  /*595a0*/  PRMT R128, R130, 0x5410, R129 ;  /* 0x0000541082807816 */ /* 0x000fc40000000081 */
[----:B------:R-:W-:Y:S02]  /*595b0*/  PRMT R129, R132, 0x5410, R131 ;  /* 0x0000541084817816 */ /* 0x000fe40000000083 */
[----:B----4-:R-:W-:Y:S02]  /*595c0*/  PRMT R131, R144, 0x5410, R143 ;  /* 0x0000541090837816 */ /* 0x010fe4000000008f */
        /* <DEDUP_REMOVED lines=9> */
[----:B------:R-:W4:Y:S04]  /*59660*/  LDL.LU R247, [R1+0x101c] ;  /* 0x00101c0001f77983 */ /* 0x000f280000300800 */
[----:B------:R-:W4:Y:S04]  /*59670*/  LDL.LU R250, [R1+0x1208] ;  /* 0x0012080001fa7983 */ /* 0x000f280000300800 */
[----:B------:R-:W4:Y:S01]  /*59680*/  LDL.LU R251, [R1+0x1020] ;  /* 0x0010200001fb7983 */ /* 0x000f220000300800 */
[----:B------:R-:W-:-:S03]  /*59690*/  PRMT R125, R138, 0x5410, R137 ;  /* 0x000054108a7d7816 */ /* 0x000fc60000000089 */
[----:B------:R-:W4:Y:S01]  /*596a0*/  LDL.LU R141, [R1+0x1204] ;  /* 0x00120400018d7983 */ /* 0x000f220000300800 */
[----:B------:R-:W-:-:S03]  /*596b0*/  PRMT R138, R152, 0x5410, R151 ;  /* 0x00005410988a7816 */ /* 0x000fc60000000097 */
[----:B------:R-:W4:Y:S01]  /*596c0*/  LDL.LU R10, [R1+0x100c] ;  /* 0x00100c00010a7983 */ /* 0x000f220000300800 */
[----:B---3--:R-:W-:-:S03]  /*596d0*/  PRMT R132, R154, 0x5410, R153 ;  /* 0x000054109a847816 */ /* 0x008fc60000000099 */
        /* <DEDUP_REMOVED lines=12> */
[----:B------:R-:W0:Y:S01]  /*597a0*/  LDS.128 R100, [R252] ;  /* 0x00000000fc647984 */ /* 0x000e220000000c00 */
[----:B------:R-:W-:Y:S01]  /*597b0*/  BAR.SYNC.DEFER_BLOCKING 0x0 ;  /* 0x0000000000007b1d */ /* 0x000fe20000010000 */
[----:B------:R-:W-:-:S05]  /*597c0*/  PRMT R137, R150, 0x5410, R149 ;  /* 0x0000541096897816 */ /* 0x000fca0000000095 */
[----:B------:R-:W3:Y:S04]  /*597d0*/  LDL.LU R248, [R1+0x1040] ;  /* 0x0010400001f87983 */ /* 0x000ee80000300800 */
[----:B------:R-:W3:Y:S04]  /*597e0*/  LDL.LU R249, [R1+0x1228] ;  /* 0x0012280001f97983 */ /* 0x000ee80000300800 */
[----:B------:R-:W3:Y:S04]  /*597f0*/  LDL.LU R149, [R1+0x1028] ;  /* 0x0010280001957983 */ /* 0x000ee80000300800 */
[----:B------:R-:W3:Y:S04]  /*59800*/  LDL.LU R150, [R1+0x1218] ;  /* 0x0012180001967983 */ /* 0x000ee80000300800 */
[----:B------:R-:W-:Y:S01]  /*59810*/  STSM.16.M88.4 [R0], R104 ;  /* 0x0000006800007844 */ /* 0x000fe20000000200 */
[----:B------:R-:W-:Y:S06]  /*59820*/  BAR.SYNC.DEFER_BLOCKING 0x0 ;  /* 0x0000000000007b1d */ /* 0x000fec0000010000 */
[----:B------:R-:W3:Y:S04]  /*59830*/  LDL.LU R151, [R1+0x102c] ;  /* 0x00102c0001977983 */ /* 0x000ee80000300800 */
[----:B------:R-:W3:Y:S04]  /*59840*/  LDL.LU R166, [R1+0x1214] ;  /* 0x0012140001a67983 */ /* 0x000ee80000300800 */
[----:B------:R-:W0:Y:S01]  /*59850*/  LDS.128 R104, [R252] ;  /* 0x00000000fc687984 */ /* 0x000e220000000c00 */
[----:B------:R-:W-:Y:S06]  /*59860*/  BAR.SYNC.DEFER_BLOCKING 0x0 ;  /* 0x0000000000007b1d */ /* 0x000fec0000010000 */
[----:B------:R-:W-:Y:S02]  /*59870*/  STSM.16.M88.4 [R0], R108 ;  /* 0x0000006c00007844 */ /* 0x000fe40000000200 */
[----:B------:R-:W-:Y:S06]  /*59880*/  BAR.SYNC.DEFER_BLOCKING 0x0 ;  /* 0x0000000000007b1d */ /* 0x000fec0000010000 */
[----:B------:R-:W0:Y:S02]  /*59890*/  LDS.128 R108, [R252] ;  /* 0x00000000fc6c7984 */ /* 0x000e240000000c00 */
[----:B------:R-:W-:Y:S06]  /*598a0*/  BAR.SYNC.DEFER_BLOCKING 0x0 ;  /* 0x0000000000007b1d */ /* 0x000fec0000010000 */
[----:B------:R-:W-:Y:S02]  /*598b0*/  STSM.16.M88.4 [R0], R112 ;  /* 0x0000007000007844 */ /* 0x000fe40000000200 */
[----:B------:R-:W-:Y:S01]  /*598c0*/  BAR.SYNC.DEFER_BLOCKING 0x0 ;  /* 0x0000000000007b1d */ /* 0x000fe20000010000 */
[----:B--2---:R-:W-:-:S05]  /*598d0*/  PRMT R135, R175, 0x5410, R168 ;  /* 0x00005410af877816 */ /* 0x004fca00000000a8 */
[----:B------:R-:W2:Y:S04]  /*598e0*/  LDL.LU R168, [R1+0x1030] ;  /* 0x0010300001a87983 */ /* 0x000ea80000300800 */
[----:B------:R-:W2:Y:S01]  /*598f0*/  LDL.LU R175, [R1+0x1210] ;  /* 0x0012100001af7983 */ /* 0x000ea20000300800 */
[----:B------:R-:W-:-:S03]  /*59900*/  PRMT R139, R140, 0x5410, R139 ;  /* 0x000054108c8b7816 */ /* 0x000fc6000000008b */
[----:B-1----:R-:W2:Y:S04]  /*59910*/  LDL.LU R4, [R1+0x107c] ;  /* 0x00107c0001047983 */ /* 0x002ea80000300800 */
        /* <DEDUP_REMOVED lines=10> */
[----:B----4-:R-:W-:-:S02]  /*599c0*/  PRMT R140, R250, 0x5410, R247 ;  /* 0x00005410fa8c7816 */ /* 0x010fc400000000f7 */
[----:B------:R-:W-:Y:S02]  /*599d0*/  PRMT R141, R141, 0x5410, R251 ;  /* 0x000054108d8d7816 */ /* 0x000fe400000000fb */
[----:B---3--:R-:W-:Y:S01]  /*599e0*/  PRMT R152, R153, 0x5410, R152 ;  /* 0x0000541099987816 */ /* 0x008fe20000000098 */
[----:B------:R-:W-:Y:S02]  /*599f0*/  STSM.16.M88.4 [R0], R124 ;  /* 0x0000007c00007844 */ /* 0x000fe40000000200 */
[----:B------:R-:W-:Y:S01]  /*59a00*/  BAR.SYNC.DEFER_BLOCKING 0x0 ;  /* 0x0000000000007b1d */ /* 0x000fe20000010000 */
[----:B------:R-:W-:Y:S02]  /*59a10*/  PRMT R153, R157, 0x5410, R154 ;  /* 0x000054109d997816 */ /* 0x000fe4000000009a */
[----:B------:R-:W-:Y:S02]  /*59a20*/  PRMT R142, R142, 0x5410, R10 ;  /* 0x000054108e8e7816 */ /* 0x000fe4000000000a */
[----:B------:R-:W-:Y:S01]  /*59a30*/  PRMT R154, R158, 0x5410, R159 ;  /* 0x000054109e9a7816 */ /* 0x000fe2000000009f */
[----:B------:R-:W3:Y:S01]  /*59a40*/  LDL.LU R250, [R1+0x1238] ;  /* 0x0012380001fa7983 */ /* 0x000ee20000300800 */
[----:B------:R-:W-:-:S03]  /*59a50*/  PRMT R143, R143, 0x5410, R11 ;  /* 0x000054108f8f7816 */ /* 0x000fc6000000000b */
[----:B------:R-:W4:Y:S04]  /*59a60*/  LDL.LU R251, [R1+0x1074] ;  /* 0x0010740001fb7983 */ /* 0x000f280000300800 */
[----:B------:R-:W4:Y:S04]  /*59a70*/  LDL.LU R157, [R1+0x1234] ;  /* 0x00123400019d7983 */ /* 0x000f280000300800 */
[----:B------:R-:W4:Y:S04]  /*59a80*/  LDL.LU R10, [R1+0x104c] ;  /* 0x00104c00010a7983 */ /* 0x000f280000300800 */
[----:B------:R-:W4:Y:S04]  /*59a90*/  LDL.LU R158, [R1+0x1230] ;  /* 0x00123000019e7983 */ /* 0x000f280000300800 */
[----:B------:R-:W4:Y:S04]  /*59aa0*/  LDL.LU R11, [R1+0x1048] ;  /* 0x00104800010b7983 */ /* 0x000f280000300800 */
[----:B------:R-:W1:Y:S04]  /*59ab0*/  LDS.128 R124, [R252] ;  /* 0x00000000fc7c7984 */ /* 0x000e680000000c00 */
[----:B------:R-:W4:Y:S01]  /*59ac0*/  LDL.LU R159, [R1+0x122c] ;  /* 0x00122c00019f7983 */ /* 0x000f220000300800 */
[----:B------:R-:W-:Y:S01]  /*59ad0*/  BAR.SYNC.DEFER_BLOCKING 0x0 ;  /* 0x0000000000007b1d */ /* 0x000fe20000010000 */
[----:B------:R-:W-:-:S05]  /*59ae0*/  PRMT R149, R150, 0x5410, R149 ;  /* 0x0000541096957816 */ /* 0x000fca0000000095 */
[----:B------:R-:W4:Y:S04]  /*59af0*/  LDL.LU R5, [R1+0x10c8] ;  /* 0x0010c80001057983 */ /* 0x000f280000300800 */
[----:B------:R-:W-:Y:S01]  /*59b00*/  STSM.16.M88.4 [R0], R128 ;  /* 0x0000008000007844 */ /* 0x000fe20000000200 */
[----:B------:R-:W-:Y:S01]  /*59b10*/  BAR.SYNC.DEFER_BLOCKING 0x0 ;  /* 0x0000000000007b1d */ /* 0x000fe20000010000 */
[----:B------:R-:W-:Y:S02]  /*59b20*/  PRMT R150, R166, 0x5410, R151 ;  /* 0x00005410a6967816 */ /* 0x000fe40000000097 */
[----:B------:R-:W-:-:S03]  /*59b30*/  PRMT R144, R144, 0x5410, R244 ;  /* 0x0000541090907816 */ /* 0x000fc600000000f4 */
[----:B------:R-:W4:Y:S04]  /*59b40*/  LDL.LU R2, [R1+0x124c] ;  /* 0x00124c0001027983 */ /* 0x000f280000300800 */
[----:B------:R-:W4:Y:S04]  /*59b50*/  LDL.LU R3, [R1+0x10c4] ;  /* 0x0010c40001037983 */ /* 0x000f280000300800 */
[----:B------:R-:W4:Y:S04]  /*59b60*/  LDL.LU R166, [R1+0x1248] ;  /* 0x0012480001a67983 */ /* 0x000f280000300800 */
[----:B------:R-:W4:Y:S04]  /*59b70*/  LDL.LU R242, [R1+0x1090] ;  /* 0x0010900001f27983 */ /* 0x000f280000300800 */
[----:B------:R-:W1:Y:S01]  /*59b80*/  LDS.128 R128, [R252] ;  /* 0x00000000fc807984 */ /* 0x000e620000000c00 */
[----:B------:R-:W-:Y:S06]  /*59b90*/  BAR.SYNC.DEFER_BLOCKING 0x0 ;  /* 0x0000000000007b1d */ /* 0x000fec0000010000 */
[----:B------:R-:W-:Y:S02]  /*59ba0*/  STSM.16.M88.4 [R0], R132 ;  /* 0x0000008400007844 */ /* 0x000fe40000000200 */
[----:B------:R-:W-:Y:S06]  /*59bb0*/  BAR.SYNC.DEFER_BLOCKING 0x0 ;  /* 0x0000000000007b1d */ /* 0x000fec0000010000 */
[----:B------:R-:W1:Y:S02]  /*59bc0*/  LDS.128 R132, [R252] ;  /* 0x00000000fc847984 */ /* 0x000e640000000c00 */
[----:B------:R-:W-:Y:S06]  /*59bd0*/  BAR.SYNC.DEFER_BLOCKING 0x0 ;  /* 0x0000000000007b1d */ /* 0x000fec0000010000 */
[----:B------:R-:W-:Y:S02]  /*59be0*/  STSM.16.M88.4 [R0], R136 ;  /* 0x0000008800007844 */ /* 0x000fe40000000200 */
[----:B------:R-:W-:Y:S01]  /*59bf0*/  BAR.SYNC.DEFER_BLOCKING 0x0 ;  /* 0x0000000000007b1d */ /* 0x000fe20000010000 */
[----:B--2---:R-:W-:-:S05]  /*59c00*/  PRMT R151, R175, 0x5410, R168 ;  /* 0x00005410af977816 */ /* 0x004fca00000000a8 */
[----:B------:R-:W2:Y:S04]  /*59c10*/  LDL.LU R168, [R1+0x1240] ;  /* 0x0012400001a87983 */ /* 0x000ea80000300800 */
[----:B------:R-:W2:Y:S04]  /*59c20*/  LDL.LU R243, [R1+0x108c] ;  /* 0x00108c0001f37983 */ /* 0x000ea80000300800 */
[----:B------:R-:W2:Y:S04]  /*59c30*/  LDL.LU R244, [R1+0x123c] ;  /* 0x00123c0001f47983 */ /* 0x000ea80000300800 */
[----:B------:R-:W1:Y:S01]  /*59c40*/  LDS.128 R136, [R252] ;  /* 0x00000000fc887984 */ /* 0x000e620000000c00 */
[----:B------:R-:W-:Y:S06]  /*59c50*/  BAR.SYNC.DEFER_BLOCKING 0x0 ;  /* 0x0000000000007b1d */ /* 0x000fec0000010000 */
[----:B------:R-:W-:Y:S02]  /*59c60*/  STSM.16.M88.4 [R0], R140 ;  /* 0x0000008c00007844 */ /* 0x000fe40000000200 */
[----:B------:R-:W-:Y:S01]  /*59c70*/  BAR.SYNC.DEFER_BLOCKING 0x0 ;  /* 0x0000000000007b1d */ /* 0x000fe20000010000 */
[----:B------:R-:W-:-:S02]  /*59c80*/  PRMT R145, R145, 0x5410, R245 ;  /* 0x0000541091917816 */ /* 0x000fc400000000f5 */
[----:B------:R-:W-:Y:S02]  /*59c90*/  PRMT R146, R146, 0x5410, R246 ;  /* 0x0000541092927816 */ /* 0x000fe400000000f6 */
[----:B------:R-:W-:Y:S01]  /*59ca0*/  PRMT R147, R148, 0x5410, R147 ;  /* 0x0000541094937816 */ /* 0x000fe20000000093 */
[----:B------:R-:W2:Y:S04]  /*59cb0*/  LDL.LU R245, [R1+0x114c] ;  /* 0x00114c0001f57983 */ /* 0x000ea80000300800 */
[----:B------:R-:W1:Y:S01]  /*59cc0*/  LDS.128 R140, [R252] ;  /* 0x00000000fc8c7984 */ /* 0x000e620000000c00 */
[----:B------:R-:W-:Y:S01]  /*59cd0*/  BAR.SYNC.DEFER_BLOCKING 0x0 ;  /* 0x0000000000007b1d */ /* 0x000fe20000010000 */
[----:B------:R-:W-:-:S05]  /*59ce0*/  PRMT R148, R249, 0x5410, R248 ;  /* 0x00005410f9947816 */ /* 0x000fca00000000f8 */
[----:B------:R-:W2:Y:S04]  /*59cf0*/  LDL.LU R246, [R1+0x1254] ;  /* 0x0012540001f67983 */ /* 0x000ea80000300800 */
[----:B------:R-:W2:Y:S04]  /*59d00*/  LDL.LU R247, [R1+0x1120] ;  /* 0x0011200001f77983 */ /* 0x000ea80000300800 */
[----:B------:R-:W2:Y:S04]  /*59d10*/  LDL.LU R248, [R1+0x1250] ;  /* 0x0012500001f87983 */ /* 0x000ea80000300800 */
[----:B------:R-:W2:Y:S04]  /*59d20*/  LDL.LU R249, [R1+0x10ac] ;  /* 0x0010ac0001f97983 */ /* 0x000ea80000300800 */
[----:B------:R-:W-:Y:S01]  /*59d30*/  STSM.16.M88.4 [R0], R144 ;  /* 0x0000009000007844 */ /* 0x000fe20000000200 */
[----:B------:R-:W-:Y:S06]  /*59d40*/  BAR.SYNC.DEFER_BLOCKING 0x0 ;  /* 0x0000000000007b1d */ /* 0x000fec0000010000 */
[----:B------:R-:W2:Y:S04]  /*59d50*/  LDL.LU R175, [R1+0x1244] ;  /* 0x0012440001af7983 */ /* 0x000ea80000300800 */
[----:B------:R-:W1:Y:S01]  /*59d60*/  LDS.128 R144, [R252] ;  /* 0x00000000fc907984 */ /* 0x000e620000000c00 */
[----:B------:R-:W-:Y:S01]  /*59d70*/  BAR.SYNC.DEFER_BLOCKING 0x0 ;  /* 0x0000000000007b1d */ /* 0x000fe20000010000 */
[----:B------:R-:W-:-:S05]  /*59d80*/  PRMT R155, R156, 0x5410, R155 ;  /* 0x000054109c9b7816 */ /* 0x000fca000000009b */
[----:B------:R-:W-:Y:S02]  /*59d90*/  STSM.16.M88.4 [R0], R148 ;  /* 0x0000009400007844 */ /* 0x000fe40000000200 */
[----:B------:R-:W-:Y:S01]  /*59da0*/  BAR.SYNC.DEFER_BLOCKING 0x0 ;  /* 0x0000000000007b1d */ /* 0x000fe20000010000 */
[----:B---3--:R-:W-:Y:S02]  /*59db0*/  PRMT R156, R250, 0x5410, R4 ;  /* 0x00005410fa9c7816 */ /* 0x008fe40000000004 */
[----:B----4-:R-:W-:Y:S02]  /*59dc0*/  PRMT R157, R157, 0x5410, R251 ;  /* 0x000054109d9d7816 */ /* 0x010fe400000000fb */
[----:B------:R-:W-:Y:S02]  /*59dd0*/  PRMT R158, R158, 0x5410, R10 ;  /* 0x000054109e9e7816 */ /* 0x000fe4000000000a */
[----:B------:R-:W-:Y:S01]  /*59de0*/  PRMT R159, R159, 0x5410, R11 ;  /* 0x000054109f9f7816 */ /* 0x000fe2000000000b */
[----:B------:R-:W3:Y:S04]  /*59df0*/  LDL.LU.64 R250, [R1+0xe58] ;  /* 0x000e580001fa7983 */ /* 0x000ee80000300a00 */
[----:B------:R-:W4:Y:S04]  /*59e00*/  LDL.LU.64 R10, [R1+0xe40] ;  /* 0x000e4000010a7983 */ /* 0x000f280000300a00 */
        /* <DEDUP_REMOVED lines=8> */
[----:B------:R-:W-:-:S05]  /*59e90*/  PRMT R163, R165, 0x5410, R163 ;  /* 0x00005410a5a37816 */ /* 0x000fca00000000a3 */
[----:B------:R-:W1:Y:S02]  /*59ea0*/  LDS.128 R156, [R252] ;  /* 0x00000000fc9c7984 */ /* 0x000e640000000c00 */
[----:B------:R-:W-:Y:S06]  /*59eb0*/  BAR.SYNC.DEFER_BLOCKING 0x0 ;  /* 0x0000000000007b1d */ /* 0x000fec0000010000 */
[----:B------:R-:W-:Y:S02]  /*59ec0*/  STSM.16.M88.4 [R0], R160 ;  /* 0x000000a000007844 */ /* 0x000fe40000000200 */
[----:B------:R-:W-:Y:S01]  /*59ed0*/  BAR.SYNC.DEFER_BLOCKING 0x0 ;  /* 0x0000000000007b1d */ /* 0x000fe20000010000 */
[----:B------:R-:W-:-:S02]  /*59ee0*/  PRMT R165, R2, 0x5410, R5 ;  /* 0x0000541002a57816 */ /* 0x000fc40000000005 */
[----:B------:R-:W-:-:S03]  /*59ef0*/  PRMT R166, R166, 0x5410, R3 ;  /* 0x00005410a6a67816 */ /* 0x000fc60000000003 */
[----:B------:R-:W1:Y:S01]  /*59f00*/  LDS.128 R160, [R252] ;  /* 0x00000000fca07984 */ /* 0x000e620000000c00 */
[----:B--2---:R-:W-:Y:S01]  /*59f10*/  PRMT R167, R244, 0x5410, R243 ;  /* 0x00005410f4a77816 */ /* 0x004fe200000000f3 */
[----:B------:R-:W-:Y:S06]  /*59f20*/  BAR.SYNC.DEFER_BLOCKING 0x0 ;  /* 0x0000000000007b1d */ /* 0x000fec0000010000 */
[----:B------:R-:W-:Y:S02]  /*59f30*/  STSM.16.M88.4 [R0], R164 ;  /* 0x000000a400007844 */ /* 0x000fe40000000200 */
[----:B------:R-:W-:Y:S01]  /*59f40*/  BAR.SYNC.DEFER_BLOCKING 0x0 ;  /* 0x0000000000007b1d */ /* 0x000fe20000010000 */
[----:B------:R-:W-:-:S02]  /*59f50*/  PRMT R168, R168, 0x5410, R242 ;  /* 0x00005410a8a87816 */ /* 0x000fc400000000f2 */
[----:B------:R-:W-:-:S03]  /*59f60*/  PRMT R171, R173, 0x5410, R171 ;  /* 0x00005410adab7816 */ /* 0x000fc600000000ab */
[----:B------:R-:W2:Y:S02]  /*59f70*/  LDS.128 R164, [R252] ;  /* 0x00000000fca47984 */ /* 0x000ea40000000c00 */
[----:B------:R-:W-:Y:S06]  /*59f80*/  BAR.SYNC.DEFER_BLOCKING 0x0 ;  /* 0x0000000000007b1d */ /* 0x000fec0000010000 */
[----:B------:R0:W-:Y:S02]  /*59f90*/  STSM.16.M88.4 [R0], R168 ;  /* 0x000000a800007844 */ /* 0x0001e40000000200 */
[----:B0-----:R-:W-:-:S02]  /*59fa0*/  PRMT R168, R175, 0x5410, R249 ;  /* 0x00005410afa87816 */ /* 0x001fc400000000f9 */
[----:B------:R-:W-:Y:S01]  /*59fb0*/  PRMT R171, R174, 0x5410, R172 ;  /* 0x00005410aeab7816 */ /* 0x000fe200000000ac */
[----:B------:R-:W-:Y:S01]  /*59fc0*/  BAR.SYNC.DEFER_BLOCKING 0x0 ;  /* 0x0000000000007b1d */ /* 0x000fe20000010000 */
[----:B------:R-:W-:Y:S02]  /*59fd0*/  PRMT R169, R246, 0x5410, R245 ;  /* 0x00005410f6a97816 */ /* 0x000fe400000000f5 */
[----:B------:R-:W-:-:S03]  /*59fe0*/  PRMT R170, R248, 0x5410, R247 ;  /* 0x00005410f8aa7816 */ /* 0x000fc600000000f7 */
[----:B------:R-:W0:Y:S02]  /*59ff0*/  LDS.128 R172, [R252] ;  /* 0x00000000fcac7984 */ /* 0x000e240000000c00 */
[----:B------:R-:W-:Y:S01]  /*5a000*/  BAR.SYNC.DEFER_BLOCKING 0x0 ;  /* 0x0000000000007b1d */ /* 0x000fe20000010000 */
[----:B------:R-:W-:-:S05]  /*5a010*/  PRMT R2, R48, 0x7770, RZ ;  /* 0x0000777030027816 */ /* 0x000fca00000000ff */
[----:B------:R1:W-:Y:S02]  /*5a020*/  STSM.16.M88.4 [R0], R168 ;  /* 0x000000a800007844 */ /* 0x0003e40000000200 */
[----:B------:R-:W-:Y:S01]  /*5a030*/  BAR.SYNC.DEFER_BLOCKING 0x0 ;  /* 0x0000000000007b1d */ /* 0x000fe20000010000 */
[----:B-1----:R-:W-:-:S05]  /*5a040*/  PRMT R0, R48, 0x7771, RZ ;  /* 0x0000777130007816 */ /* 0x002fca00000000ff */
[----:B---3--:R-:W-:Y:S04]  /*5a050*/  @P5 STG.E.U8 desc[UR56][R250.64], R2 ;  /* 0x00000002fa005986 */ /* 0x008fe8000c101138 */
[----:B----4-:R1:W-:Y:S04]  /*5a060*/  @P6 STG.E.U8 desc[UR56][R10.64], R0 ;  /* 0x000000000a006986 */ /* 0x0103e8000c101138 */
[----:B-1----:R-:W3:Y:S04]  /*5a070*/  LDL.LU.64 R10, [R1+0xe50] ;  /* 0x000e5000010a7983 */ /* 0x002ee80000300a00 */
[----:B------:R-:W4:Y:S04]  /*5a080*/  LDL.LU.64 R250, [R1+0xe38] ;  /* 0x000e380001fa7983 */ /* 0x000f280000300a00 */
[----:B------:R-:W2:Y:S04]  /*5a090*/  LDL.LU.64 R2, [R1+0xe48] ;  /* 0x000e480001027983 */ /* 0x000ea80000300a00 */
[----:B------:R-:W2:Y:S04]  /*5a0a0*/  LDL.LU.64 R242, [R1+0xe30] ;  /* 0x000e300001f27983 */ /* 0x000ea80000300a00 */
[----:B------:R-:W2:Y:S04]  /*5a0b0*/  LDL.LU.64 R244, [R1+0xe28] ;  /* 0x000e280001f47983 */ /* 0x000ea80000300a00 */
[----:B------:R-:W2:Y:S04]  /*5a0c0*/  LDL.LU.64 R246, [R1+0xe20] ;  /* 0x000e200001f67983 */ /* 0x000ea80000300a00 */
[----:B------:R-:W2:Y:S01]  /*5a0d0*/  LDL.LU.64 R248, [R1+0xe18] ;  /* 0x000e180001f87983 */ /* 0x000ea20000300a00 */
[----:B------:R-:W-:-:S13]  /*5a0e0*/  LOP3.LUT P1, RZ, R14, 0x4, RZ, 0xc0, !PT ;  /* 0x000000040eff7812 */ /* 0x000fda000782c0ff */
[----:B------:R-:W-:Y:S02]  /*5a0f0*/  @P1 LOP3.LUT R190, R190, 0x20, RZ, 0xfc, !PT ;  /* 0x00000020bebe1812 */ /* 0x000fe400078efcff */
[----:B------:R-:W-:Y:S02]  /*5a100*/  LOP3.LUT P1, RZ, R14, 0x10, RZ, 0xc0, !PT ;  /* 0x000000100eff7812 */ /* 0x000fe4000782c0ff */
[----:B------:R-:W-:-:S11]  /*5a110*/  LOP3.LUT R190, R190, 0xffffffbf, RZ, 0xc0, !PT ;  /* 0xffffffbfbebe7812 */ /* 0x000fd600078ec0ff */
        /* <DEDUP_REMOVED lines=14> */
[----:B------:R-:W-:Y:S02]  /*5a200*/  LOP3.LUT R190, R190, 0xfffff7ff, RZ, 0xc0, !PT ;  /* 0xfffff7ffbebe7812 */ /* 0x000fe400078ec0ff */
[C---:B------:R-:W-:Y:S02]  /*5a210*/  LOP3.LUT P3, RZ, R14.reuse, 0x4000000, RZ, 0xc0, !PT ;  /* 0x040000000eff7812 */ /* 0x040fe4000786c0ff */
[C---:B------:R-:W-:Y:S02]  /*5a220*/  LOP3.LUT P4, RZ, R14.reuse, 0x800000, RZ, 0xc0, !PT ;  /* 0x008000000eff7812 */ /* 0x040fe4000788c0ff */
[----:B------:R-:W-:-:S05]  /*5a230*/  LOP3.LUT P5, RZ, R14, 0x200000, RZ, 0xc0, !PT ;  /* 0x002000000eff7812 */ /* 0x000fca00078ac0ff */
[----:B------:R-:W-:Y:S02]  /*5a240*/  @P1 LOP3.LUT R190, R190, 0x800, RZ, 0xfc, !PT ;  /* 0x00000800bebe1812 */ /* 0x000fe400078efcff */
[----:B------:R-:W-:Y:S02]  /*5a250*/  LOP3.LUT P1, RZ, R14, 0x8000, RZ, 0xc0, !PT ;  /* 0x000080000eff7812 */ /* 0x000fe4000782c0ff */
[----:B------:R-:W-:Y:S02]  /*5a260*/  PRMT R0, R48, 0x7772, RZ ;  /* 0x0000777230007816 */ /* 0x000fe400000000ff */
[----:B------:R-:W-:Y:S02]  /*5a270*/  LOP3.LUT P6, RZ, R14, 0x100000, RZ, 0xc0, !PT ;  /* 0x001000000eff7812 */ /* 0x000fe400078cc0ff */
[----:B------:R-:W-:Y:S02]  /*5a280*/  LOP3.LUT R190, R190, 0xffffefff, RZ, 0xc0, !PT ;  /* 0xffffefffbebe7812 */ /* 0x000fe400078ec0ff */
[----:B------:R-:W-:-:S05]  /*5a290*/  PRMT R48, R48, 0x7773, RZ ;  /* 0x0000777330307816 */ /* 0x000fca00000000ff */
[----:B------:R-:W-:Y:S02]  /*5a2a0*/  @P1 LOP3.LUT R190, R190, 0x1000, RZ, 0xfc, !PT ;  /* 0x00001000bebe1812 */ /* 0x000fe400078efcff */
[----:B------:R-:W-:Y:S01]  /*5a2b0*/  LOP3.LUT P1, RZ, R14, 0x40000, RZ, 0xc0, !PT ;  /* 0x000400000eff7812 */ /* 0x000fe2000782c0ff */
[----:B---3--:R1:W-:Y:S04]  /*5a2c0*/  @P3 STG.E.U8 desc[UR56][R10.64], R0 ;  /* 0x000000000a003986 */ /* 0x0083e8000c101138 */
[----:B----4-:R3:W-:Y:S01]  /*5a2d0*/  @P4 STG.E.U8 desc[UR56][R250.64], R48 ;  /* 0x00000030fa004986 */ /* 0x0107e2000c101138 */
[----:B-1----:R-:W-:-:S03]  /*5a2e0*/  PRMT R0, R49, 0x7770, RZ ;  /* 0x0000777031007816 */ /* 0x002fc600000000ff */
[----:B------:R-:W4:Y:S04]  /*5a2f0*/  LDL.LU.64 R10, [R1+0xe10] ;  /* 0x000e1000010a7983 */ /* 0x000f280000300a00 */
[----:B--2---:R1:W-:Y:S04]  /*5a300*/  @P5 STG.E.U8 desc[UR56][R2.64], R0 ;  /* 0x0000000002005986 */ /* 0x0043e8000c101138 */
[----:B---3--:R-:W2:Y:S04]  /*5a310*/  LDL.LU.64 R250, [R1+0xe08] ;  /* 0x000e080001fa7983 */ /* 0x008ea80000300a00 */
[----:B------:R-:W3:Y:S01]  /*5a320*/  LDL.LU.64 R168, [R1+0xdf8] ;  /* 0x000df80001a87983 */ /* 0x000ee20000300a00 */
[----:B-1----:R-:W-:-:S03]  /*5a330*/  PRMT R0, R49, 0x7771, RZ ;  /* 0x0000777131007816 */ /* 0x002fc600000000ff */
[----:B------:R-:W3:Y:S04]  /*5a340*/  LDL.LU.64 R170, [R1+0xdf0] ;  /* 0x000df00001aa7983 */ /* 0x000ee80000300a00 */
[----:B------:R1:W-:Y:S04]  /*5a350*/  @P6 STG.E.U8 desc[UR56][R242.64], R0 ;  /* 0x00000000f2006986 */ /* 0x0003e8000c101138 */
[----:B------:R-:W3:Y:S04]  /*5a360*/  LDL.LU.64 R6, [R1+0xde8] ;  /* 0x000de80001067983 */ /* 0x000ee80000300a00 */
[----:B------:R-:W3:Y:S01]  /*5a370*/  LDL.LU.64 R4, [R1+0xde0] ;  /* 0x000de00001047983 */ /* 0x000ee20000300a00 */
[----:B-1----:R-:W-:-:S03]  /*5a380*/  PRMT R0, R49, 0x7772, RZ ;  /* 0x0000777231007816 */ /* 0x002fc600000000ff */
[----:B------:R-:W3:Y:S04]  /*5a390*/  LDL.LU.64 R2, [R1+0xdd8] ;  /* 0x000dd80001027983 */ /* 0x000ee80000300a00 */
[----:B------:R-:W-:Y:S01]  /*5a3a0*/  @P1 STG.E.U8 desc[UR56][R244.64], R0 ;  /* 0x00000000f4001986 */ /* 0x000fe2000c101138 */
[C---:B------:R-:W-:Y:S02]  /*5a3b0*/  LOP3.LUT P1, RZ, R190.reuse, 0x1000, RZ, 0xc0, !PT ;  /* 0x00001000beff7812 */ /* 0x040fe4000782c0ff */
[----:B------:R-:W-:Y:S01]  /*5a3c0*/  PRMT R49, R49, 0x7773, RZ ;  /* 0x0000777331317816 */ /* 0x000fe200000000ff */
[----:B------:R-:W3:Y:S10]  /*5a3d0*/  LDL.LU.64 R242, [R1+0xdd0] ;  /* 0x000dd00001f27983 */ /* 0x000ef40000300a00 */
[----:B------:R1:W-:Y:S04]  /*5a3e0*/  @P1 STG.E.U8 desc[UR56][R246.64], R49 ;  /* 0x00000031f6001986 */ /* 0x0003e8000c101138 */
[----:B-1----:R-:W3:Y:S01]  /*5a3f0*/  LDL.LU.64 R48, [R1+0xe00] ;  /* 0x000e000001307983 */ /* 0x002ee20000300a00 */
[----:B------:R-:W-:-:S02]  /*5a400*/  LOP3.LUT P1, RZ, R190, 0x800, RZ, 0xc0, !PT ;  /* 0x00000800beff7812 */ /* 0x000fc4000782c0ff */
[----:B------:R-:W-:Y:S01]  /*5a410*/  PRMT R0, R50, 0x7770, RZ ;  /* 0x0000777032007816 */ /* 0x000fe200000000ff */
[----:B------:R-:W3:Y:S04]  /*5a420*/  LDL.LU.64 R244, [R1+0xdc8] ;  /* 0x000dc80001f47983 */ /* 0x000ee80000300a00 */
[----:B------:R-:W3:Y:S06]  /*5a430*/  LDL.LU.64 R246, [R1+0xdc0] ;  /* 0x000dc00001f67983 */ /* 0x000eec0000300a00 */
[----:B------:R1:W-:Y:S04]  /*5a440*/  @P1 STG.E.U8 desc[UR56][R248.64], R0 ;  /* 0x00000000f8001986 */ /* 0x0003e8000c101138 */
[----:B-1----:R-:W3:Y:S01]  /*5a450*/  LDL.LU.64 R248, [R1+0xdb8] ;  /* 0x000db80001f87983 */ /* 0x002ee20000300a00 */
[----:B------:R-:W-:-:S02]  /*5a460*/  LOP3.LUT P1, RZ, R190, 0x400, RZ, 0xc0, !PT ;  /* 0x00000400beff7812 */ /* 0x000fc4000782c0ff */
[----:B------:R-:W-:Y:S02]  /*5a470*/  PRMT R0, R50, 0x7771, RZ ;  /* 0x0000777132007816 */ /* 0x000fe400000000ff */
[C---:B------:R-:W-:Y:S02]  /*5a480*/  LOP3.LUT P2, RZ, R15.reuse, 0x80000000, RZ, 0xc0, !PT ;  /* 0x800000000fff7812 */ /* 0x040fe4000784c0ff */
[C---:B------:R-:W-:Y:S02]  /*5a490*/  LOP3.LUT P0, RZ, R15.reuse, 0x20000000, RZ, 0xc0, !PT ;  /* 0x200000000fff7812 */ /* 0x040fe4000780c0ff */
[C---:B------:R-:W-:Y:S02]  /*5a4a0*/  LOP3.LUT P3, RZ, R15.reuse, 0x10000000, RZ, 0xc0, !PT ;  /* 0x100000000fff7812 */ /* 0x040fe4000786c0ff */
[C---:B------:R-:W-:Y:S02]  /*5a4b0*/  LOP3.LUT P4, RZ, R15.reuse, 0x4000000, RZ, 0xc0, !PT ;  /* 0x040000000fff7812 */ /* 0x040fe4000788c0ff */
[----:B------:R-:W-:-:S02]  /*5a4c0*/  LOP3.LUT P5, RZ, R15, 0x800000, RZ, 0xc0, !PT ;  /* 0x008000000fff7812 */ /* 0x000fc400078ac0ff */
[----:B------:R-:W-:Y:S01]  /*5a4d0*/  LOP3.LUT P6, RZ, R15, 0x200000, RZ, 0xc0, !PT ;  /* 0x002000000fff7812 */ /* 0x000fe200078cc0ff */
[----:B----4-:R1:W-:Y:S01]  /*5a4e0*/  @P1 STG.E.U8 desc[UR56][R10.64], R0 ;  /* 0x000000000a001986 */ /* 0x0103e2000c101138 */
[----:B------:R-:W-:Y:S02]  /*5a4f0*/  LOP3.LUT P1, RZ, R190, 0x200, RZ, 0xc0, !PT ;  /* 0x00000200beff7812 */ /* 0x000fe4000782c0ff */
[----:B-1----:R-:W-:Y:S01]  /*5a500*/  PRMT R0, R50, 0x7772, RZ ;  /* 0x0000777232007816 */ /* 0x002fe200000000ff */
[----:B------:R-:W4:Y:S10]  /*5a510*/  LDL.LU.64 R10, [R1+0x1948] ;  /* 0x00194800010a7983 */ /* 0x000f340000300a00 */
[----:B--2---:R1:W-:Y:S01]  /*5a520*/  @P1 STG.E.U8 desc[UR56][R250.64], R0 ;  /* 0x00000000fa001986 */ /* 0x0043e2000c101138 */
[----:B------:R-:W-:-:S02]  /*5a530*/  LOP3.LUT P1, RZ, R190, 0x100, RZ, 0xc0, !PT ;  /* 0x00000100beff7812 */ /* 0x000fc4000782c0ff */
[----:B------:R-:W-:Y:S02]  /*5a540*/  PRMT R50, R50, 0x7773, RZ ;  /* 0x0000777332327816 */ /* 0x000fe400000000ff */
[----:B-1----:R-:W-:Y:S01]  /*5a550*/  PRMT R0, R51, 0x7770, RZ ;  /* 0x0000777033007816 */ /* 0x002fe200000000ff */
[----:B------:R-:W2:Y:S08]  /*5a560*/  LDL.LU.64 R250, [R1+0x1940] ;  /* 0x0019400001fa7983 */ /* 0x000eb00000300a00 */
[----:B---3--:R-:W-:Y:S01]  /*5a570*/  @P1 STG.E.U8 desc[UR56][R48.64], R50 ;  /* 0x0000003230001986 */ /* 0x008fe2000c101138 */
[----:B------:R-:W-:-:S13]  /*5a580*/  LOP3.LUT P1, RZ, R190, 0x80, RZ, 0xc0, !PT ;  /* 0x00000080beff7812 */ /* 0x000fda000782c0ff */
[----:B------:R1:W-:Y:S01]  /*5a590*/  @P1 STG.E.U8 desc[UR56][R168.64], R0 ;  /* 0x00000000a8001986 */ /* 0x0003e2000c101138 */
[----:B------:R-:W-:Y:S02]  /*5a5a0*/  LOP3.LUT P1, RZ, R190, 0x40, RZ, 0xc0, !PT ;  /* 0x00000040beff7812 */ /* 0x000fe4000782c0ff */
[----:B-1----:R-:W-:-:S11]  /*5a5b0*/  PRMT R0, R51, 0x7771, RZ ;  /* 0x0000777133007816 */ /* 0x002fd600000000ff */
[----:B------:R1:W-:Y:S01]  /*5a5c0*/  @P1 STG.E.U8 desc[UR56][R170.64], R0 ;  /* 0x00000000aa001986 */ /* 0x0003e2000c101138 */
[----:B------:R-:W-:Y:S02]  /*5a5d0*/  LOP3.LUT P1, RZ, R190, 0x20, RZ, 0xc0, !PT ;  /* 0x00000020beff7812 */ /* 0x000fe4000782c0ff */
[C---:B-1----:R-:W-:Y:S02]  /*5a5e0*/  PRMT R0, R51.reuse, 0x7772, RZ ;  /* 0x0000777233007816 */ /* 0x042fe400000000ff */
[----:B------:R-:W-:-:S09]  /*5a5f0*/  PRMT R51, R51, 0x7773, RZ ;  /* 0x0000777333337816 */ /* 0x000fd200000000ff */
[----:B------:R1:W-:Y:S04]  /*5a600*/  @P1 STG.E.U8 desc[UR56][R6.64], R0 ;  /* 0x0000000006001986 */ /* 0x0003e8000c101138 */
[----:B------:R-:W-:Y:S01]  /*5a610*/  @P2 STG.E.U8 desc[UR56][R4.64], R51 ;  /* 0x0000003304002986 */ /* 0x000fe2000c101138 */
[----:B-1----:R-:W-:-:S05]  /*5a620*/  PRMT R0, R52, 0x7770, RZ ;  /* 0x0000777034007816 */ /* 0x002fca00000000ff */
[----:B------:R1:W-:Y:S02]  /*5a630*/  @P0 STG.E.U8 desc[UR56][R2.64], R0 ;  /* 0x0000000002000986 */ /* 0x0003e4000c101138 */
[----:B-1----:R-:W-:-:S05]  /*5a640*/  PRMT R0, R52, 0x7771, RZ ;  /* 0x0000777134007816 */ /* 0x002fca00000000ff */
[----:B------:R1:W-:Y:S02]  /*5a650*/  @P3 STG.E.U8 desc[UR56][R242.64], R0 ;  /* 0x00000000f2003986 */ /* 0x0003e4000c101138 */
[C---:B-1----:R-:W-:Y:S02]  /*5a660*/  PRMT R0, R52.reuse, 0x7772, RZ ;  /* 0x0000777234007816 */ /* 0x042fe400000000ff */
[----:B------:R-:W-:-:S03]  /*5a670*/  PRMT R52, R52, 0x7773, RZ ;  /* 0x0000777334347816 */ /* 0x000fc600000000ff */
[----:B------:R1:W-:Y:S04]  /*5a680*/  @P4 STG.E.U8 desc[UR56][R244.64], R0 ;  /* 0x00000000f4004986 */ /* 0x0003e8000c101138 */
[----:B------:R-:W-:Y:S01]  /*5a690*/  @P5 STG.E.U8 desc[UR56][R246.64], R52 ;  /* 0x00000034f6005986 */ /* 0x000fe2000c101138 */
[----:B-1----:R-:W-:-:S05]  /*5a6a0*/  PRMT R0, R53, 0x7770, RZ ;  /* 0x0000777035007816 */ /* 0x002fca00000000ff */
[----:B------:R1:W-:Y:S04]  /*5a6b0*/  @P6 STG.E.U8 desc[UR56][R248.64], R0 ;  /* 0x00000000f8006986 */ /* 0x0003e8000c101138 */
        /* <DEDUP_REMOVED lines=13> */
[----:B------:R-:W-:Y:S02]  /*5a790*/  LOP3.LUT R191, R191, 0x7fffffff, RZ, 0xc0, !PT ;  /* 0x7fffffffbfbf7812 */ /* 0x000fe400078ec0ff */
[----:B------:R-:W-:-:S09]  /*5a7a0*/  LOP3.LUT P3, RZ, R15, 0x100000, RZ, 0xc0, !PT ;  /* 0x001000000fff7812 */ /* 0x000fd2000786c0ff */
[----:B------:R-:W-:Y:S02]  /*5a7b0*/  @P1 LOP3.LUT R191, R191, 0x80000000, RZ, 0xfc, !PT ;  /* 0x80000000bfbf1812 */ /* 0x000fe400078efcff */
[----:B------:R-:W-:Y:S02]  /*5a7c0*/  LOP3.LUT P1, RZ, R15, 0x4, RZ, 0xc0, !PT ;  /* 0x000000040fff7812 */ /* 0x000fe4000782c0ff */
[----:B------:R-:W-:Y:S02]  /*5a7d0*/  LOP3.LUT R190, R190, 0xfffffffe, RZ, 0xc0, !PT ;  /* 0xfffffffebebe7812 */ /* 0x000fe400078ec0ff */
[----:B------:R-:W-:Y:S02]  /*5a7e0*/  PRMT R0, R53, 0x7771, RZ ;  /* 0x0000777135007816 */ /* 0x000fe400000000ff */
[----:B------:R-:W-:-:S07]  /*5a7f0*/  LOP3.LUT P4, RZ, R15, 0x40000, RZ, 0xc0, !PT ;  /* 0x000400000fff7812 */ /* 0x000fce000788c0ff */
[----:B------:R-:W-:Y:S02]  /*5a800*/  @P1 LOP3.LUT R190, R190, 0x1, RZ, 0xfc, !PT ;  /* 0x00000001bebe1812 */ /* 0x000fe400078efcff */
[----:B------:R-:W-:Y:S02]  /*5a810*/  LOP3.LUT P1, RZ, R15, 0x10, RZ, 0xc0, !PT ;  /* 0x000000100fff7812 */ /* 0x000fe4000782c0ff */
[----:B------:R-:W-:-:S11]  /*5a820*/  LOP3.LUT R190, R190, 0xfffffffd, RZ, 0xc0, !PT ;  /* 0xfffffffdbebe7812 */ /* 0x000fd600078ec0ff */
[----:B------:R-:W-:Y:S02]  /*5a830*/  @P1 LOP3.LUT R190, R190, 0x2, RZ, 0xfc, !PT ;  /* 0x00000002bebe1812 */ /* 0x000fe400078efcff */
[C---:B------:R-:W-:Y:S02]  /*5a840*/  LOP3.LUT P1, RZ, R15.reuse, 0x20, RZ, 0xc0, !PT ;  /* 0x000000200fff7812 */ /* 0x040fe4000782c0ff */
[----:B------:R-:W-:Y:S02]  /*5a850*/  LOP3.LUT R190, R190, 0xfffffffb, RZ, 0xc0, !PT ;  /* 0xfffffffbbebe7812 */ /* 0x000fe400078ec0ff */
[----:B------:R-:W-:-:S09]  /*5a860*/  LOP3.LUT P5, RZ, R15, 0x8000, RZ, 0xc0, !PT ;  /* 0x000080000fff7812 */ /* 0x000fd200078ac0ff */
[----:B------:R-:W-:Y:S02]  /*5a870*/  @P1 LOP3.LUT R190, R190, 0x4, RZ, 0xfc, !PT ;  /* 0x00000004bebe1812 */ /* 0x000fe400078efcff */
[C---:B------:R-:W-:Y:S02]  /*5a880*/  LOP3.LUT P1, RZ, R15.reuse, 0x80, RZ, 0xc0, !PT ;  /* 0x000000800fff7812 */ /* 0x040fe4000782c0ff */
[----:B------:R-:W-:Y:S02]  /*5a890*/  LOP3.LUT R190, R190, 0xfffffff7, RZ, 0xc0, !PT ;  /* 0xfffffff7bebe7812 */ /* 0x000fe400078ec0ff */
[----:B------:R-:W-:-:S09]  /*5a8a0*/  LOP3.LUT P6, RZ, R15, 0x2000, RZ, 0xc0, !PT ;  /* 0x000020000fff7812 */ /* 0x000fd200078cc0ff */
[----:B------:R-:W-:Y:S02]  /*5a8b0*/  @P1 LOP3.LUT R190, R190, 0x8, RZ, 0xfc, !PT ;  /* 0x00000008bebe1812 */ /* 0x000fe400078efcff */
[----:B------:R-:W-:Y:S02]  /*5a8c0*/  LOP3.LUT P1, RZ, R15, 0x400, RZ, 0xc0, !PT ;  /* 0x000004000fff7812 */ /* 0x000fe4000782c0ff */
[----:B------:R-:W-:-:S11]  /*5a8d0*/  LOP3.LUT R190, R190, 0xffffffef, RZ, 0xc0, !PT ;  /* 0xffffffefbebe7812 */ /* 0x000fd600078ec0ff */
[----:B------:R-:W-:Y:S02]  /*5a8e0*/  @P1 LOP3.LUT R190, R190, 0x10, RZ, 0xfc, !PT ;  /* 0x00000010bebe1812 */ /* 0x000fe400078efcff */
[----:B------:R-:W-:Y:S01]  /*5a8f0*/  LOP3.LUT P1, RZ, R15, 0x1000, RZ, 0xc0, !PT ;  /* 0x000010000fff7812 */ /* 0x000fe2000782c0ff */
[----:B---3--:R1:W-:Y:S04]  /*5a900*/  @P3 STG.E.U8 desc[UR56][R248.64], R0 ;  /* 0x00000000f8003986 */ /* 0x0083e8000c101138 */
[----:B-1----:R-:W3:Y:S01]  /*5a910*/  LDL.LU.64 R248, [R1+0xd78] ;  /* 0x000d780001f87983 */ /* 0x002ee20000300a00 */
[----:B------:R-:W-:-:S05]  /*5a920*/  PRMT R0, R53, 0x7772, RZ ;  /* 0x0000777235007816 */ /* 0x000fca00000000ff */
[----:B----4-:R1:W-:Y:S04]  /*5a930*/  @P4 STG.E.U8 desc[UR56][R246.64], R0 ;  /* 0x00000000f6004986 */ /* 0x0103e8000c101138 */
[----:B-1----:R-:W4:Y:S04]  /*5a940*/  LDL.LU.64 R246, [R1+0xd70] ;  /* 0x000d700001f67983 */ /* 0x002f280000300a00 */
[----:B------:R-:W4:Y:S01]  /*5a950*/  LDL.LU.64 R244, [R1+0xd68] ;  /* 0x000d680001f47983 */ /* 0x000f220000300a00 */
[----:B------:R-:W-:-:S05]  /*5a960*/  PRMT R53, R53, 0x7773, RZ ;  /* 0x0000777335357816 */ /* 0x000fca00000000ff */
[----:B--2---:R1:W-:Y:S04]  /*5a970*/  @P5 STG.E.U8 desc[UR56][R170.64], R53 ;  /* 0x00000035aa005986 */ /* 0x0043e8000c101138 */
[----:B-1----:R-:W2:Y:S01]  /*5a980*/  LDL.LU.64 R52, [R1+0xd60] ;  /* 0x000d600001347983 */ /* 0x002ea20000300a00 */
[----:B------:R-:W-:-:S03]  /*5a990*/  PRMT R0, R54, 0x7770, RZ ;  /* 0x0000777036007816 */ /* 0x000fc600000000ff */
[----:B------:R-:W2:Y:S04]  /*5a9a0*/  LDL.LU.64 R50, [R1+0xd58] ;  /* 0x000d580001327983 */ /* 0x000ea80000300a00 */
[----:B------:R1:W-:Y:S04]  /*5a9b0*/  @P6 STG.E.U8 desc[UR56][R6.64], R0 ;  /* 0x0000000006006986 */ /* 0x0003e8000c101138 */
[----:B------:R-:W2:Y:S04]  /*5a9c0*/  LDL.LU.64 R48, [R1+0xd50] ;  /* 0x000d500001307983 */ /* 0x000ea80000300a00 */
[----:B------:R-:W2:Y:S01]  /*5a9d0*/  LDL.LU.64 R168, [R1+0xd48] ;  /* 0x000d480001a87983 */ /* 0x000ea20000300a00 */
[----:B-1----:R-:W-:-:S03]  /*5a9e0*/  PRMT R0, R54, 0x7771, RZ ;  /* 0x0000777136007816 */ /* 0x002fc600000000ff */
[----:B------:R-:W2:Y:S04]  /*5a9f0*/  LDL.LU.64 R170, [R1+0xd40] ;  /* 0x000d400001aa7983 */ /* 0x000ea80000300a00 */
[----:B------:R1:W-:Y:S01]  /*5aa00*/  @P1 STG.E.U8 desc[UR56][R4.64], R0 ;  /* 0x0000000004001986 */ /* 0x0003e2000c101138 */
[----:B------:R-:W-:-:S03]  /*5aa10*/  LOP3.LUT P1, RZ, R190, 0x10, RZ, 0xc0, !PT ;  /* 0x00000010beff7812 */ /* 0x000fc6000782c0ff */
[----:B------:R-:W2:Y:S01]  /*5aa20*/  LDL.LU.64 R6, [R1+0xd38] ;  /* 0x000d380001067983 */ /* 0x000ea20000300a00 */
[----:B-1----:R-:W-:-:S03]  /*5aa30*/  PRMT R0, R54, 0x7772, RZ ;  /* 0x0000777236007816 */ /* 0x002fc600000000ff */
[----:B------:R-:W2:Y:S06]  /*5aa40*/  LDL.LU.64 R4, [R1+0xd30] ;  /* 0x000d300001047983 */ /* 0x000eac0000300a00 */
[----:B------:R1:W-:Y:S01]  /*5aa50*/  @P1 STG.E.U8 desc[UR56][R2.64], R0 ;  /* 0x0000000002001986 */ /* 0x0003e2000c101138 */
[----:B------:R-:W-:Y:S02]  /*5aa60*/  LOP3.LUT P1, RZ, R190, 0x8, RZ, 0xc0, !PT ;  /* 0x00000008beff7812 */ /* 0x000fe4000782c0ff */
[----:B------:R-:W-:Y:S01]  /*5aa70*/  PRMT R54, R54, 0x7773, RZ ;  /* 0x0000777336367816 */ /* 0x000fe200000000ff */
[----:B-1----:R-:W2:Y:S10]  /*5aa80*/  LDL.LU.64 R2, [R1+0xd28] ;  /* 0x000d280001027983 */ /* 0x002eb40000300a00 */
[----:B------:R1:W-:Y:S04]  /*5aa90*/  @P1 STG.E.U8 desc[UR56][R242.64], R54 ;  /* 0x00000036f2001986 */ /* 0x0003e8000c101138 */
[----:B-1----:R-:W2:Y:S01]  /*5aaa0*/  LDL.LU.64 R242, [R1+0xd20] ;  /* 0x000d200001f27983 */ /* 0x002ea20000300a00 */
        /* <DEDUP_REMOVED lines=8> */
[----:B---3--:R1:W-:Y:S01]  /*5ab30*/  @P1 STG.E.U8 desc[UR56][R248.64], R0 ;  /* 0x00000000f8001986 */ /* 0x0083e2000c101138 */
[C---:B------:R-:W-:Y:S02]  /*5ab40*/  LOP3.LUT P1, RZ, R190.reuse, 0x2, RZ, 0xc0, !PT ;  /* 0x00000002beff7812 */ /* 0x040fe4000782c0ff */
[----:B-1----:R-:W-:Y:S01]  /*5ab50*/  PRMT R0, R55, 0x7771, RZ ;  /* 0x0000777137007816 */ /* 0x002fe200000000ff */
[----:B------:R-:W3:Y:S10]  /*5ab60*/  LDL.LU.64 R248, [R1+0x1938] ;  /* 0x0019380001f87983 */ /* 0x000ef40000300a00 */
[----:B----4-:R1:W-:Y:S01]  /*5ab70*/  @P1 STG.E.U8 desc[UR56][R246.64], R0 ;  /* 0x00000000f6001986 */ /* 0x0103e2000c101138 */
[----:B------:R-:W-:-:S02]  /*5ab80*/  LOP3.LUT P1, RZ, R190, 0x1, RZ, 0xc0, !PT ;  /* 0x00000001beff7812 */ /* 0x000fc4000782c0ff */
[----:B-1----:R-:W-:Y:S01]  /*5ab90*/  PRMT R0, R55, 0x7772, RZ ;  /* 0x0000777237007816 */ /* 0x002fe200000000ff */
[----:B------:R-:W4:Y:S10]  /*5aba0*/  LDL.LU.64 R246, [R1+0x1930] ;  /* 0x0019300001f67983 */ /* 0x000f340000300a00 */
[----:B------:R1:W-:Y:S01]  /*5abb0*/  @P1 STG.E.U8 desc[UR56][R244.64], R0 ;  /* 0x00000000f4001986 */ /* 0x0003e2000c101138 */
[----:B------:R-:W-:-:S02]  /*5abc0*/  LOP3.LUT P1, RZ, R191, 0x80000000, RZ, 0xc0, !PT ;  /* 0x80000000bfff7812 */ /* 0x000fc4000782c0ff */
[----:B------:R-:W-:Y:S02]  /*5abd0*/  PRMT R55, R55, 0x7773, RZ ;  /* 0x0000777337377816 */ /* 0x000fe400000000ff */
[----:B-1----:R-:W-:Y:S01]  /*5abe0*/  PRMT R0, R56, 0x7770, RZ ;  /* 0x0000777038007816 */ /* 0x002fe200000000ff */
[----:B------:R-:W4:Y:S08]  /*5abf0*/  LDL.LU.64 R244, [R1+0x1928] ;  /* 0x0019280001f47983 */ /* 0x000f300000300a00 */
[----:B--2---:R-:W-:Y:S01]  /*5ac00*/  @P1 STG.E.U8 desc[UR56][R52.64], R55 ;  /* 0x0000003734001986 */ /* 0x004fe2000c101138 */
[----:B------:R-:W-:-:S13]  /*5ac10*/  LOP3.LUT P1, RZ, R191, 0x40000000, RZ, 0xc0, !PT ;  /* 0x40000000bfff7812 */ /* 0x000fda000782c0ff */
[----:B------:R1:W-:Y:S01]  /*5ac20*/  @P1 STG.E.U8 desc[UR56][R50.64], R0 ;  /* 0x0000000032001986 */ /* 0x0003e2000c101138 */
[----:B------:R-:W-:Y:S02]  /*5ac30*/  LOP3.LUT P1, RZ, R191, 0x20000000, RZ, 0xc0, !PT ;  /* 0x20000000bfff7812 */ /* 0x000fe4000782c0ff */
[----:B-1----:R-:W-:-:S11]  /*5ac40*/  PRMT R0, R56, 0x7771, RZ ;  /* 0x0000777138007816 */ /* 0x002fd600000000ff */
[----:B------:R1:W-:Y:S02]  /*5ac50*/  @P1 STG.E.U8 desc[UR56][R48.64], R0 ;  /* 0x0000000030001986 */ /* 0x0003e4000c101138 */
[C---:B-1----:R-:W-:Y:S02]  /*5ac60*/  PRMT R0, R56.reuse, 0x7772, RZ ;  /* 0x0000777238007816 */ /* 0x042fe400000000ff */
[----:B------:R-:W-:-:S03]  /*5ac70*/  PRMT R56, R56, 0x7773, RZ ;  /* 0x0000777338387816 */ /* 0x000fc600000000ff */
        /* <DEDUP_REMOVED lines=8> */
[----:B------:R-:W-:Y:S04]  /*5ad00*/  @P5 STG.E.U8 desc[UR56][R2.64], R0 ;  /* 0x0000000002005986 */ /* 0x000fe8000c101138 */
[----:B------:R1:W-:Y:S04]  /*5ad10*/  @P6 STG.E.U8 desc[UR56][R242.64], R57 ;  /* 0x00000039f2006986 */ /* 0x0003e8000c101138 */
[----:B-1----:R-:W2:Y:S04]  /*5ad20*/  LDL.LU.64 R242, [R1+0xd18] ;  /* 0x000d180001f27983 */ /* 0x002ea80000300a00 */
[----:B------:R-:W3:Y:S04]  /*5ad30*/  LDL.LU.64 R2, [R1+0xd10] ;  /* 0x000d100001027983 */ /* 0x000ee80000300a00 */
[----:B------:R-:W4:Y:S04]  /*5ad40*/  LDL.LU.64 R48, [R1+0xd08] ;  /* 0x000d080001307983 */ /* 0x000f280000300a00 */
[----:B------:R-:W4:Y:S04]  /*5ad50*/  LDL.LU.64 R168, [R1+0xd00] ;  /* 0x000d000001a87983 */ /* 0x000f280000300a00 */
[----:B------:R-:W4:Y:S04]  /*5ad60*/  LDL.LU.64 R170, [R1+0xcf8] ;  /* 0x000cf80001aa7983 */ /* 0x000f280000300a00 */
[----:B------:R-:W4:Y:S01]  /*5ad70*/  LDL.LU.64 R6, [R1+0xcf0] ;  /* 0x000cf00001067983 */ /* 0x000f220000300a00 */
[----:B------:R-:W-:-:S03]  /*5ad80*/  LOP3.LUT P3, RZ, R17, 0x2000, RZ, 0xc0, !PT ;  /* 0x0000200011ff7812 */ /* 0x000fc6000786c0ff */
[----:B------:R-:W4:Y:S01]  /*5ad90*/  LDL.LU.64 R4, [R1+0xce8] ;  /* 0x000ce80001047983 */ /* 0x000f220000300a00 */
[----:B------:R-:W-:Y:S02]  /*5ada0*/  PRMT R0, R58, 0x7770, RZ ;  /* 0x000077703a007816 */ /* 0x000fe400000000ff */
        /* <DEDUP_REMOVED lines=13> */
[----:B------:R-:W-:Y:S01]  /*5ae80*/  LOP3.LUT R191, R191, 0xfdffffff, RZ, 0xc0, !PT ;  /* 0xfdffffffbfbf7812 */ /* 0x000fe200078ec0ff */
[----:B--2---:R1:W-:Y:S04]  /*5ae90*/  @P3 STG.E.U8 desc[UR56][R242.64], R0 ;  /* 0x00000000f2003986 */ /* 0x0043e8000c101138 */
[----:B-1----:R-:W2:Y:S06]  /*5aea0*/  LDL.LU.64 R242, [R1+0xce0] ;  /* 0x000ce00001f27983 */ /* 0x002eac0000300a00 */
[----:B------:R-:W-:-:S02]  /*5aeb0*/  @P1 LOP3.LUT R191, R191, 0x2000000, RZ, 0xfc, !PT ;  /* 0x02000000bfbf1812 */ /* 0x000fc400078efcff */
[----:B------:R-:W-:Y:S02]  /*5aec0*/  LOP3.LUT P1, RZ, R16, 0x80000000, RZ, 0xc0, !PT ;  /* 0x8000000010ff7812 */ /* 0x000fe4000782c0ff */
[----:B------:R-:W-:-:S11]  /*5aed0*/  LOP3.LUT R191, R191, 0xfbffffff, RZ, 0xc0, !PT ;  /* 0xfbffffffbfbf7812 */ /* 0x000fd600078ec0ff */
[----:B------:R-:W-:Y:S02]  /*5aee0*/  @P1 LOP3.LUT R191, R191, 0x4000000, RZ, 0xfc, !PT ;  /* 0x04000000bfbf1812 */ /* 0x000fe400078efcff */
[----:B------:R-:W-:Y:S02]  /*5aef0*/  LOP3.LUT P1, RZ, R17, 0x4, RZ, 0xc0, !PT ;  /* 0x0000000411ff7812 */ /* 0x000fe4000782c0ff */
[----:B------:R-:W-:Y:S02]  /*5af00*/  LOP3.LUT R191, R191, 0xf7ffffff, RZ, 0xc0, !PT ;  /* 0xf7ffffffbfbf7812 */ /* 0x000fe400078ec0ff */
[----:B------:R-:W-:-:S09]  /*5af10*/  LOP3.LUT P4, RZ, R17, 0x1000, RZ, 0xc0, !PT ;  /* 0x0000100011ff7812 */ /* 0x000fd2000788c0ff */
[----:B------:R-:W-:Y:S02]  /*5af20*/  @P1 LOP3.LUT R191, R191, 0x8000000, RZ, 0xfc, !PT ;  /* 0x08000000bfbf1812 */ /* 0x000fe400078efcff */
[C---:B------:R-:W-:Y:S02]  /*5af30*/  LOP3.LUT P1, RZ, R17.reuse, 0x10, RZ, 0xc0, !PT ;  /* 0x0000001011ff7812 */ /* 0x040fe4000782c0ff */
[----:B------:R-:W-:Y:S02]  /*5af40*/  LOP3.LUT P5, RZ, R17, 0x400, RZ, 0xc0, !PT ;  /* 0x0000040011ff7812 */ /* 0x000fe400078ac0ff */
[----:B------:R-:W-:Y:S02]  /*5af50*/  LOP3.LUT R191, R191, 0xefffffff, RZ, 0xc0, !PT ;  /* 0xefffffffbfbf7812 */ /* 0x000fe400078ec0ff */
[----:B------:R-:W-:Y:S02]  /*5af60*/  PRMT R0, R58, 0x7771, RZ ;  /* 0x000077713a007816 */ /* 0x000fe400000000ff */
[----:B------:R-:W-:-:S03]  /*5af70*/  LOP3.LUT P6, RZ, R17, 0x80, RZ, 0xc0, !PT ;  /* 0x0000008011ff7812 */ /* 0x000fc600078cc0ff */
[----:B---3--:R1:W-:Y:S02]  /*5af80*/  @P4 STG.E.U8 desc[UR56][R2.64], R0 ;  /* 0x0000000002004986 */ /* 0x0083e4000c101138 */
[----:B------:R-:W-:Y:S02]  /*5af90*/  @P1 LOP3.LUT R191, R191, 0x10000000, RZ, 0xfc, !PT ;  /* 0x10000000bfbf1812 */ /* 0x000fe400078efcff */
[----:B------:R-:W-:Y:S02]  /*5afa0*/  LOP3.LUT P1, RZ, R17, 0x20, RZ, 0xc0, !PT ;  /* 0x0000002011ff7812 */ /* 0x000fe4000782c0ff */
[C---:B-1----:R-:W-:Y:S01]  /*5afb0*/  PRMT R0, R58.reuse, 0x7772, RZ ;  /* 0x000077723a007816 */ /* 0x042fe200000000ff */
[----:B------:R-:W3:Y:S01]  /*5afc0*/  LDL.LU.64 R2, [R1+0xcd8] ;  /* 0x000cd80001027983 */ /* 0x000ee20000300a00 */
[----:B------:R-:W-:-:S03]  /*5afd0*/  PRMT R58, R58, 0x7773, RZ ;  /* 0x000077733a3a7816 */ /* 0x000fc600000000ff */
[----:B----4-:R1:W-:Y:S04]  /*5afe0*/  @P5 STG.E.U8 desc[UR56][R48.64], R0 ;  /* 0x0000000030005986 */ /* 0x0103e8000c101138 */
[----:B------:R-:W-:Y:S04]  /*5aff0*/  @P6 STG.E.U8 desc[UR56][R168.64], R58 ;  /* 0x0000003aa8006986 */ /* 0x000fe8000c101138 */
[----:B------:R-:W4:Y:S01]  /*5b000*/  LDL.LU.64 R56, [R1+0xcc8] ;  /* 0x000cc80001387983 */ /* 0x000f220000300a00 */
[----:B-1----:R-:W-:-:S03]  /*5b010*/  PRMT R0, R59, 0x7770, RZ ;  /* 0x000077703b007816 */ /* 0x002fc600000000ff */
[----:B------:R-:W4:Y:S04]  /*5b020*/  LDL.LU.64 R54, [R1+0xcc0] ;  /* 0x000cc00001367983 */ /* 0x000f280000300a00 */
[----:B------:R1:W-:Y:S01]  /*5b030*/  @P1 STG.E.U8 desc[UR56][R170.64], R0 ;  /* 0x00000000aa001986 */ /* 0x0003e2000c101138 */
[----:B------:R-:W-:-:S03]  /*5b040*/  LOP3.LUT P1, RZ, R191, 0x10000000, RZ, 0xc0, !PT ;  /* 0x10000000bfff7812 */ /* 0x000fc6000782c0ff */
[----:B------:R-:W4:Y:S04]  /*5b050*/  LDL.LU.64 R52, [R1+0xcb8] ;  /* 0x000cb80001347983 */ /* 0x000f280000300a00 */
        /* <DEDUP_REMOVED lines=10> */
[----:B------:R-:W-:Y:S02]  /*5b100*/  LOP3.LUT P1, RZ, R191, 0x4000000, RZ, 0xc0, !PT ;  /* 0x04000000bfff7812 */ /* 0x000fe4000782c0ff */
[----:B------:R-:W-:Y:S01]  /*5b110*/  PRMT R59, R59, 0x7773, RZ ;  /* 0x000077733b3b7816 */ /* 0x000fe200000000ff */
[----:B-1----:R-:W4:Y:S10]  /*5b120*/  LDL.LU.64 R4, [R1+0xc88] ;  /* 0x000c880001047983 */ /* 0x002f340000300a00 */
[----:B--2---:R1:W-:Y:S04]  /*5b130*/  @P1 STG.E.U8 desc[UR56][R242.64], R59 ;  /* 0x0000003bf2001986 */ /* 0x0043e8000c101138 */
[----:B-1----:R-:W2:Y:S04]  /*5b140*/  LDL.LU.64 R242, [R1+0x1920] ;  /* 0x0019200001f27983 */ /* 0x002ea80000300a00 */
[----:B------:R-:W4:Y:S01]  /*5b150*/  LDL.LU.64 R58, [R1+0xcd0] ;  /* 0x000cd000013a7983 */ /* 0x000f220000300a00 */
[----:B------:R-:W-:-:S02]  /*5b160*/  LOP3.LUT P1, RZ, R191, 0x2000000, RZ, 0xc0, !PT ;  /* 0x02000000bfff7812 */ /* 0x000fc4000782c0ff */
[----:B------:R-:W-:-:S11]  /*5b170*/  PRMT R0, R60, 0x7770, RZ ;  /* 0x000077703c007816 */ /* 0x000fd600000000ff */
[----:B---3--:R1:W-:Y:S01]  /*5b180*/  @P1 STG.E.U8 desc[UR56][R2.64], R0 ;  /* 0x0000000002001986 */ /* 0x0083e2000c101138 */
[----:B------:R-:W-:Y:S02]  /*5b190*/  LOP3.LUT P1, RZ, R191, 0x1000000, RZ, 0xc0, !PT ;  /* 0x01000000bfff7812 */ /* 0x000fe4000782c0ff */
[----:B-1----:R-:W-:Y:S01]  /*5b1a0*/  PRMT R0, R60, 0x7771, RZ ;  /* 0x000077713c007816 */ /* 0x002fe200000000ff */
[----:B------:R-:W3:Y:S01]  /*5b1b0*/  LDL.LU.64 R2, [R1+0x1918] ;  /* 0x0019180001027983 */ /* 0x000ee20000300a00 */
[C---:B------:R-:W-:Y:S02]  /*5b1c0*/  LOP3.LUT P2, RZ, R16.reuse, 0x100000, RZ, 0xc0, !PT ;  /* 0x0010000010ff7812 */ /* 0x040fe4000784c0ff */
[C---:B------:R-:W-:Y:S02]  /*5b1d0*/  LOP3.LUT P0, RZ, R16.reuse, 0x40000, RZ, 0xc0, !PT ;  /* 0x0004000010ff7812 */ /* 0x040fe4000780c0ff */
[C---:B------:R-:W-:Y:S02]  /*5b1e0*/  LOP3.LUT P3, RZ, R16.reuse, 0x8000, RZ, 0xc0, !PT ;  /* 0x0000800010ff7812 */ /* 0x040fe4000786c0ff */
[----:B------:R-:W-:-:S02]  /*5b1f0*/  LOP3.LUT P4, RZ, R16, 0x2000, RZ, 0xc0, !PT ;  /* 0x0000200010ff7812 */ /* 0x000fc4000788c0ff */
[C---:B------:R-:W-:Y:S02]  /*5b200*/  LOP3.LUT P5, RZ, R16.reuse, 0x1000, RZ, 0xc0, !PT ;  /* 0x0000100010ff7812 */ /* 0x040fe400078ac0ff */
[----:B------:R-:W-:Y:S01]  /*5b210*/  LOP3.LUT P6, RZ, R16, 0x400, RZ, 0xc0, !PT ;  /* 0x0000040010ff7812 */ /* 0x000fe200078cc0ff */
[----:B----4-:R1:W-:Y:S01]  /*5b220*/  @P1 STG.E.U8 desc[UR56][R58.64], R0 ;  /* 0x000000003a001986 */ /* 0x0103e2000c101138 */
[----:B------:R-:W-:Y:S02]  /*5b230*/  LOP3.LUT P1, RZ, R191, 0x800000, RZ, 0xc0, !PT ;  /* 0x00800000bfff7812 */ /* 0x000fe4000782c0ff */
[----:B-1----:R-:W-:-:S11]  /*5b240*/  PRMT R0, R60, 0x7772, RZ ;  /* 0x000077723c007816 */ /* 0x002fd600000000ff */
[----:B------:R1:W-:Y:S01]  /*5b250*/  @P1 STG.E.U8 desc[UR56][R56.64], R0 ;  /* 0x0000000038001986 */ /* 0x0003e2000c101138 */
[----:B------:R-:W-:Y:S02]  /*5b260*/  LOP3.LUT P1, RZ, R191, 0x400000, RZ, 0xc0, !PT ;  /* 0x00400000bfff7812 */ /* 0x000fe4000782c0ff */
[----:B------:R-:W-:-:S11]  /*5b270*/  PRMT R60, R60, 0x7773, RZ ;  /* 0x000077733c3c7816 */ /* 0x000fd600000000ff */
[----:B------:R-:W-:Y:S01]  /*5b280*/  @P1 STG.E.U8 desc[UR56][R54.64], R60 ;  /* 0x0000003c36001986 */ /* 0x000fe2000c101138 */
[----:B------:R-:W-:Y:S02]  /*5b290*/  LOP3.LUT P1, RZ, R191, 0x200000, RZ, 0xc0, !PT ;  /* 0x00200000bfff7812 */ /* 0x000fe4000782c0ff */
[----:B-1----:R-:W-:-:S11]  /*5b2a0*/  PRMT R0, R61, 0x7770, RZ ;  /* 0x000077703d007816 */ /* 0x002fd600000000ff */
        /* <DEDUP_REMOVED lines=11> */
[----:B-1----:R-:W-:-:S05]  /*5b360*/  PRMT R0, R62, 0x7772, RZ ;  /* 0x000077723e007816 */ /* 0x002fca00000000ff */
[----:B------:R1:W-:Y:S04]  /*5b370*/  @P6 STG.E.U8 desc[UR56][R4.64], R0 ;  /* 0x0000000004006986 */ /* 0x0003e8000c101138 */
[----:B-1----:R-:W4:Y:S04]  /*5b380*/  LDL.LU.64 R4, [R1+0xc80] ;  /* 0x000c800001047983 */ /* 0x002f280000300a00 */
[----:B------:R-:W2:Y:S04]  /*5b390*/  LDL.LU.64 R6, [R1+0xc78] ;  /* 0x000c780001067983 */ /* 0x000ea80000300a00 */
[----:B------:R-:W3:Y:S04]  /*5b3a0*/  LDL.LU.64 R52, [R1+0xc70] ;  /* 0x000c700001347983 */ /* 0x000ee80000300a00 */
[----:B------:R-:W3:Y:S04]  /*5b3b0*/  LDL.LU.64 R50, [R1+0xc68] ;  /* 0x000c680001327983 */ /* 0x000ee80000300a00 */
[----:B------:R-:W3:Y:S04]  /*5b3c0*/  LDL.LU.64 R48, [R1+0xc60] ;  /* 0x000c600001307983 */ /* 0x000ee80000300a00 */
[----:B------:R-:W3:Y:S04]  /*5b3d0*/  LDL.LU.64 R168, [R1+0xc58] ;  /* 0x000c580001a87983 */ /* 0x000ee80000300a00 */
[----:B------:R-:W3:Y:S01]  /*5b3e0*/  LDL.LU.64 R170, [R1+0xc50] ;  /* 0x000c500001aa7983 */ /* 0x000ee20000300a00 */
[----:B------:R-:W-:-:S02]  /*5b3f0*/  LOP3.LUT P1, RZ, R16, 0x100, RZ, 0xc0, !PT ;  /* 0x0000010010ff7812 */ /* 0x000fc4000782c0ff */
        /* <DEDUP_REMOVED lines=19> */
[----:B------:R-:W-:Y:S02]  /*5b530*/  PRMT R62, R62, 0x7773, RZ ;  /* 0x000077733e3e7816 */ /* 0x000fe400000000ff */
[----:B------:R-:W-:Y:S02]  /*5b540*/  LOP3.LUT R191, R191, 0xfff7ffff, RZ, 0xc0, !PT ;  /* 0xfff7ffffbfbf7812 */ /* 0x000fe400078ec0ff */
[----:B------:R-:W-:-:S07]  /*5b550*/  LOP3.LUT P4, RZ, R16, 0x20, RZ, 0xc0, !PT ;  /* 0x0000002010ff7812 */ /* 0x000fce000788c0ff */
[----:B------:R-:W-:Y:S02]  /*5b560*/  @P1 LOP3.LUT R191, R191, 0x80000, RZ, 0xfc, !PT ;  /* 0x00080000bfbf1812 */ /* 0x000fe400078efcff */
[----:B------:R-:W-:Y:S02]  /*5b570*/  LOP3.LUT P1, RZ, R12, 0x20000000, RZ, 0xc0, !PT ;  /* 0x200000000cff7812 */ /* 0x000fe4000782c0ff */
[C---:B------:R-:W-:Y:S02]  /*5b580*/  LOP3.LUT P5, RZ, R16.reuse, 0x10, RZ, 0xc0, !PT ;  /* 0x0000001010ff7812 */ /* 0x040fe400078ac0ff */
[----:B------:R-:W-:Y:S02]  /*5b590*/  PRMT R0, R63, 0x7770, RZ ;  /* 0x000077703f007816 */ /* 0x000fe400000000ff */
[----:B------:R-:W-:Y:S02]  /*5b5a0*/  LOP3.LUT R191, R191, 0xffefffff, RZ, 0xc0, !PT ;  /* 0xffefffffbfbf7812 */ /* 0x000fe400078ec0ff */
[----:B------:R-:W-:-:S05]  /*5b5b0*/  LOP3.LUT P6, RZ, R16, 0x4, RZ, 0xc0, !PT ;  /* 0x0000000410ff7812 */ /* 0x000fca00078cc0ff */
[----:B------:R-:W-:Y:S02]  /*5b5c0*/  @P1 LOP3.LUT R191, R191, 0x100000, RZ, 0xfc, !PT ;  /* 0x00100000bfbf1812 */ /* 0x000fe400078efcff */
[----:B------:R-:W-:Y:S01]  /*5b5d0*/  LOP3.LUT P1, RZ, R12, 0x80000000, RZ, 0xc0, !PT ;  /* 0x800000000cff7812 */ /* 0x000fe2000782c0ff */
[----:B----4-:R1:W-:Y:S04]  /*5b5e0*/  @P3 STG.E.U8 desc[UR56][R4.64], R62 ;  /* 0x0000003e04003986 */ /* 0x0103e8000c101138 */
[----:B-1----:R-:W4:Y:S04]  /*5b5f0*/  LDL.LU.64 R4, [R1+0xc48] ;  /* 0x000c480001047983 */ /* 0x002f280000300a00 */
[----:B--2---:R1:W-:Y:S04]  /*5b600*/  @P4 STG.E.U8 desc[UR56][R6.64], R0 ;  /* 0x0000000006004986 */ /* 0x0043e8000c101138 */
[----:B-1----:R-:W2:Y:S01]  /*5b610*/  LDL.LU.64 R6, [R1+0xc40] ;  /* 0x000c400001067983 */ /* 0x002ea20000300a00 */
[----:B------:R-:W-:-:S03]  /*5b620*/  PRMT R0, R63, 0x7771, RZ ;  /* 0x000077713f007816 */ /* 0x000fc600000000ff */
[----:B------:R-:W2:Y:S04]  /*5b630*/  LDL.LU.64 R60, [R1+0xc30] ;  /* 0x000c3000013c7983 */ /* 0x000ea80000300a00 */
[----:B---3--:R1:W-:Y:S04]  /*5b640*/  @P5 STG.E.U8 desc[UR56][R52.64], R0 ;  /* 0x0000000034005986 */ /* 0x0083e8000c101138 */
[----:B------:R-:W3:Y:S04]  /*5b650*/  LDL.LU.64 R58, [R1+0xc28] ;  /* 0x000c2800013a7983 */ /* 0x000ee80000300a00 */
[----:B------:R-:W3:Y:S01]  /*5b660*/  LDL.LU.64 R56, [R1+0xc20] ;  /* 0x000c200001387983 */ /* 0x000ee20000300a00 */
[----:B-1----:R-:W-:-:S02]  /*5b670*/  PRMT R0, R63, 0x7772, RZ ;  /* 0x000077723f007816 */ /* 0x002fc400000000ff */
[----:B------:R-:W-:-:S03]  /*5b680*/  PRMT R63, R63, 0x7773, RZ ;  /* 0x000077733f3f7816 */ /* 0x000fc600000000ff */
[----:B------:R-:W-:Y:S04]  /*5b690*/  @P6 STG.E.U8 desc[UR56][R50.64], R0 ;  /* 0x0000000032006986 */ /* 0x000fe8000c101138 */
[----:B------:R1:W-:Y:S04]  /*5b6a0*/  @P1 STG.E.U8 desc[UR56][R48.64], R63 ;  /* 0x0000003f30001986 */ /* 0x0003e8000c101138 */
[----:B-1----:R-:W3:Y:S01]  /*5b6b0*/  LDL.LU.64 R62, [R1+0xc38] ;  /* 0x000c3800013e7983 */ /* 0x002ee20000300a00 */
[----:B------:R-:W-:-:S03]  /*5b6c0*/  LOP3.LUT P1, RZ, R191, 0x100000, RZ, 0xc0, !PT ;  /* 0x00100000bfff7812 */ /* 0x000fc6000782c0ff */
[----:B------:R-:W3:Y:S01]  /*5b6d0*/  LDL.LU.64 R54, [R1+0xc18] ;  /* 0x000c180001367983 */ /* 0x000ee20000300a00 */
[----:B------:R-:W-:-:S03]  /*5b6e0*/  PRMT R0, R64, 0x7770, RZ ;  /* 0x0000777040007816 */ /* 0x000fc600000000ff */
[----:B------:R-:W3:Y:S04]  /*5b6f0*/  LDL.LU.64 R52, [R1+0xc10] ;  /* 0x000c100001347983 */ /* 0x000ee80000300a00 */
[----:B------:R-:W3:Y:S04]  /*5b700*/  LDL.LU.64 R50, [R1+0xc08] ;  /* 0x000c080001327983 */ /* 0x000ee80000300a00 */
[----:B------:R1:W-:Y:S01]  /*5b710*/  @P1 STG.E.U8 desc[UR56][R168.64], R0 ;  /* 0x00000000a8001986 */ /* 0x0003e2000c101138 */
[----:B------:R-:W-:-:S03]  /*5b720*/  LOP3.LUT P1, RZ, R191, 0x80000, RZ, 0xc0, !PT ;  /* 0x00080000bfff7812 */ /* 0x000fc6000782c0ff */
[----:B------:R-:W3:Y:S04]  /*5b730*/  LDL.LU.64 R48, [R1+0xc00] ;  /* 0x000c000001307983 */ /* 0x000ee80000300a00 */
[----:B-1----:R-:W3:Y:S01]  /*5b740*/  LDL.LU.64 R168, [R1+0xbf8] ;  /* 0x000bf80001a87983 */ /* 0x002ee20000300a00 */
[----:B------:R-:W-:-:S05]  /*5b750*/  PRMT R0, R64, 0x7771, RZ ;  /* 0x0000777140007816 */ /* 0x000fca00000000ff */
[----:B------:R1:W-:Y:S04]  /*5b760*/  @P1 STG.E.U8 desc[UR56][R170.64], R0 ;  /* 0x00000000aa001986 */ /* 0x0003e8000c101138 */
[----:B-1----:R-:W3:Y:S01]  /*5b770*/  LDL.LU.64 R170, [R1+0xbf0] ;  /* 0x000bf00001aa7983 */ /* 0x002ee20000300a00 */
[----:B------:R-:W-:Y:S02]  /*5b780*/  LOP3.LUT P1, RZ, R191, 0x40000, RZ, 0xc0, !PT ;  /* 0x00040000bfff7812 */ /* 0x000fe4000782c0ff */
[C---:B------:R-:W-:Y:S02]  /*5b790*/  PRMT R0, R64.reuse, 0x7772, RZ ;  /* 0x0000777240007816 */ /* 0x040fe400000000ff */
[----:B------:R-:W-:Y:S02]  /*5b7a0*/  PRMT R64, R64, 0x7773, RZ ;  /* 0x0000777340407816 */ /* 0x000fe400000000ff */
[----:B------:R-:W-:-:S02]  /*5b7b0*/  LOP3.LUT P2, RZ, R16, 0x200, RZ, 0xc0, !PT ;  /* 0x0000020010ff7812 */ /* 0x000fc4000784c0ff */
[C---:B------:R-:W-:Y:S02]  /*5b7c0*/  LOP3.LUT P0, RZ, R16.reuse, 0x800, RZ, 0xc0, !PT ;  /* 0x0000080010ff7812 */ /* 0x040fe4000780c0ff */
[C---:B------:R-:W-:Y:S02]  /*5b7d0*/  LOP3.LUT P3, RZ, R16.reuse, 0x4000, RZ, 0xc0, !PT ;  /* 0x0000400010ff7812 */ /* 0x040fe4000786c0ff */
[C---:B------:R-:W-:Y:S02]  /*5b7e0*/  LOP3.LUT P4, RZ, R16.reuse, 0x10000, RZ, 0xc0, !PT ;  /* 0x0001000010ff7812 */ /* 0x040fe4000788c0ff */
[C---:B------:R-:W-:Y:S02]  /*5b7f0*/  LOP3.LUT P5, RZ, R16.reuse, 0x20000, RZ, 0xc0, !PT ;  /* 0x0002000010ff7812 */ /* 0x040fe400078ac0ff */
[----:B------:R-:W-:Y:S01]  /*5b800*/  LOP3.LUT P6, RZ, R16, 0x80000, RZ, 0xc0, !PT ;  /* 0x0008000010ff7812 */ /* 0x000fe200078cc0ff */
[----:B----4-:R1:W-:Y:S01]  /*5b810*/  @P1 STG.E.U8 desc[UR56][R4.64], R0 ;  /* 0x0000000004001986 */ /* 0x0103e2000c101138 */
[----:B------:R-:W-:-:S02]  /*5b820*/  LOP3.LUT P1, RZ, R191, 0x20000, RZ, 0xc0, !PT ;  /* 0x00020000bfff7812 */ /* 0x000fc4000782c0ff */
[----:B-1----:R-:W-:Y:S01]  /*5b830*/  PRMT R0, R65, 0x7770, RZ ;  /* 0x0000777041007816 */ /* 0x002fe200000000ff */
[----:B------:R-:W4:Y:S10]  /*5b840*/  LDL.LU.64 R4, [R1+0x1910] ;  /* 0x0019100001047983 */ /* 0x000f340000300a00 */
[----:B--2---:R1:W-:Y:S01]  /*5b850*/  @P1 STG.E.U8 desc[UR56][R6.64], R64 ;  /* 0x0000004006001986 */ /* 0x0043e2000c101138 */
[----:B------:R-:W-:-:S03]  /*5b860*/  LOP3.LUT P1, RZ, R191, 0x10000, RZ, 0xc0, !PT ;  /* 0x00010000bfff7812 */ /* 0x000fc6000782c0ff */
[----:B-1----:R-:W2:Y:S10]  /*5b870*/  LDL.LU.64 R6, [R1+0x1908] ;  /* 0x0019080001067983 */ /* 0x002eb40000300a00 */
[----:B---3--:R1:W-:Y:S01]  /*5b880*/  @P1 STG.E.U8 desc[UR56][R62.64], R0 ;  /* 0x000000003e001986 */ /* 0x0083e2000c101138 */
[----:B------:R-:W-:-:S02]  /*5b890*/  LOP3.LUT P1, RZ, R191, 0x8000, RZ, 0xc0, !PT ;  /* 0x00008000bfff7812 */ /* 0x000fc4000782c0ff */
[----:B-1----:R-:W-:-:S11]  /*5b8a0*/  PRMT R0, R65, 0x7771, RZ ;  /* 0x0000777141007816 */ /* 0x002fd600000000ff */
[----:B------:R1:W-:Y:S01]  /*5b8b0*/  @P1 STG.E.U8 desc[UR56][R60.64], R0 ;  /* 0x000000003c001986 */ /* 0x0003e2000c101138 */
[----:B------:R-:W-:Y:S02]  /*5b8c0*/  LOP3.LUT P1, RZ, R191, 0x4000, RZ, 0xc0, !PT ;  /* 0x00004000bfff7812 */ /* 0x000fe4000782c0ff */
[----:B-1----:R-:W-:-:S11]  /*5b8d0*/  PRMT R0, R65, 0x7772, RZ ;  /* 0x0000777241007816 */ /* 0x002fd600000000ff */
[----:B------:R1:W-:Y:S01]  /*5b8e0*/  @P1 STG.E.U8 desc[UR56][R58.64], R0 ;  /* 0x000000003a001986 */ /* 0x0003e2000c101138 */
[----:B------:R-:W-:Y:S02]  /*5b8f0*/  LOP3.LUT P1, RZ, R191, 0x2000, RZ, 0xc0, !PT ;  /* 0x00002000bfff7812 */ /* 0x000fe4000782c0ff */
[----:B------:R-:W-:Y:S02]  /*5b900*/  PRMT R65, R65, 0x7773, RZ ;  /* 0x0000777341417816 */ /* 0x000fe400000000ff */
[----:B-1----:R-:W-:-:S09]  /*5b910*/  PRMT R0, R66, 0x7770, RZ ;  /* 0x0000777042007816 */ /* 0x002fd200000000ff */
[----:B------:R-:W-:Y:S04]  /*5b920*/  @P1 STG.E.U8 desc[UR56][R56.64], R65 ;  /* 0x0000004138001986 */ /* 0x000fe8000c101138 */
        /* <DEDUP_REMOVED lines=10> */
[----:B------:R1:W-:Y:S04]  /*5b9d0*/  @P6 STG.E.U8 desc[UR56][R170.64], R0 ;  /* 0x00000000aa006986 */ /* 0x0003e8000c101138 */
[----:B-1----:R-:W3:Y:S04]  /*5b9e0*/  LDL.LU.64 R170, [R1+0xbe8] ;  /* 0x000be80001aa7983 */ /* 0x002ee80000300a00 */
[----:B------:R-:W4:Y:S04]  /*5b9f0*/  LDL.LU.64 R54, [R1+0xbe0] ;  /* 0x000be00001367983 */ /* 0x000f280000300a00 */
[----:B------:R-:W2:Y:S04]  /*5ba00*/  LDL.LU.64 R52, [R1+0xbd8] ;  /* 0x000bd80001347983 */ /* 0x000ea80000300a00 */
[----:B------:R-:W2:Y:S04]  /*5ba10*/  LDL.LU.64 R50, [R1+0xbd0] ;  /* 0x000bd00001327983 */ /* 0x000ea80000300a00 */
[----:B------:R-:W2:Y:S01]  /*5ba20*/  LDL.LU.64 R48, [R1+0xbc8] ;  /* 0x000bc80001307983 */ /* 0x000ea20000300a00 */
[----:B------:R-:W-:-:S03]  /*5ba30*/  LOP3.LUT P3, RZ, R16, 0x400000, RZ, 0xc0, !PT ;  /* 0x0040000010ff7812 */ /* 0x000fc6000786c0ff */
[----:B------:R-:W2:Y:S01]  /*5ba40*/  LDL.LU.64 R168, [R1+0xbc0] ;  /* 0x000bc00001a87983 */ /* 0x000ea20000300a00 */
        /* <DEDUP_REMOVED lines=13> */
[----:B------:R-:W-:-:S09]  /*5bb20*/  PRMT R67, R67, 0x7773, RZ ;  /* 0x0000777343437816 */ /* 0x000fd200000000ff */
[----:B------:R-:W-:Y:S02]  /*5bb30*/  @P1 LOP3.LUT R191, R191, 0x100, RZ, 0xfc, !PT ;  /* 0x00000100bfbf1812 */ /* 0x000fe400078efcff */
[----:B------:R-:W-:Y:S02]  /*5bb40*/  LOP3.LUT P1, RZ, R17, 0x40, RZ, 0xc0, !PT ;  /* 0x0000004011ff7812 */ /* 0x000fe4000782c0ff */
[----:B------:R-:W-:Y:S01]  /*5bb50*/  LOP3.LUT R191, R191, 0xfffffdff, RZ, 0xc0, !PT ;  /* 0xfffffdffbfbf7812 */ /* 0x000fe200078ec0ff */
[----:B---3--:R1:W-:Y:S04]  /*5bb60*/  @P3 STG.E.U8 desc[UR56][R170.64], R0 ;  /* 0x00000000aa003986 */ /* 0x0083e8000c101138 */
[----:B-1----:R-:W3:Y:S04]  /*5bb70*/  LDL.LU.64 R170, [R1+0xbb8] ;  /* 0x000bb80001aa7983 */ /* 0x002ee80000300a00 */
[----:B----4-:R1:W-:Y:S02]  /*5bb80*/  @P4 STG.E.U8 desc[UR56][R54.64], R67 ;  /* 0x0000004336004986 */ /* 0x0103e4000c101138 */
[----:B------:R-:W-:-:S02]  /*5bb90*/  @P1 LOP3.LUT R191, R191, 0x200, RZ, 0xfc, !PT ;  /* 0x00000200bfbf1812 */ /* 0x000fc400078efcff */
[----:B-1----:R-:W4:Y:S01]  /*5bba0*/  LDL.LU.64 R66, [R1+0xbb0] ;  /* 0x000bb00001427983 */ /* 0x002f220000300a00 */
[----:B------:R-:W-:-:S03]  /*5bbb0*/  LOP3.LUT P1, RZ, R17, 0x8, RZ, 0xc0, !PT ;  /* 0x0000000811ff7812 */ /* 0x000fc6000782c0ff */
[----:B------:R-:W4:Y:S01]  /*5bbc0*/  LDL.LU.64 R64, [R1+0xba8] ;  /* 0x000ba80001407983 */ /* 0x000f220000300a00 */
[----:B------:R-:W-:-:S03]  /*5bbd0*/  LOP3.LUT R191, R191, 0xfffffbff, RZ, 0xc0, !PT ;  /* 0xfffffbffbfbf7812 */ /* 0x000fc600078ec0ff */
[----:B------:R-:W4:Y:S01]  /*5bbe0*/  LDL.LU.64 R62, [R1+0xba0] ;  /* 0x000ba000013e7983 */ /* 0x000f220000300a00 */
[----:B------:R-:W-:-:S03]  /*5bbf0*/  LOP3.LUT P5, RZ, R16, 0x2000000, RZ, 0xc0, !PT ;  /* 0x0200000010ff7812 */ /* 0x000fc600078ac0ff */
[----:B------:R-:W4:Y:S02]  /*5bc00*/  LDL.LU.64 R60, [R1+0xb98] ;  /* 0x000b9800013c7983 */ /* 0x000f240000300a00 */
[----:B------:R-:W-:Y:S02]  /*5bc10*/  @P1 LOP3.LUT R191, R191, 0x400, RZ, 0xfc, !PT ;  /* 0x00000400bfbf1812 */ /* 0x000fe400078efcff */
[----:B------:R-:W-:Y:S01]  /*5bc20*/  LOP3.LUT P1, RZ, R17, 0x2, RZ, 0xc0, !PT ;  /* 0x0000000211ff7812 */ /* 0x000fe2000782c0ff */
[----:B------:R-:W4:Y:S01]  /*5bc30*/  LDL.LU.64 R58, [R1+0xb90] ;  /* 0x000b9000013a7983 */ /* 0x000f220000300a00 */
[----:B------:R-:W-:Y:S02]  /*5bc40*/  LOP3.LUT R191, R191, 0xfffff7ff, RZ, 0xc0, !PT ;  /* 0xfffff7ffbfbf7812 */ /* 0x000fe400078ec0ff */
[----:B------:R-:W-:Y:S01]  /*5bc50*/  LOP3.LUT P6, RZ, R16, 0x8000000, RZ, 0xc0, !PT ;  /* 0x0800000010ff7812 */ /* 0x000fe200078cc0ff */
[----:B------:R-:W4:Y:S01]  /*5bc60*/  LDL.LU.64 R56, [R1+0xb88] ;  /* 0x000b880001387983 */ /* 0x000f220000300a00 */
[----:B------:R-:W-:-:S03]  /*5bc70*/  PRMT R0, R68, 0x7770, RZ ;  /* 0x0000777044007816 */ /* 0x000fc600000000ff */
[----:B------:R-:W4:Y:S04]  /*5bc80*/  LDL.LU.64 R54, [R1+0xb80] ;  /* 0x000b800001367983 */ /* 0x000f280000300a00 */
[----:B------:R-:W-:Y:S02]  /*5bc90*/  @P1 LOP3.LUT R191, R191, 0x800, RZ, 0xfc, !PT ;  /* 0x00000800bfbf1812 */ /* 0x000fe400078efcff */
[----:B------:R-:W-:Y:S02]  /*5bca0*/  LOP3.LUT P1, RZ, R17, 0x1, RZ, 0xc0, !PT ;  /* 0x0000000111ff7812 */ /* 0x000fe4000782c0ff */
[----:B------:R-:W-:Y:S01]  /*5bcb0*/  LOP3.LUT R191, R191, 0xffffefff, RZ, 0xc0, !PT ;  /* 0xffffefffbfbf7812 */ /* 0x000fe200078ec0ff */
[----:B--2---:R1:W-:Y:S10]  /*5bcc0*/  @P5 STG.E.U8 desc[UR56][R52.64], R0 ;  /* 0x0000000034005986 */ /* 0x0043f4000c101138 */
[----:B------:R-:W-:-:S02]  /*5bcd0*/  @P1 LOP3.LUT R191, R191, 0x1000, RZ, 0xfc, !PT ;  /* 0x00001000bfbf1812 */ /* 0x000fc400078efcff */
[----:B------:R-:W-:Y:S01]  /*5bce0*/  LOP3.LUT P1, RZ, R16, 0x40000000, RZ, 0xc0, !PT ;  /* 0x4000000010ff7812 */ /* 0x000fe2000782c0ff */
[----:B-1----:R-:W2:Y:S01]  /*5bcf0*/  LDL.LU.64 R52, [R1+0xb78] ;  /* 0x000b780001347983 */ /* 0x002ea20000300a00 */
[----:B------:R-:W-:-:S05]  /*5bd00*/  PRMT R0, R68, 0x7771, RZ ;  /* 0x0000777144007816 */ /* 0x000fca00000000ff */
[----:B------:R1:W-:Y:S02]  /*5bd10*/  @P6 STG.E.U8 desc[UR56][R50.64], R0 ;  /* 0x0000000032006986 */ /* 0x0003e4000c101138 */
[C---:B-1----:R-:W-:Y:S02]  /*5bd20*/  PRMT R0, R68.reuse, 0x7772, RZ ;  /* 0x0000777244007816 */ /* 0x042fe400000000ff */
[----:B------:R-:W2:Y:S04]  /*5bd30*/  LDL.LU.64 R50, [R1+0xb70] ;  /* 0x000b700001327983 */ /* 0x000ea80000300a00 */
[----:B------:R1:W-:Y:S01]  /*5bd40*/  @P1 STG.E.U8 desc[UR56][R48.64], R0 ;  /* 0x0000000030001986 */ /* 0x0003e2000c101138 */
[C---:B------:R-:W-:Y:S02]  /*5bd50*/  LOP3.LUT P1, RZ, R191.reuse, 0x1000, RZ, 0xc0, !PT ;  /* 0x00001000bfff7812 */ /* 0x040fe4000782c0ff */
[----:B------:R-:W-:Y:S01]  /*5bd60*/  PRMT R68, R68, 0x7773, RZ ;  /* 0x0000777344447816 */ /* 0x000fe200000000ff */
[----:B-1----:R-:W2:Y:S10]  /*5bd70*/  LDL.LU.64 R48, [R1+0xb68] ;  /* 0x000b680001307983 */ /* 0x002eb40000300a00 */
[----:B------:R1:W-:Y:S01]  /*5bd80*/  @P1 STG.E.U8 desc[UR56][R168.64], R68 ;  /* 0x00000044a8001986 */ /* 0x0003e2000c101138 */
[----:B------:R-:W-:-:S02]  /*5bd90*/  LOP3.LUT P1, RZ, R191, 0x800, RZ, 0xc0, !PT ;  /* 0x00000800bfff7812 */ /* 0x000fc4000782c0ff */
[----:B------:R-:W-:Y:S01]  /*5bda0*/  PRMT R0, R69, 0x7770, RZ ;  /* 0x0000777045007816 */ /* 0x000fe200000000ff */
[----:B-1----:R-:W2:Y:S10]  /*5bdb0*/  LDL.LU.64 R168, [R1+0xb60] ;  /* 0x000b600001a87983 */ /* 0x002eb40000300a00 */
[----:B---3--:R1:W-:Y:S04]  /*5bdc0*/  @P1 STG.E.U8 desc[UR56][R170.64], R0 ;  /* 0x00000000aa001986 */ /* 0x0083e8000c101138 */
[----:B-1----:R-:W3:Y:S01]  /*5bdd0*/  LDL.LU.64 R170, [R1+0xb58] ;  /* 0x000b580001aa7983 */ /* 0x002ee20000300a00 */
[----:B------:R-:W-:-:S02]  /*5bde0*/  LOP3.LUT P1, RZ, R191, 0x400, RZ, 0xc0, !PT ;  /* 0x00000400bfff7812 */ /* 0x000fc4000782c0ff */
[----:B------:R-:W-:-:S11]  /*5bdf0*/  PRMT R0, R69, 0x7771, RZ ;  /* 0x0000777145007816 */ /* 0x000fd600000000ff */
        /* <DEDUP_REMOVED lines=9> */
[----:B------:R1:W-:Y:S01]  /*5be90*/  @P1 STG.E.U8 desc[UR56][R60.64], R0 ;  /* 0x000000003c001986 */ /* 0x0003e2000c101138 */
[----:B------:R-:W-:Y:S02]  /*5bea0*/  LOP3.LUT P1, RZ, R191, 0x40, RZ, 0xc0, !PT ;  /* 0x00000040bfff7812 */ /* 0x000fe4000782c0ff */
[----:B-1----:R-:W-:-:S11]  /*5beb0*/  PRMT R0, R70, 0x7771, RZ ;  /* 0x0000777146007816 */ /* 0x002fd600000000ff */
[----:B------:R1:W-:Y:S01]  /*5bec0*/  @P1 STG.E.U8 desc[UR56][R58.64], R0 ;  /* 0x000000003a001986 */ /* 0x0003e2000c101138 */
[----:B------:R-:W-:Y:S02]  /*5bed0*/  LOP3.LUT P1, RZ, R191, 0x20, RZ, 0xc0, !PT ;  /* 0x00000020bfff7812 */ /* 0x000fe4000782c0ff */
[C---:B------:R-:W-:Y:S02]  /*5bee0*/  LOP3.LUT P2, RZ, R17.reuse, 0x10000, RZ, 0xc0, !PT ;  /* 0x0001000011ff7812 */ /* 0x040fe4000784c0ff */
[C---:B------:R-:W-:Y:S02]  /*5bef0*/  LOP3.LUT P0, RZ, R17.reuse, 0x20000, RZ, 0xc0, !PT ;  /* 0x0002000011ff7812 */ /* 0x040fe4000780c0ff */
[----:B------:R-:W-:Y:S02]  /*5bf00*/  LOP3.LUT P3, RZ, R17, 0x80000, RZ, 0xc0, !PT ;  /* 0x0008000011ff7812 */ /* 0x000fe4000786c0ff */
[C---:B-1----:R-:W-:Y:S02]  /*5bf10*/  PRMT R0, R70.reuse, 0x7772, RZ ;  /* 0x0000777246007816 */ /* 0x042fe400000000ff */
[----:B------:R-:W-:-:S03]  /*5bf20*/  PRMT R70, R70, 0x7773, RZ ;  /* 0x0000777346467816 */ /* 0x000fc600000000ff */
[----:B------:R1:W-:Y:S01]  /*5bf30*/  @P1 STG.E.U8 desc[UR56][R56.64], R0 ;  /* 0x0000000038001986 */ /* 0x0003e2000c101138 */
[----:B------:R-:W-:-:S03]  /*5bf40*/  LOP3.LUT P4, RZ, R17, 0x400000, RZ, 0xc0, !PT ;  /* 0x0040000011ff7812 */ /* 0x000fc6000788c0ff */
[----:B------:R-:W-:Y:S01]  /*5bf50*/  @P2 STG.E.U8 desc[UR56][R54.64], R70 ;  /* 0x0000004636002986 */ /* 0x000fe2000c101138 */
[----:B-1----:R-:W-:-:S05]  /*5bf60*/  PRMT R0, R71, 0x7770, RZ ;  /* 0x0000777047007816 */ /* 0x002fca00000000ff */
[----:B--2---:R1:W-:Y:S01]  /*5bf70*/  @P0 STG.E.U8 desc[UR56][R52.64], R0 ;  /* 0x0000000034000986 */ /* 0x0043e2000c101138 */
[C---:B------:R-:W-:Y:S02]  /*5bf80*/  LOP3.LUT P5, RZ, R17.reuse, 0x1000000, RZ, 0xc0, !PT ;  /* 0x0100000011ff7812 */ /* 0x040fe400078ac0ff */
[----:B------:R-:W-:Y:S02]  /*5bf90*/  LOP3.LUT P6, RZ, R17, 0x2000000, RZ, 0xc0, !PT ;  /* 0x0200000011ff7812 */ /* 0x000fe400078cc0ff */
[----:B-1----:R-:W-:-:S05]  /*5bfa0*/  PRMT R0, R71, 0x7771, RZ ;  /* 0x0000777147007816 */ /* 0x002fca00000000ff */
[----:B------:R1:W-:Y:S02]  /*5bfb0*/  @P3 STG.E.U8 desc[UR56][R50.64], R0 ;  /* 0x0000000032003986 */ /* 0x0003e4000c101138 */
[C---:B-1----:R-:W-:Y:S02]  /*5bfc0*/  PRMT R0, R71.reuse, 0x7772, RZ ;  /* 0x0000777247007816 */ /* 0x042fe400000000ff */
[----:B------:R-:W-:-:S03]  /*5bfd0*/  PRMT R71, R71, 0x7773, RZ ;  /* 0x0000777347477816 */ /* 0x000fc600000000ff */
[----:B------:R1:W-:Y:S04]  /*5bfe0*/  @P4 STG.E.U8 desc[UR56][R48.64], R0 ;  /* 0x0000000030004986 */ /* 0x0003e8000c101138 */
[----:B------:R-:W-:Y:S01]  /*5bff0*/  @P5 STG.E.U8 desc[UR56][R168.64], R71 ;  /* 0x00000047a8005986 */ /* 0x000fe2000c101138 */
[----:B-1----:R-:W-:-:S05]  /*5c000*/  PRMT R0, R72, 0x7770, RZ ;  /* 0x0000777048007816 */ /* 0x002fca00000000ff */
[----:B---3--:R1:W-:Y:S04]  /*5c010*/  @P6 STG.E.U8 desc[UR56][R170.64], R0 ;  /* 0x00000000aa006986 */ /* 0x0083e8000c101138 */
[----:B-1----:R-:W2:Y:S04]  /*5c020*/  LDL.LU.64 R170, [R1+0xb50] ;  /* 0x000b500001aa7983 */ /* 0x002ea80000300a00 */
[----:B------:R-:W3:Y:S04]  /*5c030*/  LDL.LU.64 R54, [R1+0xb48] ;  /* 0x000b480001367983 */ /* 0x000ee80000300a00 */
        /* <DEDUP_REMOVED lines=21> */
[----:B-1----:R-:W2:Y:S04]  /*5c190*/  LDL.LU.64 R170, [R1+0xb20] ;  /* 0x000b200001aa7983 */ /* 0x002ea80000300a00 */
[----:B------:R-:W2:Y:S04]  /*5c1a0*/  LDL.LU.64 R66, [R1+0xb18] ;  /* 0x000b180001427983 */ /* 0x000ea80000300a00 */
[----:B------:R-:W2:Y:S04]  /*5c1b0*/  LDL.LU.64 R64, [R1+0xb10] ;  /* 0x000b100001407983 */ /* 0x000ea80000300a00 */
[----:B------:R-:W2:Y:S04]  /*5c1c0*/  LDL.LU.64 R62, [R1+0xb08] ;  /* 0x000b0800013e7983 */ /* 0x000ea80000300a00 */
[----:B------:R-:W2:Y:S04]  /*5c1d0*/  LDL.LU.64 R60, [R1+0xb00] ;  /* 0x000b0000013c7983 */ /* 0x000ea80000300a00 */
[----:B------:R-:W2:Y:S01]  /*5c1e0*/  LDL.LU.64 R58, [R1+0xaf8] ;  /* 0x000af800013a7983 */ /* 0x000ea20000300a00 */
[----:B------:R-:W-:-:S02]  /*5c1f0*/  @P1 LOP3.LUT R191, R191, 0x2, RZ, 0xfc, !PT ;  /* 0x00000002bfbf1812 */ /* 0x000fc400078efcff */
[----:B------:R-:W-:Y:S01]  /*5c200*/  LOP3.LUT P4, RZ, R17, 0x40000000, RZ, 0xc0, !PT ;  /* 0x4000000011ff7812 */ /* 0x000fe2000788c0ff */
[----:B------:R-:W2:Y:S01]  /*5c210*/  LDL.LU.64 R56, [R1+0xaf0] ;  /* 0x000af00001387983 */ /* 0x000ea20000300a00 */
[----:B------:R-:W-:Y:S02]  /*5c220*/  LOP3.LUT P1, RZ, R15, 0x200, RZ, 0xc0, !PT ;  /* 0x000002000fff7812 */ /* 0x000fe4000782c0ff */
[----:B------:R-:W-:Y:S02]  /*5c230*/  PRMT R0, R72, 0x7772, RZ ;  /* 0x0000777248007816 */ /* 0x000fe400000000ff */
[----:B------:R-:W-:Y:S02]  /*5c240*/  LOP3.LUT R191, R191, 0xfffffffb, RZ, 0xc0, !PT ;  /* 0xfffffffbbfbf7812 */ /* 0x000fe400078ec0ff */
[----:B------:R-:W-:-:S05]  /*5c250*/  LOP3.LUT P5, RZ, R15, 0x1, RZ, 0xc0, !PT ;  /* 0x000000010fff7812 */ /* 0x000fca00078ac0ff */
[----:B---3--:R1:W-:Y:S02]  /*5c260*/  @P4 STG.E.U8 desc[UR56][R54.64], R0 ;  /* 0x0000000036004986 */ /* 0x0083e4000c101138 */
[----:B------:R-:W-:Y:S02]  /*5c270*/  @P1 LOP3.LUT R191, R191, 0x4, RZ, 0xfc, !PT ;  /* 0x00000004bfbf1812 */ /* 0x000fe400078efcff */
[----:B------:R-:W-:Y:S01]  /*5c280*/  LOP3.LUT P1, RZ, R15, 0x100, RZ, 0xc0, !PT ;  /* 0x000001000fff7812 */ /* 0x000fe2000782c0ff */
[----:B-1----:R-:W3:Y:S01]  /*5c290*/  LDL.LU.64 R54, [R1+0xae8] ;  /* 0x000ae80001367983 */ /* 0x002ee20000300a00 */
[----:B------:R-:W-:Y:S02]  /*5c2a0*/  PRMT R72, R72, 0x7773, RZ ;  /* 0x0000777348487816 */ /* 0x000fe400000000ff */
[----:B------:R-:W-:Y:S02]  /*5c2b0*/  LOP3.LUT R191, R191, 0xfffffff7, RZ, 0xc0, !PT ;  /* 0xfffffff7bfbf7812 */ /* 0x000fe400078ec0ff */
[----:B------:R-:W-:Y:S01]  /*5c2c0*/  LOP3.LUT P6, RZ, R15, 0x2, RZ, 0xc0, !PT ;  /* 0x000000020fff7812 */ /* 0x000fe200078cc0ff */
[----:B----4-:R1:W-:Y:S06]  /*5c2d0*/  @P5 STG.E.U8 desc[UR56][R52.64], R72 ;  /* 0x0000004834005986 */ /* 0x0103ec000c101138 */
[----:B------:R-:W-:-:S02]  /*5c2e0*/  @P1 LOP3.LUT R191, R191, 0x8, RZ, 0xfc, !PT ;  /* 0x00000008bfbf1812 */ /* 0x000fc400078efcff */
[----:B------:R-:W-:Y:S01]  /*5c2f0*/  LOP3.LUT P1, RZ, R15, 0x40, RZ, 0xc0, !PT ;  /* 0x000000400fff7812 */ /* 0x000fe2000782c0ff */
[----:B-1----:R-:W4:Y:S01]  /*5c300*/  LDL.LU.64 R52, [R1+0xae0] ;  /* 0x000ae00001347983 */ /* 0x002f220000300a00 */
[----:B------:R-:W-:Y:S02]  /*5c310*/  PRMT R0, R73, 0x7770, RZ ;  /* 0x0000777049007816 */ /* 0x000fe400000000ff */
[----:B------:R-:W-:-:S03]  /*5c320*/  LOP3.LUT R191, R191, 0xffffffef, RZ, 0xc0, !PT ;  /* 0xffffffefbfbf7812 */ /* 0x000fc600078ec0ff */
[----:B------:R1:W-:Y:S06]  /*5c330*/  @P6 STG.E.U8 desc[UR56][R50.64], R0 ;  /* 0x0000000032006986 */ /* 0x0003ec000c101138 */
[----:B------:R-:W-:Y:S02]  /*5c340*/  @P1 LOP3.LUT R191, R191, 0x10, RZ, 0xfc, !PT ;  /* 0x00000010bfbf1812 */ /* 0x000fe400078efcff */
[----:B------:R-:W-:Y:S01]  /*5c350*/  LOP3.LUT P1, RZ, R15, 0x8, RZ, 0xc0, !PT ;  /* 0x000000080fff7812 */ /* 0x000fe2000782c0ff */
[----:B-1----:R-:W4:Y:S01]  /*5c360*/  LDL.LU.64 R50, [R1+0xad8] ;  /* 0x000ad80001327983 */ /* 0x002f220000300a00 */
[----:B------:R-:W-:-:S11]  /*5c370*/  PRMT R0, R73, 0x7771, RZ ;  /* 0x0000777149007816 */ /* 0x000fd600000000ff */
[----:B------:R1:W-:Y:S01]  /*5c380*/  @P1 STG.E.U8 desc[UR56][R48.64], R0 ;  /* 0x0000000030001986 */ /* 0x0003e2000c101138 */
[----:B------:R-:W-:-:S03]  /*5c390*/  LOP3.LUT P1, RZ, R191, 0x10, RZ, 0xc0, !PT ;  /* 0x00000010bfff7812 */ /* 0x000fc6000782c0ff */
[----:B-1----:R-:W4:Y:S01]  /*5c3a0*/  LDL.LU.64 R48, [R1+0xad0] ;  /* 0x000ad00001307983 */ /* 0x002f220000300a00 */
[----:B------:R-:W-:-:S09]  /*5c3b0*/  PRMT R0, R73, 0x7772, RZ ;  /* 0x0000777249007816 */ /* 0x000fd200000000ff */
[----:B------:R1:W-:Y:S01]  /*5c3c0*/  @P1 STG.E.U8 desc[UR56][R168.64], R0 ;  /* 0x00000000a8001986 */ /* 0x0003e2000c101138 */
[----:B------:R-:W-:Y:S02]  /*5c3d0*/  LOP3.LUT P1, RZ, R191, 0x8, RZ, 0xc0, !PT ;  /* 0x00000008bfff7812 */ /* 0x000fe4000782c0ff */
[----:B------:R-:W-:Y:S01]  /*5c3e0*/  PRMT R73, R73, 0x7773, RZ ;  /* 0x0000777349497816 */ /* 0x000fe200000000ff */
[----:B-1----:R-:W4:Y:S01]  /*5c3f0*/  LDL.LU.64 R168, [R1+0xac8] ;  /* 0x000ac80001a87983 */ /* 0x002f220000300a00 */
[----:B------:R-:W-:-:S09]  /*5c400*/  PRMT R0, R74, 0x7770, RZ ;  /* 0x000077704a007816 */ /* 0x000fd200000000ff */
[----:B--2---:R1:W-:Y:S04]  /*5c410*/  @P1 STG.E.U8 desc[UR56][R170.64], R73 ;  /* 0x00000049aa001986 */ /* 0x0043e8000c101138 */
[----:B-1----:R-:W2:Y:S01]  /*5c420*/  LDL.LU.64 R170, [R1+0xac0] ;  /* 0x000ac00001aa7983 */ /* 0x002ea20000300a00 */
[----:B------:R-:W-:-:S13]  /*5c430*/  LOP3.LUT P1, RZ, R191, 0x4, RZ, 0xc0, !PT ;  /* 0x00000004bfff7812 */ /* 0x000fda000782c0ff */
[----:B------:R1:W-:Y:S01]  /*5c440*/  @P1 STG.E.U8 desc[UR56][R66.64], R0 ;  /* 0x0000000042001986 */ /* 0x0003e2000c101138 */
[----:B------:R-:W-:Y:S02]  /*5c450*/  LOP3.LUT P1, RZ, R191, 0x2, RZ, 0xc0, !PT ;  /* 0x00000002bfff7812 */ /* 0x000fe4000782c0ff */
[----:B-1----:R-:W-:-:S11]  /*5c460*/  PRMT R0, R74, 0x7771, RZ ;  /* 0x000077714a007816 */ /* 0x002fd600000000ff */
[----:B------:R1:W-:Y:S01]  /*5c470*/  @P1 STG.E.U8 desc[UR56][R64.64], R0 ;  /* 0x0000000040001986 */ /* 0x0003e2000c101138 */
[----:B------:R-:W-:Y:S02]  /*5c480*/  LOP3.LUT P1, RZ, R191, 0x1, RZ, 0xc0, !PT ;  /* 0x00000001bfff7812 */ /* 0x000fe4000782c0ff */
[----:B-1----:R-:W-:-:S11]  /*5c490*/  PRMT R0, R74, 0x7772, RZ ;  /* 0x000077724a007816 */ /* 0x002fd600000000ff */
[----:B------:R1:W-:Y:S01]  /*5c4a0*/  @P1 STG.E.U8 desc[UR56][R62.64], R0 ;  /* 0x000000003e001986 */ /* 0x0003e2000c101138 */
[----:B------:R-:W-:Y:S02]  /*5c4b0*/  LOP3.LUT P1, RZ, R16, 0x80000000, RZ, 0xc0, !PT ;  /* 0x8000000010ff7812 */ /* 0x000fe4000782c0ff */
[----:B------:R-:W-:Y:S02]  /*5c4c0*/  PRMT R74, R74, 0x7773, RZ ;  /* 0x000077734a4a7816 */ /* 0x000fe400000000ff */
[----:B-1----:R-:W-:Y:S01]  /*5c4d0*/  PRMT R0, R75, 0x7770, RZ ;  /* 0x000077704b007816 */ /* 0x002fe200000000ff */
[----:B------:R-:W2:Y:S08]  /*5c4e0*/  LDL.LU.64 R62, [R1+0xab8] ;  /* 0x000ab800013e7983 */ /* 0x000eb00000300a00 */
[----:B------:R1:W-:Y:S01]  /*5c4f0*/  @P1 STG.E.U8 desc[UR56][R60.64], R74 ;  /* 0x0000004a3c001986 */ /* 0x0003e2000c101138 */
[----:B------:R-:W-:-:S02]  /*5c500*/  LOP3.LUT P1, RZ, R16, 0x40000000, RZ, 0xc0, !PT ;  /* 0x4000000010ff7812 */ /* 0x000fc4000782c0ff */
[----:B------:R-:W-:Y:S01]  /*5c510*/  LOP3.LUT P2, RZ, R15, 0x400000, RZ, 0xc0, !PT ;  /* 0x004000000fff7812 */ /* 0x000fe2000784c0ff */
[----:B-1----:R-:W2:Y:S10]  /*5c520*/  LDL.LU.64 R60, [R1+0xab0] ;  /* 0x000ab000013c7983 */ /* 0x002eb40000300a00 */
[----:B------:R1:W-:Y:S01]  /*5c530*/  @P1 STG.E.U8 desc[UR56][R58.64], R0 ;  /* 0x000000003a001986 */ /* 0x0003e2000c101138 */
[----:B------:R-:W-:-:S02]  /*5c540*/  LOP3.LUT P1, RZ, R16, 0x20000000, RZ, 0xc0, !PT ;  /* 0x2000000010ff7812 */ /* 0x000fc4000782c0ff */
[----:B-1----:R-:W-:Y:S01]  /*5c550*/  PRMT R0, R75, 0x7771, RZ ;  /* 0x000077714b007816 */ /* 0x002fe200000000ff */
[----:B------:R-:W2:Y:S10]  /*5c560*/  LDL.LU.64 R58, [R1+0xaa8] ;  /* 0x000aa800013a7983 */ /* 0x000eb40000300a00 */
[----:B------:R1:W-:Y:S01]  /*5c570*/  @P1 STG.E.U8 desc[UR56][R56.64], R0 ;  /* 0x0000000038001986 */ /* 0x0003e2000c101138 */
[----:B------:R-:W-:-:S02]  /*5c580*/  LOP3.LUT P0, RZ, R15, 0x1000000, RZ, 0xc0, !PT ;  /* 0x010000000fff7812 */ /* 0x000fc4000780c0ff */
[C---:B-1----:R-:W-:Y:S01]  /*5c590*/  PRMT R0, R75.reuse, 0x7772, RZ ;  /* 0x000077724b007816 */ /* 0x042fe200000000ff */
[----:B------:R-:W2:Y:S04]  /*5c5a0*/  LDL.LU.64 R56, [R1+0xaa0] ;  /* 0x000aa00001387983 */ /* 0x000ea80000300a00 */
[----:B---3--:R1:W-:Y:S01]  /*5c5b0*/  @P2 STG.E.U8 desc[UR56][R54.64], R0 ;  /* 0x0000000036002986 */ /* 0x0083e2000c101138 */
[----:B------:R-:W-:-:S03]  /*5c5c0*/  PRMT R75, R75, 0x7773, RZ ;  /* 0x000077734b4b7816 */ /* 0x000fc600000000ff */
[----:B-1----:R-:W3:Y:S01]  /*5c5d0*/  LDL.LU.64 R54, [R1+0xa98] ;  /* 0x000a980001367983 */ /* 0x002ee20000300a00 */
[----:B------:R-:W-:-:S03]  /*5c5e0*/  LOP3.LUT P3, RZ, R15, 0x2000000, RZ, 0xc0, !PT ;  /* 0x020000000fff7812 */ /* 0x000fc6000786c0ff */
[----:B----4-:R1:W-:Y:S01]  /*5c5f0*/  @P0 STG.E.U8 desc[UR56][R52.64], R75 ;  /* 0x0000004b34000986 */ /* 0x0103e2000c101138 */
[----:B------:R-:W-:-:S03]  /*5c600*/  PRMT R0, R76, 0x7770, RZ ;  /* 0x000077704c007816 */ /* 0x000fc600000000ff */
[----:B-1----:R-:W4:Y:S01]  /*5c610*/  LDL.LU.64 R52, [R1+0xa90] ;  /* 0x000a900001347983 */ /* 0x002f220000300a00 */
[----:B------:R-:W-:-:S05]  /*5c620*/  LOP3.LUT P4, RZ, R15, 0x8000000, RZ, 0xc0, !PT ;  /* 0x080000000fff7812 */ /* 0x000fca000788c0ff */
[----:B------:R1:W-:Y:S04]  /*5c630*/  @P3 STG.E.U8 desc[UR56][R50.64], R0 ;  /* 0x0000000032003986 */ /* 0x0003e8000c101138 */
[----:B-1----:R-:W4:Y:S01]  /*5c640*/  LDL.LU.64 R50, [R1+0xa88] ;  /* 0x000a880001327983 */ /* 0x002f220000300a00 */
[----:B------:R-:W-:Y:S02]  /*5c650*/  PRMT R0, R76, 0x7771, RZ ;  /* 0x000077714c007816 */ /* 0x000fe400000000ff */
[----:B------:R-:W-:-:S03]  /*5c660*/  LOP3.LUT P5, RZ, R15, 0x40000000, RZ, 0xc0, !PT ;  /* 0x400000000fff7812 */ /* 0x000fc600078ac0ff */
[----:B------:R1:W-:Y:S04]  /*5c670*/  @P4 STG.E.U8 desc[UR56][R48.64], R0 ;  /* 0x0000000030004986 */ /* 0x0003e8000c101138 */
[----:B-1----:R-:W4:Y:S01]  /*5c680*/  LDL.LU.64 R48, [R1+0xa80] ;  /* 0x000a800001307983 */ /* 0x002f220000300a00 */
[----:B------:R-:W-:Y:S02]  /*5c690*/  PRMT R0, R76, 0x7772, RZ ;  /* 0x000077724c007816 */ /* 0x000fe400000000ff */
[----:B------:R-:W-:-:S03]  /*5c6a0*/  LOP3.LUT P6, RZ, R14, 0x1, RZ, 0xc0, !PT ;  /* 0x000000010eff7812 */ /* 0x000fc600078cc0ff */
[----:B------:R1:W-:Y:S01]  /*5c6b0*/  @P5 STG.E.U8 desc[UR56][R168.64], R0 ;  /* 0x00000000a8005986 */ /* 0x0003e2000c101138 */
[----:B------:R-:W-:-:S03]  /*5c6c0*/  PRMT R76, R76, 0x7773, RZ ;  /* 0x000077734c4c7816 */ /* 0x000fc600000000ff */
[----:B-1----:R-:W4:Y:S06]  /*5c6d0*/  LDL.LU.64 R168, [R1+0xa78] ;  /* 0x000a780001a87983 */ /* 0x002f2c0000300a00 */
[----:B--2---:R1:W-:Y:S04]  /*5c6e0*/  @P6 STG.E.U8 desc[UR56][R170.64], R76 ;  /* 0x0000004caa006986 */ /* 0x0043e8000c101138 */
[----:B-1----:R-:W2:Y:S01]  /*5c6f0*/  LDL.LU.64 R170, [R1+0xa70] ;  /* 0x000a700001aa7983 */ /* 0x002ea20000300a00 */
        /* <DEDUP_REMOVED lines=21> */
[----:B------:R-:W-:Y:S02]  /*5c850*/  LOP3.LUT P4, RZ, R14, 0x8, RZ, 0xc0, !PT ;  /* 0x000000080eff7812 */ /* 0x000fe4000788c0ff */
[----:B------:R-:W-:-:S05]  /*5c860*/  PRMT R0, R77, 0x7770, RZ ;  /* 0x000077704d007816 */ /* 0x000fca00000000ff */
[----:B------:R-:W-:Y:S02]  /*5c870*/  @P1 LOP3.LUT R16, R16, 0x8000000, RZ, 0xfc, !PT ;  /* 0x0800000010101812 */ /* 0x000fe400078efcff */
[C---:B------:R-:W-:Y:S02]  /*5c880*/  LOP3.LUT P1, RZ, R14.reuse, 0x800, RZ, 0xc0, !PT ;  /* 0x000008000eff7812 */ /* 0x040fe4000782c0ff */
[----:B------:R-:W-:Y:S01]  /*5c890*/  LOP3.LUT P5, RZ, R14, 0x40, RZ, 0xc0, !PT ;  /* 0x000000400eff7812 */ /* 0x000fe200078ac0ff */
[----:B------:R1:W-:Y:S01]  /*5c8a0*/  @P3 STG.E.U8 desc[UR56][R62.64], R0 ;  /* 0x000000003e003986 */ /* 0x0003e2000c101138 */
[----:B------:R-:W-:Y:S02]  /*5c8b0*/  LOP3.LUT R16, R16, 0xefffffff, RZ, 0xc0, !PT ;  /* 0xefffffff10107812 */ /* 0x000fe400078ec0ff */
[----:B------:R-:W-:Y:S02]  /*5c8c0*/  LOP3.LUT P6, RZ, R14, 0x100, RZ, 0xc0, !PT ;  /* 0x000001000eff7812 */ /* 0x000fe400078cc0ff */
[----:B-1----:R-:W-:-:S05]  /*5c8d0*/  PRMT R0, R77, 0x7771, RZ ;  /* 0x000077714d007816 */ /* 0x002fca00000000ff */
[----:B------:R-:W-:Y:S02]  /*5c8e0*/  @P1 LOP3.LUT R16, R16, 0x10000000, RZ, 0xfc, !PT ;  /* 0x1000000010101812 */ /* 0x000fe400078efcff */
[----:B------:R-:W-:Y:S01]  /*5c8f0*/  LOP3.LUT P1, RZ, R14, 0x200, RZ, 0xc0, !PT ;  /* 0x000002000eff7812 */ /* 0x000fe2000782c0ff */
[----:B------:R1:W-:Y:S02]  /*5c900*/  @P4 STG.E.U8 desc[UR56][R60.64], R0 ;  /* 0x000000003c004986 */ /* 0x0003e4000c101138 */
[C---:B-1----:R-:W-:Y:S02]  /*5c910*/  PRMT R0, R77.reuse, 0x7772, RZ ;  /* 0x000077724d007816 */ /* 0x042fe400000000ff */
[----:B------:R-:W-:-:S03]  /*5c920*/  PRMT R77, R77, 0x7773, RZ ;  /* 0x000077734d4d7816 */ /* 0x000fc600000000ff */
[----:B------:R1:W-:Y:S04]  /*5c930*/  @P5 STG.E.U8 desc[UR56][R58.64], R0 ;  /* 0x000000003a005986 */ /* 0x0003e8000c101138 */
[----:B------:R-:W-:Y:S01]  /*5c940*/  @P6 STG.E.U8 desc[UR56][R56.64], R77 ;  /* 0x0000004d38006986 */ /* 0x000fe2000c101138 */
[----:B-1----:R-:W-:-:S05]  /*5c950*/  PRMT R0, R78, 0x7770, RZ ;  /* 0x000077704e007816 */ /* 0x002fca00000000ff */
[----:B---3--:R1:W-:Y:S01]  /*5c960*/  @P1 STG.E.U8 desc[UR56][R54.64], R0 ;  /* 0x0000000036001986 */ /* 0x0083e2000c101138 */
[----:B------:R-:W-:Y:S02]  /*5c970*/  LOP3.LUT P1, RZ, R16, 0x10000000, RZ, 0xc0, !PT ;  /* 0x1000000010ff7812 */ /* 0x000fe4000782c0ff */
[----:B-1----:R-:W-:-:S11]  /*5c980*/  PRMT R0, R78, 0x7771, RZ ;  /* 0x000077714e007816 */ /* 0x002fd600000000ff */
        /* <DEDUP_REMOVED lines=12> */
[----:B--2---:R1:W-:Y:S01]  /*5ca50*/  @P1 STG.E.U8 desc[UR56][R170.64], R0 ;  /* 0x00000000aa001986 */ /* 0x0043e2000c101138 */
[C---:B------:R-:W-:Y:S02]  /*5ca60*/  LOP3.LUT P1, RZ, R16.reuse, 0x800000, RZ, 0xc0, !PT ;  /* 0x0080000010ff7812 */ /* 0x040fe4000782c0ff */
[----:B-1----:R-:W-:Y:S01]  /*5ca70*/  PRMT R0, R79, 0x7772, RZ ;  /* 0x000077724f007816 */ /* 0x002fe200000000ff */
[----:B------:R-:W2:Y:S10]  /*5ca80*/  LDL.LU.64 R170, [R1+0xa68] ;  /* 0x000a680001aa7983 */ /* 0x000eb40000300a00 */
[----:B------:R1:W-:Y:S01]  /*5ca90*/  @P1 STG.E.U8 desc[UR56][R240.64], R0 ;  /* 0x00000000f0001986 */ /* 0x0003e2000c101138 */
[----:B------:R-:W-:-:S02]  /*5caa0*/  LOP3.LUT P1, RZ, R16, 0x400000, RZ, 0xc0, !PT ;  /* 0x0040000010ff7812 */ /* 0x000fc4000782c0ff */
[----:B------:R-:W-:Y:S01]  /*5cab0*/  PRMT R79, R79, 0x7773, RZ ;  /* 0x000077734f4f7816 */ /* 0x000fe200000000ff */
[----:B------:R-:W3:Y:S01]  /*5cac0*/  LDL.LU.64 R54, [R1+0xa60] ;  /* 0x000a600001367983 */ /* 0x000ee20000300a00 */
[C---:B------:R-:W-:Y:S02]  /*5cad0*/  LOP3.LUT P2, RZ, R14.reuse, 0x8000000, RZ, 0xc0, !PT ;  /* 0x080000000eff7812 */ /* 0x040fe4000784c0ff */
[----:B------:R-:W-:Y:S01]  /*5cae0*/  LOP3.LUT P0, RZ, R14, 0x20000000, RZ, 0xc0, !PT ;  /* 0x200000000eff7812 */ /* 0x000fe2000780c0ff */
[----:B------:R-:W4:Y:S01]  /*5caf0*/  LDL.LU.64 R52, [R1+0xa58] ;  /* 0x000a580001347983 */ /* 0x000f220000300a00 */
[----:B-1----:R-:W-:-:S03]  /*5cb00*/  PRMT R0, R80, 0x7770, RZ ;  /* 0x0000777050007816 */ /* 0x002fc600000000ff */
[----:B------:R-:W4:Y:S04]  /*5cb10*/  LDL.LU.64 R50, [R1+0xa50] ;  /* 0x000a500001327983 */ /* 0x000f280000300a00 */
[----:B------:R-:W-:Y:S01]  /*5cb20*/  @P1 STG.E.U8 desc[UR56][R238.64], R79 ;  /* 0x0000004fee001986 */ /* 0x000fe2000c101138 */
[C---:B------:R-:W-:Y:S02]  /*5cb30*/  LOP3.LUT P1, RZ, R16.reuse, 0x200000, RZ, 0xc0, !PT ;  /* 0x0020000010ff7812 */ /* 0x040fe4000782c0ff */
[----:B------:R-:W-:Y:S01]  /*5cb40*/  LOP3.LUT R16, R16, 0xffffdfff, RZ, 0xc0, !PT ;  /* 0xffffdfff10107812 */ /* 0x000fe200078ec0ff */
[----:B------:R-:W4:Y:S01]  /*5cb50*/  LDL.LU.64 R48, [R1+0xa48] ;  /* 0x000a480001307983 */ /* 0x000f220000300a00 */
[C---:B------:R-:W-:Y:S02]  /*5cb60*/  LOP3.LUT P3, RZ, R14.reuse, 0x40000000, RZ, 0xc0, !PT ;  /* 0x400000000eff7812 */ /* 0x040fe4000786c0ff */
[----:B------:R-:W-:Y:S01]  /*5cb70*/  LOP3.LUT P4, RZ, R14, 0x80000000, RZ, 0xc0, !PT ;  /* 0x800000000eff7812 */ /* 0x000fe2000788c0ff */
[----:B------:R-:W4:Y:S06]  /*5cb80*/  LDL.LU.64 R168, [R1+0xa40] ;  /* 0x000a400001a87983 */ /* 0x000f2c0000300a00 */
[----:B------:R1:W-:Y:S01]  /*5cb90*/  @P1 STG.E.U8 desc[UR56][R236.64], R0 ;  /* 0x00000000ec001986 */ /* 0x0003e2000c101138 */
        /* <DEDUP_REMOVED lines=13> */
[----:B-1----:R-:W-:-:S09]  /*5cc70*/  PRMT R0, R80, 0x7771, RZ ;  /* 0x0000777150007816 */ /* 0x002fd200000000ff */
[----:B------:R-:W-:Y:S02]  /*5cc80*/  @P1 LOP3.LUT R16, R16, 0x20000, RZ, 0xfc, !PT ;  /* 0x0002000010101812 */ /* 0x000fe400078efcff */
[C---:B------:R-:W-:Y:S02]  /*5cc90*/  LOP3.LUT P1, RZ, R13.reuse, 0x200, RZ, 0xc0, !PT ;  /* 0x000002000dff7812 */ /* 0x040fe4000782c0ff */
[----:B------:R-:W-:Y:S01]  /*5cca0*/  LOP3.LUT R16, R16, 0xfffbffff, RZ, 0xc0, !PT ;  /* 0xfffbffff10107812 */ /* 0x000fe200078ec0ff */
[----:B------:R1:W-:Y:S01]  /*5ccb0*/  @P2 STG.E.U8 desc[UR56][R234.64], R0 ;  /* 0x00000000ea002986 */ /* 0x0003e2000c101138 */
[----:B------:R-:W-:-:S09]  /*5ccc0*/  LOP3.LUT P5, RZ, R13, 0x1, RZ, 0xc0, !PT ;  /* 0x000000010dff7812 */ /* 0x000fd200078ac0ff */
[----:B------:R-:W-:Y:S02]  /*5ccd0*/  @P1 LOP3.LUT R16, R16, 0x40000, RZ, 0xfc, !PT ;  /* 0x0004000010101812 */ /* 0x000fe400078efcff */
[C---:B-1----:R-:W-:Y:S02]  /*5cce0*/  PRMT R0, R80.reuse, 0x7772, RZ ;  /* 0x0000777250007816 */ /* 0x042fe400000000ff */
[C---:B------:R-:W-:Y:S02]  /*5ccf0*/  LOP3.LUT P1, RZ, R13.reuse, 0x100, RZ, 0xc0, !PT ;  /* 0x000001000dff7812 */ /* 0x040fe4000782c0ff */
[----:B------:R-:W-:Y:S01]  /*5cd00*/  PRMT R80, R80, 0x7773, RZ ;  /* 0x0000777350507816 */ /* 0x000fe200000000ff */
[----:B------:R1:W-:Y:S01]  /*5cd10*/  @P0 STG.E.U8 desc[UR56][R232.64], R0 ;  /* 0x00000000e8000986 */ /* 0x0003e2000c101138 */
[----:B------:R-:W-:Y:S02]  /*5cd20*/  LOP3.LUT P6, RZ, R13, 0x2, RZ, 0xc0, !PT ;  /* 0x000000020dff7812 */ /* 0x000fe400078cc0ff */
[----:B------:R-:W-:Y:S01]  /*5cd30*/  LOP3.LUT R16, R16, 0xfff7ffff, RZ, 0xc0, !PT ;  /* 0xfff7ffff10107812 */ /* 0x000fe200078ec0ff */
[----:B------:R-:W-:Y:S01]  /*5cd40*/  @P3 STG.E.U8 desc[UR56][R230.64], R80 ;  /* 0x00000050e6003986 */ /* 0x000fe2000c101138 */
[----:B-1----:R-:W-:-:S05]  /*5cd50*/  PRMT R0, R81, 0x7770, RZ ;  /* 0x0000777051007816 */ /* 0x002fca00000000ff */
[----:B------:R-:W-:Y:S01]  /*5cd60*/  @P1 LOP3.LUT R16, R16, 0x80000, RZ, 0xfc, !PT ;  /* 0x0008000010101812 */ /* 0x000fe200078efcff */
[----:B------:R1:W-:Y:S01]  /*5cd70*/  @P4 STG.E.U8 desc[UR56][R228.64], R0 ;  /* 0x00000000e4004986 */ /* 0x0003e2000c101138 */
[C---:B------:R-:W-:Y:S02]  /*5cd80*/  LOP3.LUT P3, RZ, R13.reuse, 0x4, RZ, 0xc0, !PT ;  /* 0x000000040dff7812 */ /* 0x040fe4000786c0ff */
[C---:B------:R-:W-:Y:S02]  /*5cd90*/  LOP3.LUT P1, RZ, R13.reuse, 0x80, RZ, 0xc0, !PT ;  /* 0x000000800dff7812 */ /* 0x040fe4000782c0ff */
[----:B------:R-:W-:Y:S02]  /*5cda0*/  LOP3.LUT P4, RZ, R13, 0x8, RZ, 0xc0, !PT ;  /* 0x000000080dff7812 */ /* 0x000fe4000788c0ff */
[----:B-1----:R-:W-:-:S05]  /*5cdb0*/  PRMT R0, R81, 0x7771, RZ ;  /* 0x0000777151007816 */ /* 0x002fca00000000ff */
[----:B------:R1:W-:Y:S01]  /*5cdc0*/  @P5 STG.E.U8 desc[UR56][R226.64], R0 ;  /* 0x00000000e2005986 */ /* 0x0003e2000c101138 */
[----:B------:R-:W-:Y:S02]  /*5cdd0*/  LOP3.LUT P5, RZ, R13, 0x10, RZ, 0xc0, !PT ;  /* 0x000000100dff7812 */ /* 0x000fe400078ac0ff */
[----:B------:R-:W-:Y:S02]  /*5cde0*/  LOP3.LUT R16, R16, 0xffefffff, RZ, 0xc0, !PT ;  /* 0xffefffff10107812 */ /* 0x000fe400078ec0ff */
[C---:B-1----:R-:W-:Y:S02]  /*5cdf0*/  PRMT R0, R81.reuse, 0x7772, RZ ;  /* 0x0000777251007816 */ /* 0x042fe400000000ff */
[----:B------:R-:W-:-:S03]  /*5ce00*/  PRMT R81, R81, 0x7773, RZ ;  /* 0x0000777351517816 */ /* 0x000fc600000000ff */
[----:B------:R1:W-:Y:S01]  /*5ce10*/  @P6 STG.E.U8 desc[UR56][R224.64], R0 ;  /* 0x00000000e0006986 */ /* 0x0003e2000c101138 */
[C---:B------:R-:W-:Y:S02]  /*5ce20*/  LOP3.LUT P6, RZ, R13.reuse, 0x20, RZ, 0xc0, !PT ;  /* 0x000000200dff7812 */ /* 0x040fe400078cc0ff */
[----:B------:R-:W-:Y:S01]  /*5ce30*/  @P1 LOP3.LUT R16, R16, 0x100000, RZ, 0xfc, !PT ;  /* 0x0010000010101812 */ /* 0x000fe200078efcff */
[----:B------:R-:W-:Y:S01]  /*5ce40*/  @P3 STG.E.U8 desc[UR56][R222.64], R81 ;  /* 0x00000051de003986 */ /* 0x000fe2000c101138 */
[----:B------:R-:W-:Y:S02]  /*5ce50*/  LOP3.LUT P1, RZ, R13, 0x40, RZ, 0xc0, !PT ;  /* 0x000000400dff7812 */ /* 0x000fe4000782c0ff */
        /* <DEDUP_REMOVED lines=47> */
[----:B------:R-:W-:Y:S02]  /*5d150*/  LOP3.LUT P0, RZ, R13, 0x10000, RZ, 0xc0, !PT ;  /* 0x000100000dff7812 */ /* 0x000fe4000780c0ff */
[----:B-1----:R-:W-:-:S07]  /*5d160*/  PRMT R0, R85, 0x7770, RZ ;  /* 0x0000777055007816 */ /* 0x002fce00000000ff */
[----:B------:R-:W-:Y:S02]  /*5d170*/  @P1 LOP3.LUT R16, R16, 0x200, RZ, 0xfc, !PT ;  /* 0x0000020010101812 */ /* 0x000fe400078efcff */
[C---:B------:R-:W-:Y:S01]  /*5d180*/  LOP3.LUT P1, RZ, R13.reuse, 0x10000000, RZ, 0xc0, !PT ;  /* 0x100000000dff7812 */ /* 0x040fe2000782c0ff */
[----:B------:R1:W-:Y:S01]  /*5d190*/  @P2 STG.E.U8 desc[UR56][R196.64], R0 ;  /* 0x00000000c4002986 */ /* 0x0003e2000c101138 */
[C---:B------:R-:W-:Y:S02]  /*5d1a0*/  LOP3.LUT P3, RZ, R13.reuse, 0x20000, RZ, 0xc0, !PT ;  /* 0x000200000dff7812 */ /* 0x040fe4000786c0ff */
[----:B------:R-:W-:Y:S02]  /*5d1b0*/  LOP3.LUT R16, R16, 0xfffffbff, RZ, 0xc0, !PT ;  /* 0xfffffbff10107812 */ /* 0x000fe400078ec0ff */
[C---:B------:R-:W-:Y:S02]  /*5d1c0*/  LOP3.LUT P4, RZ, R13.reuse, 0x40000, RZ, 0xc0, !PT ;  /* 0x000400000dff7812 */ /* 0x040fe4000788c0ff */
[----:B------:R-:W-:-:S02]  /*5d1d0*/  LOP3.LUT P5, RZ, R13, 0x80000, RZ, 0xc0, !PT ;  /* 0x000800000dff7812 */ /* 0x000fc400078ac0ff */
[----:B-1----:R-:W-:-:S03]  /*5d1e0*/  PRMT R0, R85, 0x7771, RZ ;  /* 0x0000777155007816 */ /* 0x002fc600000000ff */
[----:B------:R-:W-:Y:S02]  /*5d1f0*/  @P1 LOP3.LUT R16, R16, 0x400, RZ, 0xfc, !PT ;  /* 0x0000040010101812 */ /* 0x000fe400078efcff */
[C---:B------:R-:W-:Y:S01]  /*5d200*/  LOP3.LUT P1, RZ, R13.reuse, 0x8000000, RZ, 0xc0, !PT ;  /* 0x080000000dff7812 */ /* 0x040fe2000782c0ff */
[----:B------:R1:W-:Y:S01]  /*5d210*/  @P0 STG.E.U8 desc[UR56][R194.64], R0 ;  /* 0x00000000c2000986 */ /* 0x0003e2000c101138 */
[----:B------:R-:W-:Y:S02]  /*5d220*/  LOP3.LUT P6, RZ, R13, 0x100000, RZ, 0xc0, !PT ;  /* 0x001000000dff7812 */ /* 0x000fe400078cc0ff */
[----:B------:R-:W-:Y:S02]  /*5d230*/  LOP3.LUT R16, R16, 0xfffff7ff, RZ, 0xc0, !PT ;  /* 0xfffff7ff10107812 */ /* 0x000fe400078ec0ff */
[C---:B-1----:R-:W-:Y:S02]  /*5d240*/  PRMT R0, R85.reuse, 0x7772, RZ ;  /* 0x0000777255007816 */ /* 0x042fe400000000ff */
[----:B------:R-:W-:-:S03]  /*5d250*/  PRMT R85, R85, 0x7773, RZ ;  /* 0x0000777355557816 */ /* 0x000fc600000000ff */
[----:B------:R1:W-:Y:S01]  /*5d260*/  @P3 STG.E.U8 desc[UR56][R192.64], R0 ;  /* 0x00000000c0003986 */ /* 0x0003e2000c101138 */
[----:B------:R-:W-:-:S03]  /*5d270*/  LOP3.LUT P3, RZ, R13, 0x200000, RZ, 0xc0, !PT ;  /* 0x002000000dff7812 */ /* 0x000fc6000786c0ff */
[----:B------:R-:W-:Y:S01]  /*5d280*/  @P4 STG.E.U8 desc[UR56][R188.64], R85 ;  /* 0x00000055bc004986 */ /* 0x000fe2000c101138 */
[----:B------:R-:W-:Y:S02]  /*5d290*/  @P1 LOP3.LUT R16, R16, 0x800, RZ, 0xfc, !PT ;  /* 0x0000080010101812 */ /* 0x000fe400078efcff */
[----:B-1----:R-:W-:Y:S02]  /*5d2a0*/  PRMT R0, R86, 0x7770, RZ ;  /* 0x0000777056007816 */ /* 0x002fe400000000ff */
[----:B------:R-:W-:-:S03]  /*5d2b0*/  LOP3.LUT P1, RZ, R13, 0x4000000, RZ, 0xc0, !PT ;  /* 0x040000000dff7812 */ /* 0x000fc6000782c0ff */
[----:B------:R1:W-:Y:S01]  /*5d2c0*/  @P5 STG.E.U8 desc[UR56][R186.64], R0 ;  /* 0x00000000ba005986 */ /* 0x0003e2000c101138 */
        /* <DEDUP_REMOVED lines=9> */
[----:B------:R-:W-:Y:S02]  /*5d360*/  @P1 LOP3.LUT R16, R16, 0x1000, RZ, 0xfc, !PT ;  /* 0x0000100010101812 */ /* 0x000fe400078efcff */
[----:B------:R-:W-:Y:S01]  /*5d370*/  LOP3.LUT P1, RZ, R13, 0x2000000, RZ, 0xc0, !PT ;  /* 0x020000000dff7812 */ /* 0x000fe2000782c0ff */
[----:B------:R-:W-:Y:S01]  /*5d380*/  @P4 STG.E.U8 desc[UR56][R180.64], R86 ;  /* 0x00000056b4004986 */ /* 0x000fe2000c101138 */
[----:B-1----:R-:W-:-:S05]  /*5d390*/  PRMT R0, R87, 0x7770, RZ ;  /* 0x0000777057007816 */ /* 0x002fca00000000ff */
[----:B------:R1:W-:Y:S02]  /*5d3a0*/  @P5 STG.E.U8 desc[UR56][R178.64], R0 ;  /* 0x00000000b2005986 */ /* 0x0003e4000c101138 */
[----:B-1----:R-:W-:-:S05]  /*5d3b0*/  PRMT R0, R87, 0x7771, RZ ;  /* 0x0000777157007816 */ /* 0x002fca00000000ff */
[----:B------:R1:W-:Y:S02]  /*5d3c0*/  @P6 STG.E.U8 desc[UR56][R176.64], R0 ;  /* 0x00000000b0006986 */ /* 0x0003e4000c101138 */
[----:B-1----:R-:W-:-:S05]  /*5d3d0*/  PRMT R0, R87, 0x7772, RZ ;  /* 0x0000777257007816 */ /* 0x002fca00000000ff */
        /* <DEDUP_REMOVED lines=32> */
[----:B------:R1:W-:Y:S01]  /*5d5e0*/  @P0 STG.E.U8 desc[UR56][R26.64], R0 ;  /* 0x000000001a000986 */ /* 0x0003e2000c101138 */
[C---:B------:R-:W-:Y:S02]  /*5d5f0*/  LOP3.LUT P5, RZ, R9.reuse, 0x40, RZ, 0xc0, !PT ;  /* 0x0000004009ff7812 */ /* 0x040fe400078ac0ff */
[----:B------:R-:W-:Y:S02]  /*5d600*/  LOP3.LUT P6, RZ, R9, 0x80, RZ, 0xc0, !PT ;  /* 0x0000008009ff7812 */ /* 0x000fe400078cc0ff */
[----:B-1----:R-:W-:-:S05]  /*5d610*/  PRMT R0, R90, 0x7771, RZ ;  /* 0x000077715a007816 */ /* 0x002fca00000000ff */
[----:B------:R1:W-:Y:S01]  /*5d620*/  @P3 STG.E.U8 desc[UR56][R24.64], R0 ;  /* 0x0000000018003986 */ /* 0x0003e2000c101138 */
[----:B------:R-:W-:Y:S02]  /*5d630*/  LOP3.LUT P3, RZ, R9, 0x100, RZ, 0xc0, !PT ;  /* 0x0000010009ff7812 */ /* 0x000fe4000786c0ff */
[C---:B-1----:R-:W-:Y:S02]  /*5d640*/  PRMT R0, R90.reuse, 0x7772, RZ ;  /* 0x000077725a007816 */ /* 0x042fe400000000ff */
[----:B------:R-:W-:-:S03]  /*5d650*/  PRMT R90, R90, 0x7773, RZ ;  /* 0x000077735a5a7816 */ /* 0x000fc600000000ff */
[----:B------:R1:W-:Y:S04]  /*5d660*/  @P4 STG.E.U8 desc[UR56][R22.64], R0 ;  /* 0x0000000016004986 */ /* 0x0003e8000c101138 */
[----:B------:R-:W-:Y:S01]  /*5d670*/  @P5 STG.E.U8 desc[UR56][R20.64], R90 ;  /* 0x0000005a14005986 */ /* 0x000fe2000c101138 */
[----:B-1----:R-:W-:-:S05]  /*5d680*/  PRMT R0, R91, 0x7770, RZ ;  /* 0x000077705b007816 */ /* 0x002fca00000000ff */
[----:B------:R1:W-:Y:S02]  /*5d690*/  @P6 STG.E.U8 desc[UR56][R18.64], R0 ;  /* 0x0000000012006986 */ /* 0x0003e4000c101138 */
[----:B-1----:R-:W-:-:S05]  /*5d6a0*/  PRMT R0, R91, 0x7771, RZ ;  /* 0x000077715b007816 */ /* 0x002fca00000000ff */
[----:B--2---:R1:W-:Y:S04]  /*5d6b0*/  @P3 STG.E.U8 desc[UR56][R170.64], R0 ;  /* 0x00000000aa003986 */ /* 0x0043e8000c101138 */
[----:B-1----:R-:W2:Y:S01]  /*5d6c0*/  LDL.LU.64 R170, [R1+0xa38] ;  /* 0x000a380001aa7983 */ /* 0x002ea20000300a00 */
[----:B------:R-:W-:Y:S02]  /*5d6d0*/  LOP3.LUT P1, RZ, R12, 0x100000, RZ, 0xc0, !PT ;  /* 0x001000000cff7812 */ /* 0x000fe4000782c0ff */
[----:B------:R-:W-:Y:S01]  /*5d6e0*/  LOP3.LUT R13, R13, 0xdfffffff, RZ, 0xc0, !PT ;  /* 0xdfffffff0d0d7812 */ /* 0x000fe200078ec0ff */
[----:B------:R-:W2:Y:S01]  /*5d6f0*/  LDL.LU.64 R66, [R1+0xa30] ;  /* 0x000a300001427983 */ /* 0x000ea20000300a00 */
[----:B------:R-:W-:-:S03]  /*5d700*/  LOP3.LUT R16, R16, 0xfffffffe, RZ, 0xc0, !PT ;  /* 0xfffffffe10107812 */ /* 0x000fc600078ec0ff */
[----:B------:R-:W2:Y:S04]  /*5d710*/  LDL.LU.64 R64, [R1+0xa28] ;  /* 0x000a280001407983 */ /* 0x000ea80000300a00 */
[----:B------:R-:W2:Y:S02]  /*5d720*/  LDL.LU.64 R62, [R1+0xa20] ;  /* 0x000a2000013e7983 */ /* 0x000ea40000300a00 */
[----:B------:R-:W-:Y:S02]  /*5d730*/  @P1 LOP3.LUT R13, R13, 0x20000000, RZ, 0xfc, !PT ;  /* 0x200000000d0d1812 */ /* 0x000fe400078efcff */
[----:B------:R-:W-:Y:S01]  /*5d740*/  LOP3.LUT P1, RZ, R12, 0x200000, RZ, 0xc0, !PT ;  /* 0x002000000cff7812 */ /* 0x000fe2000782c0ff */
[----:B------:R-:W2:Y:S01]  /*5d750*/  LDL.LU.64 R60, [R1+0xa18] ;  /* 0x000a1800013c7983 */ /* 0x000ea20000300a00 */
[----:B------:R-:W-:-:S02]  /*5d760*/  LOP3.LUT R13, R13, 0xbfffffff, RZ, 0xc0, !PT ;  /* 0xbfffffff0d0d7812 */ /* 0x000fc400078ec0ff */
[C---:B------:R-:W-:Y:S01]  /*5d770*/  LOP3.LUT P4, RZ, R9.reuse, 0x200, RZ, 0xc0, !PT ;  /* 0x0000020009ff7812 */ /* 0x040fe2000788c0ff */
[----:B------:R-:W2:Y:S01]  /*5d780*/  LDL.LU.64 R58, [R1+0xa10] ;  /* 0x000a1000013a7983 */ /* 0x000ea20000300a00 */
[C---:B------:R-:W-:Y:S02]  /*5d790*/  LOP3.LUT P5, RZ, R9.reuse, 0x400, RZ, 0xc0, !PT ;  /* 0x0000040009ff7812 */ /* 0x040fe400078ac0ff */
[----:B------:R-:W-:Y:S01]  /*5d7a0*/  LOP3.LUT P6, RZ, R9, 0x800, RZ, 0xc0, !PT ;  /* 0x0000080009ff7812 */ /* 0x000fe200078cc0ff */
[----:B------:R-:W2:Y:S04]  /*5d7b0*/  LDL.LU.64 R56, [R1+0xa08] ;  /* 0x000a080001387983 */ /* 0x000ea80000300a00 */
[----:B------:R-:W-:Y:S02]  /*5d7c0*/  @P1 LOP3.LUT R13, R13, 0x40000000, RZ, 0xfc, !PT ;  /* 0x400000000d0d1812 */ /* 0x000fe400078efcff */
[----:B------:R-:W-:-:S02]  /*5d7d0*/  LOP3.LUT P1, RZ, R12, 0x400000, RZ, 0xc0, !PT ;  /* 0x004000000cff7812 */ /* 0x000fc4000782c0ff */
[----:B------:R-:W-:-:S11]  /*5d7e0*/  LOP3.LUT R13, R13, 0x7fffffff, RZ, 0xc0, !PT ;  /* 0x7fffffff0d0d7812 */ /* 0x000fd600078ec0ff */
[----:B------:R-:W-:Y:S02]  /*5d7f0*/  @P1 LOP3.LUT R13, R13, 0x80000000, RZ, 0xfc, !PT ;  /* 0x800000000d0d1812 */ /* 0x000fe400078efcff */
        /* <DEDUP_REMOVED lines=13> */
[C---:B------:R-:W-:Y:S02]  /*5d8d0*/  PRMT R0, R91.reuse, 0x7772, RZ ;  /* 0x000077725b007816 */ /* 0x040fe400000000ff */
[----:B------:R-:W-:-:S03]  /*5d8e0*/  PRMT R91, R91, 0x7773, RZ ;  /* 0x000077735b5b7816 */ /* 0x000fc600000000ff */
[----:B---3--:R1:W-:Y:S04]  /*5d8f0*/  @P4 STG.E.U8 desc[UR56][R54.64], R0 ;  /* 0x0000000036004986 */ /* 0x0083e8000c101138 */
[----:B------:R-:W-:Y:S02]  /*5d900*/  @P1 LOP3.LUT R16, R16, 0x10, RZ, 0xfc, !PT ;  /* 0x0000001010101812 */ /* 0x000fe400078efcff */
[----:B------:R-:W-:Y:S01]  /*5d910*/  LOP3.LUT P1, RZ, R9, 0x1000, RZ, 0xc0, !PT ;  /* 0x0000100009ff7812 */ /* 0x000fe2000782c0ff */
[----:B----4-:R3:W-:Y:S01]  /*5d920*/  @P5 STG.E.U8 desc[UR56][R52.64], R91 ;  /* 0x0000005b34005986 */ /* 0x0107e2000c101138 */
[----:B-1----:R-:W-:-:S03]  /*5d930*/  PRMT R0, R92, 0x7770, RZ ;  /* 0x000077705c007816 */ /* 0x002fc600000000ff */
[----:B------:R-:W4:Y:S04]  /*5d940*/  LDL.LU.64 R54, [R1+0xa00] ;  /* 0x000a000001367983 */ /* 0x000f280000300a00 */
[----:B------:R1:W-:Y:S04]  /*5d950*/  @P6 STG.E.U8 desc[UR56][R50.64], R0 ;  /* 0x0000000032006986 */ /* 0x0003e8000c101138 */
[----:B---3--:R-:W3:Y:S01]  /*5d960*/  LDL.LU.64 R52, [R1+0x9f8] ;  /* 0x0009f80001347983 */ /* 0x008ee20000300a00 */
[----:B-1----:R-:W-:-:S03]  /*5d970*/  PRMT R0, R92, 0x7771, RZ ;  /* 0x000077715c007816 */ /* 0x002fc600000000ff */
[----:B------:R-:W3:Y:S04]  /*5d980*/  LDL.LU.64 R50, [R1+0x9f0] ;  /* 0x0009f00001327983 */ /* 0x000ee80000300a00 */
[----:B------:R1:W-:Y:S01]  /*5d990*/  @P1 STG.E.U8 desc[UR56][R48.64], R0 ;  /* 0x0000000030001986 */ /* 0x0003e2000c101138 */
[----:B------:R-:W-:Y:S02]  /*5d9a0*/  LOP3.LUT P1, RZ, R16, 0x10, RZ, 0xc0, !PT ;  /* 0x0000001010ff7812 */ /* 0x000fe4000782c0ff */
[----:B-1----:R-:W-:Y:S01]  /*5d9b0*/  PRMT R0, R92, 0x7772, RZ ;  /* 0x000077725c007816 */ /* 0x002fe200000000ff */
[----:B------:R-:W3:Y:S10]  /*5d9c0*/  LDL.LU.64 R48, [R1+0x9e8] ;  /* 0x0009e80001307983 */ /* 0x000ef40000300a00 */
[----:B------:R1:W-:Y:S01]  /*5d9d0*/  @P1 STG.E.U8 desc[UR56][R168.64], R0 ;  /* 0x00000000a8001986 */ /* 0x0003e2000c101138 */
[----:B------:R-:W-:-:S02]  /*5d9e0*/  LOP3.LUT P1, RZ, R16, 0x8, RZ, 0xc0, !PT ;  /* 0x0000000810ff7812 */ /* 0x000fc4000782c0ff */
[----:B------:R-:W-:Y:S01]  /*5d9f0*/  PRMT R92, R92, 0x7773, RZ ;  /* 0x000077735c5c7816 */ /* 0x000fe200000000ff */
[----:B-1----:R-:W3:Y:S10]  /*5da00*/  LDL.LU.64 R168, [R1+0x9e0] ;  /* 0x0009e00001a87983 */ /* 0x002ef40000300a00 */
[----:B--2---:R1:W-:Y:S04]  /*5da10*/  @P1 STG.E.U8 desc[UR56][R170.64], R92 ;  /* 0x0000005caa001986 */ /* 0x0043e8000c101138 */
[----:B-1----:R-:W2:Y:S01]  /*5da20*/  LDL.LU.64 R170, [R1+0x9d8] ;  /* 0x0009d80001aa7983 */ /* 0x002ea20000300a00 */
[----:B------:R-:W-:-:S02]  /*5da30*/  LOP3.LUT P1, RZ, R16, 0x4, RZ, 0xc0, !PT ;  /* 0x0000000410ff7812 */ /* 0x000fc4000782c0ff */
[----:B------:R-:W-:-:S11]  /*5da40*/  PRMT R0, R93, 0x7770, RZ ;  /* 0x000077705d007816 */ /* 0x000fd600000000ff */
        /* <DEDUP_REMOVED lines=11> */
[----:B-1----:R-:W-:Y:S02]  /*5db00*/  PRMT R0, R94, 0x7770, RZ ;  /* 0x000077705e007816 */ /* 0x002fe400000000ff */
[----:B------:R-:W-:-:S09]  /*5db10*/  LOP3.LUT P2, RZ, R12, 0x80000, RZ, 0xc0, !PT ;  /* 0x000800000cff7812 */ /* 0x000fd2000784c0ff */
[----:B------:R1:W-:Y:S01]  /*5db20*/  @P1 STG.E.U8 desc[UR56][R58.64], R0 ;  /* 0x000000003a001986 */ /* 0x0003e2000c101138 */
[----:B------:R-:W-:Y:S02]  /*5db30*/  LOP3.LUT P1, RZ, R13, 0x20000000, RZ, 0xc0, !PT ;  /* 0x200000000dff7812 */ /* 0x000fe4000782c0ff */
[C---:B------:R-:W-:Y:S02]  /*5db40*/  LOP3.LUT P0, RZ, R12.reuse, 0x40000, RZ, 0xc0, !PT ;  /* 0x000400000cff7812 */ /* 0x040fe4000780c0ff */
[----:B------:R-:W-:Y:S02]  /*5db50*/  LOP3.LUT P3, RZ, R12, 0x20000, RZ, 0xc0, !PT ;  /* 0x000200000cff7812 */ /* 0x000fe4000786c0ff */
[----:B-1----:R-:W-:-:S07]  /*5db60*/  PRMT R0, R94, 0x7771, RZ ;  /* 0x000077715e007816 */ /* 0x002fce00000000ff */
[----:B------:R1:W-:Y:S01]  /*5db70*/  @P1 STG.E.U8 desc[UR56][R56.64], R0 ;  /* 0x0000000038001986 */ /* 0x0003e2000c101138 */
[----:B------:R-:W-:Y:S02]  /*5db80*/  LOP3.LUT P4, RZ, R12, 0x10000, RZ, 0xc0, !PT ;  /* 0x000100000cff7812 */ /* 0x000fe4000788c0ff */
[C---:B-1----:R-:W-:Y:S02]  /*5db90*/  PRMT R0, R94.reuse, 0x7772, RZ ;  /* 0x000077725e007816 */ /* 0x042fe400000000ff */
[----:B------:R-:W-:Y:S02]  /*5dba0*/  PRMT R94, R94, 0x7773, RZ ;  /* 0x000077735e5e7816 */ /* 0x000fe400000000ff */
[C---:B------:R-:W-:Y:S01]  /*5dbb0*/  LOP3.LUT P5, RZ, R12.reuse, 0x8000, RZ, 0xc0, !PT ;  /* 0x000080000cff7812 */ /* 0x040fe200078ac0ff */
[----:B----4-:R1:W-:Y:S01]  /*5dbc0*/  @P2 STG.E.U8 desc[UR56][R54.64], R0 ;  /* 0x0000000036002986 */ /* 0x0103e2000c101138 */
[----:B------:R-:W-:-:S03]  /*5dbd0*/  LOP3.LUT P6, RZ, R12, 0x4000, RZ, 0xc0, !PT ;  /* 0x000040000cff7812 */ /* 0x000fc600078cc0ff */
[----:B---3--:R-:W-:Y:S01]  /*5dbe0*/  @P0 STG.E.U8 desc[UR56][R52.64], R94 ;  /* 0x0000005e34000986 */ /* 0x008fe2000c101138 */
[----:B-1----:R-:W-:-:S05]  /*5dbf0*/  PRMT R0, R95, 0x7770, RZ ;  /* 0x000077705f007816 */ /* 0x002fca00000000ff */
[----:B------:R1:W-:Y:S02]  /*5dc00*/  @P3 STG.E.U8 desc[UR56][R50.64], R0 ;  /* 0x0000000032003986 */ /* 0x0003e4000c101138 */
[----:B-1----:R-:W-:-:S05]  /*5dc10*/  PRMT R0, R95, 0x7771, RZ ;  /* 0x000077715f007816 */ /* 0x002fca00000000ff */
[----:B------:R1:W-:Y:S02]  /*5dc20*/  @P4 STG.E.U8 desc[UR56][R48.64], R0 ;  /* 0x0000000030004986 */ /* 0x0003e4000c101138 */
[C---:B-1----:R-:W-:Y:S02]  /*5dc30*/  PRMT R0, R95.reuse, 0x7772, RZ ;  /* 0x000077725f007816 */ /* 0x042fe400000000ff */
[----:B------:R-:W-:-:S03]  /*5dc40*/  PRMT R95, R95, 0x7773, RZ ;  /* 0x000077735f5f7816 */ /* 0x000fc600000000ff */
[----:B------:R-:W-:Y:S04]  /*5dc50*/  @P5 STG.E.U8 desc[UR56][R168.64], R0 ;  /* 0x00000000a8005986 */ /* 0x000fe8000c101138 */
[----:B--2---:R1:W-:Y:S04]  /*5dc60*/  @P6 STG.E.U8 desc[UR56][R170.64], R95 ;  /* 0x0000005faa006986 */ /* 0x0043e8000c101138 */
        /* <DEDUP_REMOVED lines=24> */
[----:B------:R-:W2:Y:S02]  /*5ddf0*/  LDL.LU.64 R66, [R1+0x998] ;  /* 0x0009980001427983 */ /* 0x000ea40000300a00 */
[----:B------:R-:W-:-:S02]  /*5de00*/  @P1 LOP3.LUT R13, R13, 0x2000000, RZ, 0xfc, !PT ;  /* 0x020000000d0d1812 */ /* 0x000fc400078efcff */
[----:B------:R-:W2:Y:S01]  /*5de10*/  LDL.LU.64 R64, [R1+0x990] ;  /* 0x0009900001407983 */ /* 0x000ea20000300a00 */
[C---:B------:R-:W-:Y:S02]  /*5de20*/  LOP3.LUT P1, RZ, R12.reuse, 0x40, RZ, 0xc0, !PT ;  /* 0x000000400cff7812 */ /* 0x040fe4000782c0ff */
[----:B------:R-:W-:Y:S01]  /*5de30*/  LOP3.LUT R13, R13, 0xfbffffff, RZ, 0xc0, !PT ;  /* 0xfbffffff0d0d7812 */ /* 0x000fe200078ec0ff */
[----:B------:R-:W2:Y:S04]  /*5de40*/  LDL.LU.64 R62, [R1+0x988] ;  /* 0x00098800013e7983 */ /* 0x000ea80000300a00 */
[----:B------:R-:W2:Y:S01]  /*5de50*/  LDL.LU.64 R60, [R1+0x980] ;  /* 0x00098000013c7983 */ /* 0x000ea20000300a00 */
[C---:B------:R-:W-:Y:S02]  /*5de60*/  LOP3.LUT P4, RZ, R12.reuse, 0x1000, RZ, 0xc0, !PT ;  /* 0x000010000cff7812 */ /* 0x040fe4000788c0ff */
[----:B------:R-:W-:Y:S01]  /*5de70*/  LOP3.LUT P5, RZ, R12, 0x800, RZ, 0xc0, !PT ;  /* 0x000008000cff7812 */ /* 0x000fe200078ac0ff */
[----:B------:R-:W2:Y:S02]  /*5de80*/  LDL.LU.64 R58, [R1+0x978] ;  /* 0x00097800013a7983 */ /* 0x000ea40000300a00 */
[----:B------:R-:W-:-:S02]  /*5de90*/  @P1 LOP3.LUT R13, R13, 0x4000000, RZ, 0xfc, !PT ;  /* 0x040000000d0d1812 */ /* 0x000fc400078efcff */
[----:B------:R-:W-:Y:S01]  /*5dea0*/  LOP3.LUT P1, RZ, R12, 0x80, RZ, 0xc0, !PT ;  /* 0x000000800cff7812 */ /* 0x000fe2000782c0ff */
[----:B------:R-:W2:Y:S01]  /*5deb0*/  LDL.LU.64 R56, [R1+0x970] ;  /* 0x0009700001387983 */ /* 0x000ea20000300a00 */
[----:B------:R-:W-:-:S11]  /*5dec0*/  LOP3.LUT R13, R13, 0xf7ffffff, RZ, 0xc0, !PT ;  /* 0xf7ffffff0d0d7812 */ /* 0x000fd600078ec0ff */
[----:B------:R-:W-:Y:S02]  /*5ded0*/  @P1 LOP3.LUT R13, R13, 0x8000000, RZ, 0xfc, !PT ;  /* 0x080000000d0d1812 */ /* 0x000fe400078efcff */
[----:B------:R-:W-:Y:S02]  /*5dee0*/  LOP3.LUT P1, RZ, R12, 0x100, RZ, 0xc0, !PT ;  /* 0x000001000cff7812 */ /* 0x000fe4000782c0ff */
[----:B------:R-:W-:Y:S02]  /*5def0*/  LOP3.LUT R13, R13, 0xefffffff, RZ, 0xc0, !PT ;  /* 0xefffffff0d0d7812 */ /* 0x000fe400078ec0ff */
[----:B------:R-:W-:Y:S02]  /*5df00*/  PRMT R0, R96, 0x7771, RZ ;  /* 0x0000777160007816 */ /* 0x000fe400000000ff */
[----:B------:R-:W-:-:S03]  /*5df10*/  LOP3.LUT P6, RZ, R12, 0x400, RZ, 0xc0, !PT ;  /* 0x000004000cff7812 */ /* 0x000fc600078cc0ff */
[----:B---3--:R1:W-:Y:S04]  /*5df20*/  @P4 STG.E.U8 desc[UR56][R54.64], R0 ;  /* 0x0000000036004986 */ /* 0x0083e8000c101138 */
[----:B------:R-:W-:Y:S02]  /*5df30*/  @P1 LOP3.LUT R13, R13, 0x10000000, RZ, 0xfc, !PT ;  /* 0x100000000d0d1812 */ /* 0x000fe400078efcff */
[----:B------:R-:W-:Y:S02]  /*5df40*/  LOP3.LUT P1, RZ, R12, 0x200, RZ, 0xc0, !PT ;  /* 0x000002000cff7812 */ /* 0x000fe4000782c0ff */
[C---:B-1----:R-:W-:Y:S01]  /*5df50*/  PRMT R0, R96.reuse, 0x7772, RZ ;  /* 0x0000777260007816 */ /* 0x042fe200000000ff */
[----:B------:R-:W3:Y:S01]  /*5df60*/  LDL.LU.64 R54, [R1+0x968] ;  /* 0x0009680001367983 */ /* 0x000ee20000300a00 */
[----:B------:R-:W-:-:S03]  /*5df70*/  PRMT R96, R96, 0x7773, RZ ;  /* 0x0000777360607816 */ /* 0x000fc600000000ff */
[----:B----4-:R1:W-:Y:S04]  /*5df80*/  @P5 STG.E.U8 desc[UR56][R52.64], R0 ;  /* 0x0000000034005986 */ /* 0x0103e8000c101138 */
[----:B------:R4:W-:Y:S01]  /*5df90*/  @P6 STG.E.U8 desc[UR56][R50.64], R96 ;  /* 0x0000006032006986 */ /* 0x0009e2000c101138 */
[----:B-1----:R-:W-:-:S03]  /*5dfa0*/  PRMT R0, R97, 0x7770, RZ ;  /* 0x0000777061007816 */ /* 0x002fc600000000ff */
[----:B------:R-:W3:Y:S04]  /*5dfb0*/  LDL.LU.64 R52, [R1+0x960] ;  /* 0x0009600001347983 */ /* 0x000ee80000300a00 */
[----:B------:R1:W-:Y:S01]  /*5dfc0*/  @P1 STG.E.U8 desc[UR56][R48.64], R0 ;  /* 0x0000000030001986 */ /* 0x0003e2000c101138 */
[----:B------:R-:W-:-:S03]  /*5dfd0*/  LOP3.LUT P1, RZ, R13, 0x10000000, RZ, 0xc0, !PT ;  /* 0x100000000dff7812 */ /* 0x000fc6000782c0ff */
[----:B----4-:R-:W4:Y:S01]  /*5dfe0*/  LDL.LU.64 R50, [R1+0x958] ;  /* 0x0009580001327983 */ /* 0x010f220000300a00 */
[----:B-1----:R-:W-:-:S03]  /*5dff0*/  PRMT R0, R97, 0x7771, RZ ;  /* 0x0000777161007816 */ /* 0x002fc600000000ff */
[----:B------:R-:W4:Y:S06]  /*5e000*/  LDL.LU.64 R48, [R1+0x950] ;  /* 0x0009500001307983 */ /* 0x000f2c0000300a00 */
[----:B------:R1:W-:Y:S01]  /*5e010*/  @P1 STG.E.U8 desc[UR56][R168.64], R0 ;  /* 0x00000000a8001986 */ /* 0x0003e2000c101138 */
[----:B------:R-:W-:-:S03]  /*5e020*/  LOP3.LUT P1, RZ, R13, 0x8000000, RZ, 0xc0, !PT ;  /* 0x080000000dff7812 */ /* 0x000fc6000782c0ff */
[----:B-1----:R-:W4:Y:S01]  /*5e030*/  LDL.LU.64 R168, [R1+0x948] ;  /* 0x0009480001a87983 */ /* 0x002f220000300a00 */
[----:B------:R-:W-:-:S09]  /*5e040*/  PRMT R0, R97, 0x7772, RZ ;  /* 0x0000777261007816 */ /* 0x000fd200000000ff */
[----:B--2---:R1:W-:Y:S04]  /*5e050*/  @P1 STG.E.U8 desc[UR56][R170.64], R0 ;  /* 0x00000000aa001986 */ /* 0x0043e8000c101138 */
[----:B-1----:R-:W2:Y:S01]  /*5e060*/  LDL.LU.64 R170, [R1+0x940] ;  /* 0x0009400001aa7983 */ /* 0x002ea20000300a00 */
[----:B------:R-:W-:Y:S02]  /*5e070*/  LOP3.LUT P1, RZ, R13, 0x4000000, RZ, 0xc0, !PT ;  /* 0x040000000dff7812 */ /* 0x000fe4000782c0ff */
[----:B------:R-:W-:Y:S02]  /*5e080*/  PRMT R97, R97, 0x7773, RZ ;  /* 0x0000777361617816 */ /* 0x000fe400000000ff */
[----:B------:R-:W-:-:S09]  /*5e090*/  PRMT R0, R98, 0x7770, RZ ;  /* 0x0000777062007816 */ /* 0x000fd200000000ff */
[----:B------:R-:W-:Y:S01]  /*5e0a0*/  @P1 STG.E.U8 desc[UR56][R66.64], R97 ;  /* 0x0000006142001986 */ /* 0x000fe2000c101138 */
        /* <DEDUP_REMOVED lines=10> */
[----:B------:R-:W-:-:S09]  /*5e150*/  LOP3.LUT P2, RZ, R12, 0x1, RZ, 0xc0, !PT ;  /* 0x000000010cff7812 */ /* 0x000fd2000784c0ff */
[----:B------:R-:W-:Y:S01]  /*5e160*/  @P1 STG.E.U8 desc[UR56][R58.64], R98 ;  /* 0x000000623a001986 */ /* 0x000fe2000c101138 */
[----:B------:R-:W-:Y:S02]  /*5e170*/  LOP3.LUT P1, RZ, R13, 0x200000, RZ, 0xc0, !PT ;  /* 0x002000000dff7812 */ /* 0x000fe4000782c0ff */
[----:B-1----:R-:W-:Y:S02]  /*5e180*/  PRMT R0, R99, 0x7770, RZ ;  /* 0x0000777063007816 */ /* 0x002fe400000000ff */
[C---:B------:R-:W-:Y:S02]  /*5e190*/  LOP3.LUT P0, RZ, R10.reuse, 0x80000000, RZ, 0xc0, !PT ;  /* 0x800000000aff7812 */ /* 0x040fe4000780c0ff */
[C---:B------:R-:W-:Y:S02]  /*5e1a0*/  LOP3.LUT P3, RZ, R10.reuse, 0x40000000, RZ, 0xc0, !PT ;  /* 0x400000000aff7812 */ /* 0x040fe4000786c0ff */
[----:B------:R-:W-:-:S05]  /*5e1b0*/  LOP3.LUT P4, RZ, R10, 0x20000000, RZ, 0xc0, !PT ;  /* 0x200000000aff7812 */ /* 0x000fca000788c0ff */
[----:B------:R1:W-:Y:S01]  /*5e1c0*/  @P1 STG.E.U8 desc[UR56][R56.64], R0 ;  /* 0x0000000038001986 */ /* 0x0003e2000c101138 */
[----:B------:R-:W-:Y:S02]  /*5e1d0*/  LOP3.LUT P5, RZ, R10, 0x10000000, RZ, 0xc0, !PT ;  /* 0x100000000aff7812 */ /* 0x000fe400078ac0ff */
[----:B-1----:R-:W-:-:S05]  /*5e1e0*/  PRMT R0, R99, 0x7771, RZ ;  /* 0x0000777163007816 */ /* 0x002fca00000000ff */
[----:B---3--:R1:W-:Y:S01]  /*5e1f0*/  @P2 STG.E.U8 desc[UR56][R54.64], R0 ;  /* 0x0000000036002986 */ /* 0x0083e2000c101138 */
[----:B------:R-:W-:Y:S02]  /*5e200*/  LOP3.LUT P6, RZ, R10, 0x8000000, RZ, 0xc0, !PT ;  /* 0x080000000aff7812 */ /* 0x000fe400078cc0ff */
[C---:B-1----:R-:W-:Y:S02]  /*5e210*/  PRMT R0, R99.reuse, 0x7772, RZ ;  /* 0x0000777263007816 */ /* 0x042fe400000000ff */
[----:B------:R-:W-:-:S03]  /*5e220*/  PRMT R99, R99, 0x7773, RZ ;  /* 0x0000777363637816 */ /* 0x000fc600000000ff */
[----:B------:R1:W-:Y:S04]  /*5e230*/  @P0 STG.E.U8 desc[UR56][R52.64], R0 ;  /* 0x0000000034000986 */ /* 0x0003e8000c101138 */
[----:B----4-:R-:W-:Y:S01]  /*5e240*/  @P3 STG.E.U8 desc[UR56][R50.64], R99 ;  /* 0x0000006332003986 */ /* 0x010fe2000c101138 */
[----:B-1----:R-:W-:-:S05]  /*5e250*/  PRMT R0, R100, 0x7770, RZ ;  /* 0x0000777064007816 */ /* 0x002fca00000000ff */
[----:B------:R1:W-:Y:S02]  /*5e260*/  @P4 STG.E.U8 desc[UR56][R48.64], R0 ;  /* 0x0000000030004986 */ /* 0x0003e4000c101138 */
[----:B-1----:R-:W-:-:S05]  /*5e270*/  PRMT R0, R100, 0x7771, RZ ;  /* 0x0000777164007816 */ /* 0x002fca00000000ff */
[----:B------:R1:W-:Y:S02]  /*5e280*/  @P5 STG.E.U8 desc[UR56][R168.64], R0 ;  /* 0x00000000a8005986 */ /* 0x0003e4000c101138 */
[----:B-1----:R-:W-:-:S05]  /*5e290*/  PRMT R0, R100, 0x7772, RZ ;  /* 0x0000777264007816 */ /* 0x002fca00000000ff */
        /* <DEDUP_REMOVED lines=27> */
[----:B------:R-:W-:Y:S01]  /*5e450*/  LOP3.LUT P1, RZ, R10, 0x80000, RZ, 0xc0, !PT ;  /* 0x000800000aff7812 */ /* 0x000fe2000782c0ff */
[----:B------:R-:W2:Y:S01]  /*5e460*/  LDL.LU.64 R64, [R1+0x8f8] ;  /* 0x0008f80001407983 */ /* 0x000ea20000300a00 */
[----:B------:R-:W-:-:S03]  /*5e470*/  LOP3.LUT R13, R13, 0xfffbffff, RZ, 0xc0, !PT ;  /* 0xfffbffff0d0d7812 */ /* 0x000fc600078ec0ff */
[----:B------:R-:W2:Y:S01]  /*5e480*/  LDL.LU.64 R62, [R1+0x8f0] ;  /* 0x0008f000013e7983 */ /* 0x000ea20000300a00 */
[----:B------:R-:W-:-:S03]  /*5e490*/  LOP3.LUT P4, RZ, R10, 0x2000000, RZ, 0xc0, !PT ;  /* 0x020000000aff7812 */ /* 0x000fc6000788c0ff */
[----:B------:R-:W2:Y:S04]  /*5e4a0*/  LDL.LU.64 R60, [R1+0xb0] ;  /* 0x0000b000013c7983 */ /* 0x000ea80000300a00 */
[----:B------:R-:W-:Y:S01]  /*5e4b0*/  @P1 LOP3.LUT R13, R13, 0x40000, RZ, 0xfc, !PT ;  /* 0x000400000d0d1812 */ /* 0x000fe200078efcff */
[----:B------:R-:W2:Y:S01]  /*5e4c0*/  LDL.LU.64 R58, [R1+0xa8] ;  /* 0x0000a800013a7983 */ /* 0x000ea20000300a00 */
[C---:B------:R-:W-:Y:S02]  /*5e4d0*/  LOP3.LUT P1, RZ, R10.reuse, 0x100000, RZ, 0xc0, !PT ;  /* 0x001000000aff7812 */ /* 0x040fe4000782c0ff */
[----:B------:R-:W-:Y:S01]  /*5e4e0*/  LOP3.LUT R13, R13, 0xfff7ffff, RZ, 0xc0, !PT ;  /* 0xfff7ffff0d0d7812 */ /* 0x000fe200078ec0ff */
[----:B------:R-:W2:Y:S01]  /*5e4f0*/  LDL.LU.64 R56, [R1+0xa0] ;  /* 0x0000a00001387983 */ /* 0x000ea20000300a00 */
[----:B------:R-:W-:-:S09]  /*5e500*/  LOP3.LUT P5, RZ, R10, 0x1000000, RZ, 0xc0, !PT ;  /* 0x010000000aff7812 */ /* 0x000fd200078ac0ff */
[----:B------:R-:W-:Y:S02]  /*5e510*/  @P1 LOP3.LUT R13, R13, 0x80000, RZ, 0xfc, !PT ;  /* 0x000800000d0d1812 */ /* 0x000fe400078efcff */
[C---:B------:R-:W-:Y:S02]  /*5e520*/  LOP3.LUT P1, RZ, R10.reuse, 0x200000, RZ, 0xc0, !PT ;  /* 0x002000000aff7812 */ /* 0x040fe4000782c0ff */
[----:B------:R-:W-:Y:S02]  /*5e530*/  LOP3.LUT R13, R13, 0xffefffff, RZ, 0xc0, !PT ;  /* 0xffefffff0d0d7812 */ /* 0x000fe400078ec0ff */
[----:B------:R-:W-:Y:S02]  /*5e540*/  PRMT R0, R101, 0x7770, RZ ;  /* 0x0000777065007816 */ /* 0x000fe400000000ff */
[----:B------:R-:W-:-:S03]  /*5e550*/  LOP3.LUT P6, RZ, R10, 0x800000, RZ, 0xc0, !PT ;  /* 0x008000000aff7812 */ /* 0x000fc600078cc0ff */
[----:B---3--:R1:W-:Y:S04]  /*5e560*/  @P4 STG.E.U8 desc[UR56][R54.64], R0 ;  /* 0x0000000036004986 */ /* 0x0083e8000c101138 */
[----:B------:R-:W-:Y:S02]  /*5e570*/  @P1 LOP3.LUT R13, R13, 0x100000, RZ, 0xfc, !PT ;  /* 0x001000000d0d1812 */ /* 0x000fe400078efcff */
[----:B------:R-:W-:Y:S02]  /*5e580*/  LOP3.LUT P1, RZ, R10, 0x400000, RZ, 0xc0, !PT ;  /* 0x004000000aff7812 */ /* 0x000fe4000782c0ff */
[C---:B-1----:R-:W-:Y:S01]  /*5e590*/  PRMT R0, R101.reuse, 0x7771, RZ ;  /* 0x0000777165007816 */ /* 0x042fe200000000ff */
[----:B------:R-:W3:Y:S04]  /*5e5a0*/  LDL.LU.64 R54, [R1+0x98] ;  /* 0x0000980001367983 */ /* 0x000ee80000300a00 */
[----:B----4-:R1:W-:Y:S02]  /*5e5b0*/  @P5 STG.E.U8 desc[UR56][R52.64], R0 ;  /* 0x0000000034005986 */ /* 0x0103e4000c101138 */
[----:B-1----:R-:W-:-:S02]  /*5e5c0*/  PRMT R0, R101, 0x7772, RZ ;  /* 0x0000777265007816 */ /* 0x002fc400000000ff */
[----:B------:R-:W4:Y:S01]  /*5e5d0*/  LDL.LU.64 R52, [R1+0x90] ;  /* 0x0000900001347983 */ /* 0x000f220000300a00 */
[----:B------:R-:W-:-:S03]  /*5e5e0*/  PRMT R101, R101, 0x7773, RZ ;  /* 0x0000777365657816 */ /* 0x000fc600000000ff */
[----:B------:R1:W-:Y:S04]  /*5e5f0*/  @P6 STG.E.U8 desc[UR56][R50.64], R0 ;  /* 0x0000000032006986 */ /* 0x0003e8000c101138 */
[----:B------:R0:W-:Y:S01]  /*5e600*/  @P1 STG.E.U8 desc[UR56][R48.64], R101 ;  /* 0x0000006530001986 */ /* 0x0001e2000c101138 */
[C---:B------:R-:W-:Y:S02]  /*5e610*/  LOP3.LUT P1, RZ, R13.reuse, 0x100000, RZ, 0xc0, !PT ;  /* 0x001000000dff7812 */ /* 0x040fe4000782c0ff */
[----:B-1----:R-:W-:Y:S01]  /*5e620*/  PRMT R0, R102, 0x7770, RZ ;  /* 0x0000777066007816 */ /* 0x002fe200000000ff */
[----:B------:R-:W4:Y:S04]  /*5e630*/  LDL.LU.64 R50, [R1+0x88] ;  /* 0x0000880001327983 */ /* 0x000f280000300a00 */
[----:B0-----:R-:W4:Y:S06]  /*5e640*/  LDL.LU.64 R48, [R1+0x80] ;  /* 0x0000800001307983 */ /* 0x001f2c0000300a00 */
[----:B------:R0:W-:Y:S01]  /*5e650*/  @P1 STG.E.U8 desc[UR56][R168.64], R0 ;  /* 0x00000000a8001986 */ /* 0x0001e2000c101138 */
[----:B------:R-:W-:-:S03]  /*5e660*/  LOP3.LUT P1, RZ, R13, 0x80000, RZ, 0xc0, !PT ;  /* 0x000800000dff7812 */ /* 0x000fc6000782c0ff */
[----:B0-----:R-:W4:Y:S01]  /*5e670*/  LDL.LU.64 R168, [R1+0x78] ;  /* 0x0000780001a87983 */ /* 0x001f220000300a00 */
[----:B------:R-:W-:-:S09]  /*5e680*/  PRMT R0, R102, 0x7771, RZ ;  /* 0x0000777166007816 */ /* 0x000fd200000000ff */
[----:B--2---:R0:W-:Y:S04]  /*5e690*/  @P1 STG.E.U8 desc[UR56][R170.64], R0 ;  /* 0x00000000aa001986 */ /* 0x0041e8000c101138 */
[----:B0-----:R-:W2:Y:S01]  /*5e6a0*/  LDL.LU.64 R170, [R1+0x70] ;  /* 0x0000700001aa7983 */ /* 0x001ea20000300a00 */
[----:B------:R-:W-:Y:S02]  /*5e6b0*/  LOP3.LUT P1, RZ, R13, 0x40000, RZ, 0xc0, !PT ;  /* 0x000400000dff7812 */ /* 0x000fe4000782c0ff */
[C---:B------:R-:W-:Y:S02]  /*5e6c0*/  PRMT R0, R102.reuse, 0x7772, RZ ;  /* 0x0000777266007816 */ /* 0x040fe400000000ff */
[----:B------:R-:W-:-:S09]  /*5e6d0*/  PRMT R102, R102, 0x7773, RZ ;  /* 0x0000777366667816 */ /* 0x000fd200000000ff */
[----:B------:R0:W-:Y:S01]  /*5e6e0*/  @P1 STG.E.U8 desc[UR56][R66.64], R0 ;  /* 0x0000000042001986 */ /* 0x0001e2000c101138 */
[----:B------:R-:W-:-:S13]  /*5e6f0*/  LOP3.LUT P1, RZ, R13, 0x20000, RZ, 0xc0, !PT ;  /* 0x000200000dff7812 */ /* 0x000fda000782c0ff */
[----:B------:R-:W-:Y:S01]  /*5e700*/  @P1 STG.E.U8 desc[UR56][R64.64], R102 ;  /* 0x0000006640001986 */ /* 0x000fe2000c101138 */
[----:B------:R-:W-:Y:S02]  /*5e710*/  LOP3.LUT P1, RZ, R13, 0x10000, RZ, 0xc0, !PT ;  /* 0x000100000dff7812 */ /* 0x000fe4000782c0ff */
[----:B0-----:R-:W-:-:S11]  /*5e720*/  PRMT R0, R103, 0x7770, RZ ;  /* 0x0000777067007816 */ /* 0x001fd600000000ff */
[----:B------:R0:W-:Y:S01]  /*5e730*/  @P1 STG.E.U8 desc[UR56][R62.64], R0 ;  /* 0x000000003e001986 */ /* 0x0001e2000c101138 */
[----:B------:R-:W-:Y:S02]  /*5e740*/  LOP3.LUT P1, RZ, R13, 0x8000, RZ, 0xc0, !PT ;  /* 0x000080000dff7812 */ /* 0x000fe4000782c0ff */
[----:B0-----:R-:W-:-:S11]  /*5e750*/  PRMT R0, R103, 0x7771, RZ ;  /* 0x0000777167007816 */ /* 0x001fd600000000ff */
[----:B------:R0:W-:Y:S01]  /*5e760*/  @P1 STG.E.U8 desc[UR56][R60.64], R0 ;  /* 0x000000003c001986 */ /* 0x0001e2000c101138 */
[----:B------:R-:W-:Y:S02]  /*5e770*/  LOP3.LUT P1, RZ, R13, 0x4000, RZ, 0xc0, !PT ;  /* 0x000040000dff7812 */ /* 0x000fe4000782c0ff */
[----:B------:R-:W-:Y:S02]  /*5e780*/  LOP3.LUT P2, RZ, R10, 0x2000, RZ, 0xc0, !PT ;  /* 0x000020000aff7812 */ /* 0x000fe4000784c0ff */
[----:B0-----:R-:W-:-:S09]  /*5e790*/  PRMT R0, R103, 0x7772, RZ ;  /* 0x0000777267007816 */ /* 0x001fd200000000ff */
[----:B------:R0:W-:Y:S01]  /*5e7a0*/  @P1 STG.E.U8 desc[UR56][R58.64], R0 ;  /* 0x000000003a001986 */ /* 0x0001e2000c101138 */
[----:B------:R-:W-:Y:S02]  /*5e7b0*/  LOP3.LUT P1, RZ, R13, 0x2000, RZ, 0xc0, !PT ;  /* 0x000020000dff7812 */ /* 0x000fe4000782c0ff */
[C---:B------:R-:W-:Y:S02]  /*5e7c0*/  LOP3.LUT P0, RZ, R10.reuse, 0x1000, RZ, 0xc0, !PT ;  /* 0x000010000aff7812 */ /* 0x040fe4000780c0ff */
[----:B------:R-:W-:Y:S02]  /*5e7d0*/  PRMT R103, R103, 0x7773, RZ ;  /* 0x0000777367677816 */ /* 0x000fe400000000ff */
[----:B------:R-:W-:Y:S02]  /*5e7e0*/  LOP3.LUT P3, RZ, R10, 0x800, RZ, 0xc0, !PT ;  /* 0x000008000aff7812 */ /* 0x000fe4000786c0ff */
[----:B0-----:R-:W-:-:S05]  /*5e7f0*/  PRMT R0, R104, 0x7770, RZ ;  /* 0x0000777068007816 */ /* 0x001fca00000000ff */
[----:B------:R-:W-:Y:S01]  /*5e800*/  @P1 STG.E.U8 desc[UR56][R56.64], R103 ;  /* 0x0000006738001986 */ /* 0x000fe2000c101138 */
[----:B------:R-:W-:-:S03]  /*5e810*/  LOP3.LUT P4, RZ, R10, 0x400, RZ, 0xc0, !PT ;  /* 0x000004000aff7812 */ /* 0x000fc6000788c0ff */
[----:B---3--:R0:W-:Y:S01]  /*5e820*/  @P2 STG.E.U8 desc[UR56][R54.64], R0 ;  /* 0x0000000036002986 */ /* 0x0081e2000c101138 */
[----:B------:R-:W-:Y:S02]  /*5e830*/  LOP3.LUT P5, RZ, R10, 0x200, RZ, 0xc0, !PT ;  /* 0x000002000aff7812 */ /* 0x000fe400078ac0ff */
[----:B0-----:R-:W-:-:S05]  /*5e840*/  PRMT R0, R104, 0x7771, RZ ;  /* 0x0000777168007816 */ /* 0x001fca00000000ff */
[----:B----4-:R0:W-:Y:S01]  /*5e850*/  @P0 STG.E.U8 desc[UR56][R52.64], R0 ;  /* 0x0000000034000986 */ /* 0x0101e2000c101138 */
[----:B------:R-:W-:Y:S02]  /*5e860*/  LOP3.LUT P6, RZ, R10, 0x100, RZ, 0xc0, !PT ;  /* 0x000001000aff7812 */ /* 0x000fe400078cc0ff */
[C---:B0-----:R-:W-:Y:S02]  /*5e870*/  PRMT R0, R104.reuse, 0x7772, RZ ;  /* 0x0000777268007816 */ /* 0x041fe400000000ff */
[----:B------:R-:W-:-:S03]  /*5e880*/  PRMT R104, R104, 0x7773, RZ ;  /* 0x0000777368687816 */ /* 0x000fc600000000ff */
[----:B------:R0:W-:Y:S04]  /*5e890*/  @P3 STG.E.U8 desc[UR56][R50.64], R0 ;  /* 0x0000000032003986 */ /* 0x0001e8000c101138 */
[----:B------:R1:W-:Y:S01]  /*5e8a0*/  @P4 STG.E.U8 desc[UR56][R48.64], R104 ;  /* 0x0000006830004986 */ /* 0x0003e2000c101138 */
[----:B0-----:R-:W-:-:S03]  /*5e8b0*/  PRMT R0, R105, 0x7770, RZ ;  /* 0x0000777069007816 */ /* 0x001fc600000000ff */
[----:B-1----:R-:W3:Y:S04]  /*5e8c0*/  LDL.LU.64 R48, [R1+0x68] ;  /* 0x0000680001307983 */ /* 0x002ee80000300a00 */
[----:B------:R0:W-:Y:S02]  /*5e8d0*/  @P5 STG.E.U8 desc[UR56][R168.64], R0 ;  /* 0x00000000a8005986 */ /* 0x0001e4000c101138 */
[----:B0-----:R-:W-:Y:S02]  /*5e8e0*/  PRMT R0, R105, 0x7771, RZ ;  /* 0x0000777169007816 */ /* 0x001fe400000000ff */
[----:B------:R-:W4:Y:S04]  /*5e8f0*/  LDL.LU.64 R168, [R1+0x60] ;  /* 0x0000600001a87983 */ /* 0x000f280000300a00 */
[----:B--2---:R0:W-:Y:S04]  /*5e900*/  @P6 STG.E.U8 desc[UR56][R170.64], R0 ;  /* 0x00000000aa006986 */ /* 0x0041e8000c101138 */
[----:B0-----:R-:W2:Y:S04]  /*5e910*/  LDL.LU.64 R170, [R1+0x58] ;  /* 0x0000580001aa7983 */ /* 0x001ea80000300a00 */
[----:B------:R-:W2:Y:S04]  /*5e920*/  LDL.LU.64 R64, [R1+0x50] ;  /* 0x0000500001407983 */ /* 0x000ea80000300a00 */
[----:B------:R-:W2:Y:S04]  /*5e930*/  LDL.LU.64 R62, [R1+0x48] ;  /* 0x00004800013e7983 */ /* 0x000ea80000300a00 */
[----:B------:R-:W2:Y:S04]  /*5e940*/  LDL.LU.64 R60, [R1+0x40] ;  /* 0x00004000013c7983 */ /* 0x000ea80000300a00 */
[----:B------:R-:W2:Y:S04]  /*5e950*/  LDL.LU.64 R58, [R1+0x38] ;  /* 0x00003800013a7983 */ /* 0x000ea80000300a00 */
[----:B------:R-:W2:Y:S04]  /*5e960*/  LDL.LU.64 R56, [R1+0x30] ;  /* 0x0000300001387983 */ /* 0x000ea80000300a00 */
[----:B------:R-:W2:Y:S04]  /*5e970*/  LDL.LU.64 R54, [R1+0x28] ;  /* 0x0000280001367983 */ /* 0x000ea80000300a00 */
[----:B------:R-:W2:Y:S01]  /*5e980*/  LDL.LU.64 R52, [R1+0x20] ;  /* 0x0000200001347983 */ /* 0x000ea20000300a00 */
[----:B------:R-:W-:-:S03]  /*5e990*/  LOP3.LUT P3, RZ, R10, 0x80, RZ, 0xc0, !PT ;  /* 0x000000800aff7812 */ /* 0x000fc6000786c0ff */
[----:B------:R-:W2:Y:S01]  /*5e9a0*/  LDL.LU.64 R50, [R1+0x18] ;  /* 0x0000180001327983 */ /* 0x000ea20000300a00 */
[C---:B------:R-:W-:Y:S02]  /*5e9b0*/  PRMT R0, R105.reuse, 0x7772, RZ ;  /* 0x0000777269007816 */ /* 0x040fe400000000ff */
[C---:B------:R-:W-:Y:S02]  /*5e9c0*/  LOP3.LUT P4, RZ, R10.reuse, 0x40, RZ, 0xc0, !PT ;  /* 0x000000400aff7812 */ /* 0x040fe4000788c0ff */
[----:B------:R-:W-:Y:S02]  /*5e9d0*/  LOP3.LUT P5, RZ, R10, 0x20, RZ, 0xc0, !PT ;  /* 0x000000200aff7812 */ /* 0x000fe400078ac0ff */
[----:B------:R-:W-:Y:S02]  /*5e9e0*/  PRMT R105, R105, 0x7773, RZ ;  /* 0x0000777369697816 */ /* 0x000fe400000000ff */
[----:B------:R-:W-:Y:S02]  /*5e9f0*/  LOP3.LUT P1, RZ, R11, 0x8000000, RZ, 0xc0, !PT ;  /* 0x080000000bff7812 */ /* 0x000fe4000782c0ff */
[----:B------:R-:W-:Y:S01]  /*5ea00*/  LOP3.LUT R13, R13, 0xffffffdf, RZ, 0xc0, !PT ;  /* 0xffffffdf0d0d7812 */ /* 0x000fe200078ec0ff */
[----:B---3--:R0:W-:Y:S04]  /*5ea10*/  @P3 STG.E.U8 desc[UR56][R48.64], R0 ;  /* 0x0000000030003986 */ /* 0x0081e8000c101138 */
[----:B0-----:R-:W3:Y:S01]  /*5ea20*/  LDL.LU.64 R48, [R1+0x10] ;  /* 0x0000100001307983 */ /* 0x001ee20000300a00 */
[----:B------:R-:W-:-:S03]  /*5ea30*/  PRMT R0, R106, 0x7770, RZ ;  /* 0x000077706a007816 */ /* 0x000fc600000000ff */
[----:B----4-:R0:W-:Y:S04]  /*5ea40*/  @P4 STG.E.U8 desc[UR56][R168.64], R105 ;  /* 0x00000069a8004986 */ /* 0x0101e8000c101138 */
[----:B0-----:R-:W4:Y:S01]  /*5ea50*/  LDL.LU.64 R168, [R1+0x8] ;  /* 0x0000080001a87983 */ /* 0x001f220000300a00 */
[----:B------:R-:W-:Y:S02]  /*5ea60*/  @P1 LOP3.LUT R13, R13, 0x20, RZ, 0xfc, !PT ;  /* 0x000000200d0d1812 */ /* 0x000fe400078efcff */
[----:B------:R-:W-:Y:S02]  /*5ea70*/  LOP3.LUT P1, RZ, R11, 0x10000000, RZ, 0xc0, !PT ;  /* 0x100000000bff7812 */ /* 0x000fe4000782c0ff */
[----:B------:R-:W-:-:S11]  /*5ea80*/  LOP3.LUT R13, R13, 0xffffffbf, RZ, 0xc0, !PT ;  /* 0xffffffbf0d0d7812 */ /* 0x000fd600078ec0ff */
[----:B------:R-:W-:Y:S02]  /*5ea90*/  @P1 LOP3.LUT R13, R13, 0x40, RZ, 0xfc, !PT ;  /* 0x000000400d0d1812 */ /* 0x000fe400078efcff */
[----:B------:R-:W-:Y:S02]  /*5eaa0*/  LOP3.LUT P1, RZ, R11, 0x20000000, RZ, 0xc0, !PT ;  /* 0x200000000bff7812 */ /* 0x000fe4000782c0ff */
[----:B------:R-:W-:-:S11]  /*5eab0*/  LOP3.LUT R13, R13, 0xffffff7f, RZ, 0xc0, !PT ;  /* 0xffffff7f0d0d7812 */ /* 0x000fd600078ec0ff */
[----:B------:R-:W-:Y:S02]  /*5eac0*/  @P1 LOP3.LUT R13, R13, 0x80, RZ, 0xfc, !PT ;  /* 0x000000800d0d1812 */ /* 0x000fe400078efcff */
[----:B------:R-:W-:Y:S01]  /*5ead0*/  LOP3.LUT P1, RZ, R11, 0x40000000, RZ, 0xc0, !PT ;  /* 0x400000000bff7812 */ /* 0x000fe2000782c0ff */
[----:B--2---:R0:W-:Y:S04]  /*5eae0*/  @P5 STG.E.U8 desc[UR56][R170.64], R0 ;  /* 0x00000000aa005986 */ /* 0x0041e8000c101138 */
[----:B0-----:R-:W2:Y:S01]  /*5eaf0*/  LDL.LU.64 R170, [R1] ;  /* 0x0000000001aa7983 */ /* 0x001ea20000300a00 */
[----:B------:R-:W-:-:S07]  /*5eb00*/  LOP3.LUT R13, R13, 0xfffffeff, RZ, 0xc0, !PT ;  /* 0xfffffeff0d0d7812 */ /* 0x000fce00078ec0ff */
        /* <DEDUP_REMOVED lines=11> */
[----:B------:R-:W-:Y:S02]  /*5ebc0*/  LOP3.LUT P1, RZ, R10, 0x4, RZ, 0xc0, !PT ;  /* 0x000000040aff7812 */ /* 0x000fe4000782c0ff */
[----:B------:R-:W-:Y:S02]  /*5ebd0*/  LOP3.LUT R13, R13, 0xffffefff, RZ, 0xc0, !PT ;  /* 0xffffefff0d0d7812 */ /* 0x000fe400078ec0ff */
[----:B------:R-:W-:-:S09]  /*5ebe0*/  PRMT R0, R106, 0x7771, RZ ;  /* 0x000077716a007816 */ /* 0x000fd200000000ff */
[----:B------:R-:W-:Y:S02]  /*5ebf0*/  @P1 LOP3.LUT R13, R13, 0x1000, RZ, 0xfc, !PT ;  /* 0x000010000d0d1812 */ /* 0x000fe400078efcff */
[----:B------:R-:W-:Y:S01]  /*5ec00*/  LOP3.LUT P1, RZ, R10, 0x8, RZ, 0xc0, !PT ;  /* 0x000000080aff7812 */ /* 0x000fe2000782c0ff */
[----:B------:R0:W-:Y:S02]  /*5ec10*/  @P6 STG.E.U8 desc[UR56][R64.64], R0 ;  /* 0x0000000040006986 */ /* 0x0001e4000c101138 */
[----:B0-----:R-:W-:-:S10]  /*5ec20*/  PRMT R0, R106, 0x7772, RZ ;  /* 0x000077726a007816 */ /* 0x001fd400000000ff */
[----:B------:R0:W-:Y:S01]  /*5ec30*/  @P1 STG.E.U8 desc[UR56][R62.64], R0 ;  /* 0x000000003e001986 */ /* 0x0001e2000c101138 */
[----:B------:R-:W-:Y:S02]  /*5ec40*/  LOP3.LUT P1, RZ, R13, 0x1000, RZ, 0xc0, !PT ;  /* 0x000010000dff7812 */ /* 0x000fe4000782c0ff */
[----:B------:R-:W-:-:S11]  /*5ec50*/  PRMT R106, R106, 0x7773, RZ ;  /* 0x000077736a6a7816 */ /* 0x000fd600000000ff */
        /* <DEDUP_REMOVED lines=8> */
[----:B0-----:R-:W-:-:S11]  /*5ece0*/  PRMT R0, R107, 0x7772, RZ ;  /* 0x000077726b007816 */ /* 0x001fd600000000ff */
        /* <DEDUP_REMOVED lines=8> */
[----:B------:R-:W-:Y:S02]  /*5ed70*/  LOP3.LUT P2, RZ, R11, 0x4000000, RZ, 0xc0, !PT ;  /* 0x040000000bff7812 */ /* 0x000fe4000784c0ff */
[----:B0-----:R-:W-:-:S09]  /*5ed80*/  PRMT R0, R108, 0x7771, RZ ;  /* 0x000077716c007816 */ /* 0x001fd200000000ff */
[----:B---3--:R0:W-:Y:S01]  /*5ed90*/  @P1 STG.E.U8 desc[UR56][R48.64], R0 ;  /* 0x0000000030001986 */ /* 0x0081e2000c101138 */
[----:B------:R-:W-:Y:S02]  /*5eda0*/  LOP3.LUT P1, RZ, R13, 0x20, RZ, 0xc0, !PT ;  /* 0x000000200dff7812 */ /* 0x000fe4000782c0ff */
[C---:B0-----:R-:W-:Y:S02]  /*5edb0*/  PRMT R0, R108.reuse, 0x7772, RZ ;  /* 0x000077726c007816 */ /* 0x041fe400000000ff */
[----:B------:R-:W-:-:S09]  /*5edc0*/  PRMT R108, R108, 0x7773, RZ ;  /* 0x000077736c6c7816 */ /* 0x000fd200000000ff */
[----:B----4-:R-:W-:Y:S04]  /*5edd0*/  @P1 STG.E.U8 desc[UR56][R168.64], R0 ;  /* 0x00000000a8001986 */ /* 0x010fe8000c101138 */
[----:B--2---:R0:W-:Y:S04]  /*5ede0*/  @P2 STG.E.U8 desc[UR56][R170.64], R108 ;  /* 0x0000006caa002986 */ /* 0x0041e8000c101138 */
[----:B0-----:R-:W2:Y:S01]  /*5edf0*/  LDL.LU.64 R170, [R1+0x8e8] ;  /* 0x0008e80001aa7983 */ /* 0x001ea20000300a00 */
[----:B------:R-:W-:-:S03]  /*5ee00*/  LOP3.LUT P0, RZ, R11, 0x2000000, RZ, 0xc0, !PT ;  /* 0x020000000bff7812 */ /* 0x000fc6000780c0ff */
[----:B------:R-:W3:Y:S01]  /*5ee10*/  LDL.LU.64 R54, [R1+0x8e0] ;  /* 0x0008e00001367983 */ /* 0x000ee20000300a00 */
[----:B------:R-:W-:-:S03]  /*5ee20*/  LOP3.LUT P3, RZ, R11, 0x1000000, RZ, 0xc0, !PT ;  /* 0x010000000bff7812 */ /* 0x000fc6000786c0ff */
[----:B------:R-:W4:Y:S04]  /*5ee30*/  LDL.LU.64 R52, [R1+0x8d8] ;  /* 0x0008d80001347983 */ /* 0x000f280000300a00 */
[----:B------:R-:W4:Y:S01]  /*5ee40*/  LDL.LU.64 R50, [R1+0x8d0] ;  /* 0x0008d00001327983 */ /* 0x000f220000300a00 */
[----:B------:R-:W-:-:S03]  /*5ee50*/  PRMT R0, R109, 0x7770, RZ ;  /* 0x000077706d007816 */ /* 0x000fc600000000ff */
[----:B------:R-:W4:Y:S01]  /*5ee60*/  LDL.LU.64 R48, [R1+0x8c8] ;  /* 0x0008c80001307983 */ /* 0x000f220000300a00 */
[----:B------:R-:W-:-:S03]  /*5ee70*/  LOP3.LUT P4, RZ, R11, 0x800000, RZ, 0xc0, !PT ;  /* 0x008000000bff7812 */ /* 0x000fc6000788c0ff */
[----:B------:R0:W-:Y:S01]  /*5ee80*/  @P0 STG.E.U8 desc[UR56][R250.64], R0 ;  /* 0x00000000fa000986 */ /* 0x0001e2000c101138 */
[C---:B------:R-:W-:Y:S02]  /*5ee90*/  LOP3.LUT P5, RZ, R11.reuse, 0x400000, RZ, 0xc0, !PT ;  /* 0x004000000bff7812 */ /* 0x040fe400078ac0ff */
[----:B------:R-:W-:Y:S01]  /*5eea0*/  LOP3.LUT P6, RZ, R11, 0x200000, RZ, 0xc0, !PT ;  /* 0x002000000bff7812 */ /* 0x000fe200078cc0ff */
[----:B------:R-:W4:Y:S01]  /*5eeb0*/  LDL.LU.64 R168, [R1+0x8c0] ;  /* 0x0008c00001a87983 */ /* 0x000f220000300a00 */
[----:B0-----:R-:W-:-:S05]  /*5eec0*/  PRMT R0, R109, 0x7771, RZ ;  /* 0x000077716d007816 */ /* 0x001fca00000000ff */
[----:B------:R0:W-:Y:S01]  /*5eed0*/  @P3 STG.E.U8 desc[UR56][R248.64], R0 ;  /* 0x00000000f8003986 */ /* 0x0001e2000c101138 */
[----:B------:R-:W-:Y:S02]  /*5eee0*/  LOP3.LUT P3, RZ, R11, 0x100000, RZ, 0xc0, !PT ;  /* 0x001000000bff7812 */ /* 0x000fe4000786c0ff */
[C---:B0-----:R-:W-:Y:S02]  /*5eef0*/  PRMT R0, R109.reuse, 0x7772, RZ ;  /* 0x000077726d007816 */ /* 0x041fe400000000ff */
[----:B------:R-:W-:-:S03]  /*5ef00*/  PRMT R109, R109, 0x7773, RZ ;  /* 0x000077736d6d7816 */ /* 0x000fc600000000ff */
[----:B------:R0:W-:Y:S04]  /*5ef10*/  @P4 STG.E.U8 desc[UR56][R246.64], R0 ;  /* 0x00000000f6004986 */ /* 0x0001e8000c101138 */
[----:B------:R-:W-:Y:S01]  /*5ef20*/  @P5 STG.E.U8 desc[UR56][R244.64], R109 ;  /* 0x0000006df4005986 */ /* 0x000fe2000c101138 */
[----:B0-----:R-:W-:-:S05]  /*5ef30*/  PRMT R0, R110, 0x7770, RZ ;  /* 0x000077706e007816 */ /* 0x001fca00000000ff */
[----:B------:R0:W-:Y:S02]  /*5ef40*/  @P6 STG.E.U8 desc[UR56][R242.64], R0 ;  /* 0x00000000f2006986 */ /* 0x0001e4000c101138 */
[----:B0-----:R-:W-:Y:S02]  /*5ef50*/  PRMT R0, R110, 0x7771, RZ ;  /* 0x000077716e007816 */ /* 0x001fe400000000ff */
        /* <DEDUP_REMOVED lines=8> */
[----:B0-----:R-:W2:Y:S01]  /*5efe0*/  LDL.LU.64 R170, [R1+0x8b8] ;  /* 0x0008b80001aa7983 */ /* 0x001ea20000300a00 */
[----:B------:R-:W-:Y:S02]  /*5eff0*/  LOP3.LUT R10, R10, 0x7fffffff, RZ, 0xc0, !PT ;  /* 0x7fffffff0a0a7812 */ /* 0x000fe400078ec0ff */
[----:B------:R-:W-:Y:S01]  /*5f000*/  LOP3.LUT R13, R13, 0xfffffffe, RZ, 0xc0, !PT ;  /* 0xfffffffe0d0d7812 */ /* 0x000fe200078ec0ff */
[----:B------:R-:W2:Y:S04]  /*5f010*/  LDL.LU.64 R66, [R1+0x8b0] ;  /* 0x0008b00001427983 */ /* 0x000ea80000300a00 */
[----:B------:R-:W-:-:S02]  /*5f020*/  @P1 LOP3.LUT R10, R10, 0x80000000, RZ, 0xfc, !PT ;  /* 0x800000000a0a1812 */ /* 0x000fc400078efcff */
[C---:B------:R-:W-:Y:S01]  /*5f030*/  LOP3.LUT P1, RZ, R11.reuse, 0x800, RZ, 0xc0, !PT ;  /* 0x000008000bff7812 */ /* 0x040fe2000782c0ff */
[----:B------:R-:W2:Y:S04]  /*5f040*/  LDL.LU.64 R64, [R1+0x8a8] ;  /* 0x0008a80001407983 */ /* 0x000ea80000300a00 */
[----:B------:R-:W2:Y:S01]  /*5f050*/  LDL.LU.64 R62, [R1+0x8a0] ;  /* 0x0008a000013e7983 */ /* 0x000ea20000300a00 */
[----:B------:R-:W-:-:S03]  /*5f060*/  LOP3.LUT P4, RZ, R11, 0x80000, RZ, 0xc0, !PT ;  /* 0x000800000bff7812 */ /* 0x000fc6000788c0ff */
[----:B------:R-:W2:Y:S04]  /*5f070*/  LDL.LU.64 R60, [R1+0x898] ;  /* 0x00089800013c7983 */ /* 0x000ea80000300a00 */
[----:B------:R-:W-:Y:S01]  /*5f080*/  @P1 LOP3.LUT R13, R13, 0x1, RZ, 0xfc, !PT ;  /* 0x000000010d0d1812 */ /* 0x000fe200078efcff */
[----:B------:R-:W2:Y:S01]  /*5f090*/  LDL.LU.64 R58, [R1+0x890] ;  /* 0x00089000013a7983 */ /* 0x000ea20000300a00 */
[----:B------:R-:W-:Y:S02]  /*5f0a0*/  LOP3.LUT P1, RZ, R11, 0x1000, RZ, 0xc0, !PT ;  /* 0x000010000bff7812 */ /* 0x000fe4000782c0ff */
[----:B------:R-:W-:Y:S01]  /*5f0b0*/  LOP3.LUT R13, R13, 0xfffffffd, RZ, 0xc0, !PT ;  /* 0xfffffffd0d0d7812 */ /* 0x000fe200078ec0ff */
[----:B------:R-:W2:Y:S10]  /*5f0c0*/  LDL.LU.64 R56, [R1+0x888] ;  /* 0x0008880001387983 */ /* 0x000eb40000300a00 */
        /* <DEDUP_REMOVED lines=11> */
[C---:B------:R-:W-:Y:S02]  /*5f180*/  PRMT R0, R110.reuse, 0x7772, RZ ;  /* 0x000077726e007816 */ /* 0x040fe400000000ff */
[----:B------:R-:W-:-:S03]  /*5f190*/  PRMT R110, R110, 0x7773, RZ ;  /* 0x000077736e6e7816 */ /* 0x000fc600000000ff */
[----:B---3--:R0:W-:Y:S02]  /*5f1a0*/  @P4 STG.E.U8 desc[UR56][R54.64], R0 ;  /* 0x0000000036004986 */ /* 0x0081e4000c101138 */
[----:B------:R-:W-:Y:S02]  /*5f1b0*/  @P1 LOP3.LUT R13, R13, 0x10, RZ, 0xfc, !PT ;  /* 0x000000100d0d1812 */ /* 0x000fe400078efcff */
[----:B------:R-:W-:Y:S01]  /*5f1c0*/  LOP3.LUT P1, RZ, R11, 0x10000, RZ, 0xc0, !PT ;  /* 0x000100000bff7812 */ /* 0x000fe2000782c0ff */
[----:B----4-:R1:W-:Y:S01]  /*5f1d0*/  @P5 STG.E.U8 desc[UR56][R52.64], R110 ;  /* 0x0000006e34005986 */ /* 0x0103e2000c101138 */
[----:B0-----:R-:W-:-:S03]  /*5f1e0*/  PRMT R0, R111, 0x7770, RZ ;  /* 0x000077706f007816 */ /* 0x001fc600000000ff */
[----:B------:R-:W3:Y:S04]  /*5f1f0*/  LDL.LU.64 R54, [R1+0x880] ;  /* 0x0008800001367983 */ /* 0x000ee80000300a00 */
[----:B------:R0:W-:Y:S04]  /*5f200*/  @P6 STG.E.U8 desc[UR56][R50.64], R0 ;  /* 0x0000000032006986 */ /* 0x0001e8000c101138 */
[----:B-1----:R-:W4:Y:S01]  /*5f210*/  LDL.LU.64 R52, [R1+0x878] ;  /* 0x0008780001347983 */ /* 0x002f220000300a00 */
[----:B0-----:R-:W-:-:S03]  /*5f220*/  PRMT R0, R111, 0x7771, RZ ;  /* 0x000077716f007816 */ /* 0x001fc600000000ff */
[----:B------:R-:W4:Y:S04]  /*5f230*/  LDL.LU.64 R50, [R1+0x870] ;  /* 0x0008700001327983 */ /* 0x000f280000300a00 */
[----:B------:R0:W-:Y:S01]  /*5f240*/  @P1 STG.E.U8 desc[UR56][R48.64], R0 ;  /* 0x0000000030001986 */ /* 0x0001e2000c101138 */
[----:B------:R-:W-:Y:S02]  /*5f250*/  LOP3.LUT P1, RZ, R13, 0x10, RZ, 0xc0, !PT ;  /* 0x000000100dff7812 */ /* 0x000fe4000782c0ff */
[----:B0-----:R-:W-:Y:S01]  /*5f260*/  PRMT R0, R111, 0x7772, RZ ;  /* 0x000077726f007816 */ /* 0x001fe200000000ff */
[----:B------:R-:W4:Y:S10]  /*5f270*/  LDL.LU.64 R48, [R1+0x868] ;  /* 0x0008680001307983 */ /* 0x000f340000300a00 */
[----:B------:R0:W-:Y:S01]  /*5f280*/  @P1 STG.E.U8 desc[UR56][R168.64], R0 ;  /* 0x00000000a8001986 */ /* 0x0001e2000c101138 */
[----:B------:R-:W-:-:S02]  /*5f290*/  LOP3.LUT P1, RZ, R13, 0x8, RZ, 0xc0, !PT ;  /* 0x000000080dff7812 */ /* 0x000fc4000782c0ff */
[----:B------:R-:W-:Y:S01]  /*5f2a0*/  PRMT R111, R111, 0x7773, RZ ;  /* 0x000077736f6f7816 */ /* 0x000fe200000000ff */
[----:B0-----:R-:W4:Y:S10]  /*5f2b0*/  LDL.LU.64 R168, [R1+0x860] ;  /* 0x0008600001a87983 */ /* 0x001f340000300a00 */
[----:B--2---:R0:W-:Y:S04]  /*5f2c0*/  @P1 STG.E.U8 desc[UR56][R170.64], R111 ;  /* 0x0000006faa001986 */ /* 0x0041e8000c101138 */
[----:B0-----:R-:W2:Y:S01]  /*5f2d0*/  LDL.LU.64 R170, [R1+0x858] ;  /* 0x0008580001aa7983 */ /* 0x001ea20000300a00 */
[----:B------:R-:W-:-:S02]  /*5f2e0*/  LOP3.LUT P1, RZ, R13, 0x4, RZ, 0xc0, !PT ;  /* 0x000000040dff7812 */ /* 0x000fc4000782c0ff */
[----:B------:R-:W-:-:S11]  /*5f2f0*/  PRMT R0, R112, 0x7770, RZ ;  /* 0x0000777070007816 */ /* 0x000fd600000000ff */
[----:B------:R0:W-:Y:S01]  /*5f300*/  @P1 STG.E.U8 desc[UR56][R66.64], R0 ;  /* 0x0000000042001986 */ /* 0x0001e2000c101138 */
[----:B------:R-:W-:Y:S02]  /*5f310*/  LOP3.LUT P1, RZ, R13, 0x2, RZ, 0xc0, !PT ;  /* 0x000000020dff7812 */ /* 0x000fe4000782c0ff */
[----:B0-----:R-:W-:-:S11]  /*5f320*/  PRMT R0, R112, 0x7771, RZ ;  /* 0x0000777170007816 */ /* 0x001fd600000000ff */
[----:B------:R0:W-:Y:S01]  /*5f330*/  @P1 STG.E.U8 desc[UR56][R64.64], R0 ;  /* 0x0000000040001986 */ /* 0x0001e2000c101138 */
[----:B------:R-:W-:Y:S02]  /*5f340*/  LOP3.LUT P1, RZ, R13, 0x1, RZ, 0xc0, !PT ;  /* 0x000000010dff7812 */ /* 0x000fe4000782c0ff */
[----:B------:R-:W-:Y:S01]  /*5f350*/  LOP3.LUT P2, RZ, R11, 0x80, RZ, 0xc0, !PT ;  /* 0x000000800bff7812 */ /* 0x000fe2000784c0ff */
[----:B------:R-:W1:Y:S01]  /*5f360*/  LDS.128 R12, [R252] ;  /* 0x00000000fc0c7984 */ /* 0x000e620000000c00 */
[----:B0-----:R-:W-:-:S09]  /*5f370*/  PRMT R0, R112, 0x7772, RZ ;  /* 0x0000777270007816 */ /* 0x001fd200000000ff */
        /* <DEDUP_REMOVED lines=8> */
[C---:B------:R-:W-:Y:S02]  /*5f400*/  LOP3.LUT P0, RZ, R11.reuse, 0x40, RZ, 0xc0, !PT ;  /* 0x000000400bff7812 */ /* 0x040fe4000780c0ff */
[----:B------:R-:W-:Y:S02]  /*5f410*/  LOP3.LUT P3, RZ, R11, 0x20, RZ, 0xc0, !PT ;  /* 0x000000200bff7812 */ /* 0x000fe4000786c0ff */
[----:B0-----:R-:W-:-:S07]  /*5f420*/  PRMT R0, R113, 0x7771, RZ ;  /* 0x0000777171007816 */ /* 0x001fce00000000ff */
[----:B------:R0:W-:Y:S01]  /*5f430*/  @P1 STG.E.U8 desc[UR56][R56.64], R0 ;  /* 0x0000000038001986 */ /* 0x0001e2000c101138 */
[----:B------:R-:W-:Y:S02]  /*5f440*/  LOP3.LUT P4, RZ, R11, 0x10, RZ, 0xc0, !PT ;  /* 0x000000100bff7812 */ /* 0x000fe4000788c0ff */
[C---:B0-----:R-:W-:Y:S02]  /*5f450*/  PRMT R0, R113.reuse, 0x7772, RZ ;  /* 0x0000777271007816 */ /* 0x041fe400000000ff */
[----:B------:R-:W-:-:S03]  /*5f460*/  PRMT R113, R113, 0x7773, RZ ;  /* 0x0000777371717816 */ /* 0x000fc600000000ff */
[----:B---3--:R0:W-:Y:S01]  /*5f470*/  @P2 STG.E.U8 desc[UR56][R54.64], R0 ;  /* 0x0000000036002986 */ /* 0x0081e2000c101138 */
[C---:B------:R-:W-:Y:S02]  /*5f480*/  LOP3.LUT P5, RZ, R11.reuse, 0x8, RZ, 0xc0, !PT ;  /* 0x000000080bff7812 */ /* 0x040fe400078ac0ff */
[----:B------:R-:W-:Y:S01]  /*5f490*/  LOP3.LUT P6, RZ, R11, 0x4, RZ, 0xc0, !PT ;  /* 0x000000040bff7812 */ /* 0x000fe200078cc0ff */
[----:B----4-:R-:W-:Y:S01]  /*5f4a0*/  @P0 STG.E.U8 desc[UR56][R52.64], R113 ;  /* 0x0000007134000986 */ /* 0x010fe2000c101138 */
[----:B0-----:R-:W-:-:S05]  /*5f4b0*/  PRMT R0, R114, 0x7770, RZ ;  /* 0x0000777072007816 */ /* 0x001fca00000000ff */
[----:B------:R0:W-:Y:S02]  /*5f4c0*/  @P3 STG.E.U8 desc[UR56][R50.64], R0 ;  /* 0x0000000032003986 */ /* 0x0001e4000c101138 */
[----:B0-----:R-:W-:-:S05]  /*5f4d0*/  PRMT R0, R114, 0x7771, RZ ;  /* 0x0000777172007816 */ /* 0x001fca00000000ff */
[----:B------:R0:W-:Y:S02]  /*5f4e0*/  @P4 STG.E.U8 desc[UR56][R48.64], R0 ;  /* 0x0000000030004986 */ /* 0x0001e4000c101138 */
[C---:B0-----:R-:W-:Y:S02]  /*5f4f0*/  PRMT R0, R114.reuse, 0x7772, RZ ;  /* 0x0000777272007816 */ /* 0x041fe400000000ff */
[----:B------:R-:W-:-:S03]  /*5f500*/  PRMT R114, R114, 0x7773, RZ ;  /* 0x0000777372727816 */ /* 0x000fc600000000ff */
[----:B------:R-:W-:Y:S04]  /*5f510*/  @P5 STG.E.U8 desc[UR56][R168.64], R0 ;  /* 0x00000000a8005986 */ /* 0x000fe8000c101138 */
[----:B--2---:R0:W-:Y:S04]  /*5f520*/  @P6 STG.E.U8 desc[UR56][R170.64], R114 ;  /* 0x00000072aa006986 */ /* 0x0041e8000c101138 */
[----:B0-----:R-:W2:Y:S04]  /*5f530*/  LDL.LU.64 R170, [R1+0x850] ;  /* 0x0008500001aa7983 */ /* 0x001ea80000300a00 */
        /* <DEDUP_REMOVED lines=22> */
[----:B0-----:R-:W2:Y:S04]  /*5f6a0*/  LDL.LU.64 R170, [R1+0x820] ;  /* 0x0008200001aa7983 */ /* 0x001ea80000300a00 */
[----:B------:R-:W2:Y:S02]  /*5f6b0*/  LDL.LU.64 R66, [R1+0x818] ;  /* 0x0008180001427983 */ /* 0x000ea40000300a00 */
[----:B------:R-:W-:-:S02]  /*5f6c0*/  @P1 LOP3.LUT R10, R10, 0x2000000, RZ, 0xfc, !PT ;  /* 0x020000000a0a1812 */ /* 0x000fc400078efcff */
[----:B------:R-:W2:Y:S01]  /*5f6d0*/  LDL.LU.64 R64, [R1+0x810] ;  /* 0x0008100001407983 */ /* 0x000ea20000300a00 */
[----:B------:R-:W-:Y:S02]  /*5f6e0*/  LOP3.LUT P1, RZ, R2, 0x4000000, RZ, 0xc0, !PT ;  /* 0x0400000002ff7812 */ /* 0x000fe4000782c0ff */
[----:B------:R-:W-:Y:S01]  /*5f6f0*/  LOP3.LUT R10, R10, 0xfbffffff, RZ, 0xc0, !PT ;  /* 0xfbffffff0a0a7812 */ /* 0x000fe200078ec0ff */
[----:B------:R-:W2:Y:S04]  /*5f700*/  LDL.LU.64 R62, [R1+0x808] ;  /* 0x00080800013e7983 */ /* 0x000ea80000300a00 */
[----:B------:R-:W2:Y:S01]  /*5f710*/  LDL.LU.64 R60, [R1+0x800] ;  /* 0x00080000013c7983 */ /* 0x000ea20000300a00 */
[----:B------:R-:W-:Y:S02]  /*5f720*/  LOP3.LUT P4, RZ, R11, 0x1, RZ, 0xc0, !PT ;  /* 0x000000010bff7812 */ /* 0x000fe4000788c0ff */
        /* <DEDUP_REMOVED lines=14> */
[C---:B0-----:R-:W-:Y:S01]  /*5f810*/  PRMT R0, R115.reuse, 0x7772, RZ ;  /* 0x0000777273007816 */ /* 0x041fe200000000ff */
[----:B------:R-:W3:Y:S01]  /*5f820*/  LDL.LU.64 R54, [R1+0x7e8] ;  /* 0x0007e80001367983 */ /* 0x000ee20000300a00 */
[----:B------:R-:W-:-:S03]  /*5f830*/  PRMT R115, R115, 0x7773, RZ ;  /* 0x0000777373737816 */ /* 0x000fc600000000ff */
[----:B----4-:R0:W-:Y:S04]  /*5f840*/  @P5 STG.E.U8 desc[UR56][R52.64], R0 ;  /* 0x0000000034005986 */ /* 0x0101e8000c101138 */
[----:B------:R4:W-:Y:S01]  /*5f850*/  @P6 STG.E.U8 desc[UR56][R50.64], R115 ;  /* 0x0000007332006986 */ /* 0x0009e2000c101138 */
[----:B0-----:R-:W-:-:S03]  /*5f860*/  PRMT R0, R116, 0x7770, RZ ;  /* 0x0000777074007816 */ /* 0x001fc600000000ff */
[----:B------:R-:W3:Y:S04]  /*5f870*/  LDL.LU.64 R52, [R1+0x7e0] ;  /* 0x0007e00001347983 */ /* 0x000ee80000300a00 */
[----:B------:R0:W-:Y:S01]  /*5f880*/  @P1 STG.E.U8 desc[UR56][R48.64], R0 ;  /* 0x0000000030001986 */ /* 0x0001e2000c101138 */
[----:B------:R-:W-:-:S03]  /*5f890*/  LOP3.LUT P1, RZ, R10, 0x10000000, RZ, 0xc0, !PT ;  /* 0x100000000aff7812 */ /* 0x000fc6000782c0ff */
[----:B----4-:R-:W4:Y:S01]  /*5f8a0*/  LDL.LU.64 R50, [R1+0x7d8] ;  /* 0x0007d80001327983 */ /* 0x010f220000300a00 */
[----:B0-----:R-:W-:-:S03]  /*5f8b0*/  PRMT R0, R116, 0x7771, RZ ;  /* 0x0000777174007816 */ /* 0x001fc600000000ff */
[----:B------:R-:W4:Y:S06]  /*5f8c0*/  LDL.LU.64 R48, [R1+0x7d0] ;  /* 0x0007d00001307983 */ /* 0x000f2c0000300a00 */
[----:B------:R0:W-:Y:S01]  /*5f8d0*/  @P1 STG.E.U8 desc[UR56][R168.64], R0 ;  /* 0x00000000a8001986 */ /* 0x0001e2000c101138 */
[----:B------:R-:W-:-:S03]  /*5f8e0*/  LOP3.LUT P1, RZ, R10, 0x8000000, RZ, 0xc0, !PT ;  /* 0x080000000aff7812 */ /* 0x000fc6000782c0ff */
[----:B0-----:R-:W4:Y:S01]  /*5f8f0*/  LDL.LU.64 R168, [R1+0x7c8] ;  /* 0x0007c80001a87983 */ /* 0x001f220000300a00 */
[----:B------:R-:W-:-:S09]  /*5f900*/  PRMT R0, R116, 0x7772, RZ ;  /* 0x0000777274007816 */ /* 0x000fd200000000ff */
[----:B--2---:R0:W-:Y:S04]  /*5f910*/  @P1 STG.E.U8 desc[UR56][R170.64], R0 ;  /* 0x00000000aa001986 */ /* 0x0041e8000c101138 */
[----:B0-----:R-:W2:Y:S01]  /*5f920*/  LDL.LU.64 R170, [R1+0x7c0] ;  /* 0x0007c00001aa7983 */ /* 0x001ea20000300a00 */
[----:B------:R-:W-:Y:S02]  /*5f930*/  LOP3.LUT P1, RZ, R10, 0x4000000, RZ, 0xc0, !PT ;  /* 0x040000000aff7812 */ /* 0x000fe4000782c0ff */
[----:B------:R-:W-:Y:S02]  /*5f940*/  PRMT R116, R116, 0x7773, RZ ;  /* 0x0000777374747816 */ /* 0x000fe400000000ff */
[----:B------:R-:W-:-:S09]  /*5f950*/  PRMT R0, R117, 0x7770, RZ ;  /* 0x0000777075007816 */ /* 0x000fd200000000ff */
[----:B------:R-:W-:Y:S01]  /*5f960*/  @P1 STG.E.U8 desc[UR56][R66.64], R116 ;  /* 0x0000007442001986 */ /* 0x000fe2000c101138 */
[----:B------:R-:W-:-:S13]  /*5f970*/  LOP3.LUT P1, RZ, R10, 0x2000000, RZ, 0xc0, !PT ;  /* 0x020000000aff7812 */ /* 0x000fda000782c0ff */
        /* <DEDUP_REMOVED lines=8> */
[----:B------:R-:W-:Y:S02]  /*5fa00*/  PRMT R117, R117, 0x7773, RZ ;  /* 0x0000777375757816 */ /* 0x000fe400000000ff */
[----:B------:R-:W-:-:S09]  /*5fa10*/  LOP3.LUT P2, RZ, R2, 0x8000, RZ, 0xc0, !PT ;  /* 0x0000800002ff7812 */ /* 0x000fd2000784c0ff */
[----:B------:R-:W-:Y:S01]  /*5fa20*/  @P1 STG.E.U8 desc[UR56][R58.64], R117 ;  /* 0x000000753a001986 */ /* 0x000fe2000c101138 */
[----:B------:R-:W-:Y:S02]  /*5fa30*/  LOP3.LUT P1, RZ, R10, 0x200000, RZ, 0xc0, !PT ;  /* 0x002000000aff7812 */ /* 0x000fe4000782c0ff */
[----:B0-----:R-:W-:Y:S02]  /*5fa40*/  PRMT R0, R118, 0x7770, RZ ;  /* 0x0000777076007816 */ /* 0x001fe400000000ff */
[C---:B------:R-:W-:Y:S02]  /*5fa50*/  LOP3.LUT P0, RZ, R2.reuse, 0x4000, RZ, 0xc0, !PT ;  /* 0x0000400002ff7812 */ /* 0x040fe4000780c0ff */
[C---:B------:R-:W-:Y:S02]  /*5fa60*/  LOP3.LUT P3, RZ, R2.reuse, 0x1000, RZ, 0xc0, !PT ;  /* 0x0000100002ff7812 */ /* 0x040fe4000786c0ff */
[----:B------:R-:W-:-:S05]  /*5fa70*/  LOP3.LUT P4, RZ, R2, 0x400, RZ, 0xc0, !PT ;  /* 0x0000040002ff7812 */ /* 0x000fca000788c0ff */
[----:B------:R0:W-:Y:S01]  /*5fa80*/  @P1 STG.E.U8 desc[UR56][R56.64], R0 ;  /* 0x0000000038001986 */ /* 0x0001e2000c101138 */
[----:B------:R-:W-:Y:S02]  /*5fa90*/  LOP3.LUT P5, RZ, R2, 0x100, RZ, 0xc0, !PT ;  /* 0x0000010002ff7812 */ /* 0x000fe400078ac0ff */
[----:B0-----:R-:W-:-:S05]  /*5faa0*/  PRMT R0, R118, 0x7771, RZ ;  /* 0x0000777176007816 */ /* 0x001fca00000000ff */
[----:B---3--:R0:W-:Y:S01]  /*5fab0*/  @P2 STG.E.U8 desc[UR56][R54.64], R0 ;  /* 0x0000000036002986 */ /* 0x0081e2000c101138 */
[----:B------:R-:W-:Y:S02]  /*5fac0*/  LOP3.LUT P6, RZ, R2, 0x40, RZ, 0xc0, !PT ;  /* 0x0000004002ff7812 */ /* 0x000fe400078cc0ff */
[C---:B0-----:R-:W-:Y:S02]  /*5fad0*/  PRMT R0, R118.reuse, 0x7772, RZ ;  /* 0x0000777276007816 */ /* 0x041fe400000000ff */
[----:B------:R-:W-:-:S03]  /*5fae0*/  PRMT R118, R118, 0x7773, RZ ;  /* 0x0000777376767816 */ /* 0x000fc600000000ff */
[----:B------:R0:W-:Y:S04]  /*5faf0*/  @P0 STG.E.U8 desc[UR56][R52.64], R0 ;  /* 0x0000000034000986 */ /* 0x0001e8000c101138 */
[----:B----4-:R-:W-:Y:S01]  /*5fb00*/  @P3 STG.E.U8 desc[UR56][R50.64], R118 ;  /* 0x0000007632003986 */ /* 0x010fe2000c101138 */
[----:B0-----:R-:W-:-:S05]  /*5fb10*/  PRMT R0, R119, 0x7770, RZ ;  /* 0x0000777077007816 */ /* 0x001fca00000000ff */
[----:B------:R0:W-:Y:S02]  /*5fb20*/  @P4 STG.E.U8 desc[UR56][R48.64], R0 ;  /* 0x0000000030004986 */ /* 0x0001e4000c101138 */
[----:B0-----:R-:W-:-:S05]  /*5fb30*/  PRMT R0, R119, 0x7771, RZ ;  /* 0x0000777177007816 */ /* 0x001fca00000000ff */
[----:B------:R0:W-:Y:S02]  /*5fb40*/  @P5 STG.E.U8 desc[UR56][R168.64], R0 ;  /* 0x00000000a8005986 */ /* 0x0001e4000c101138 */
[----:B0-----:R-:W-:-:S05]  /*5fb50*/  PRMT R0, R119, 0x7772, RZ ;  /* 0x0000777277007816 */ /* 0x001fca00000000ff */
        /* <DEDUP_REMOVED lines=35> */
[----:B------:R-:W-:Y:S02]  /*5fd90*/  LOP3.LUT P1, RZ, R5, 0x2000000, RZ, 0xc0, !PT ;  /* 0x0200000005ff7812 */ /* 0x000fe4000782c0ff */
        /* <DEDUP_REMOVED lines=11> */
[C---:B0-----:R-:W-:Y:S01]  /*5fe50*/  PRMT R0, R120.reuse, 0x7771, RZ ;  /* 0x0000777178007816 */ /* 0x041fe200000000ff */
[----:B------:R-:W3:Y:S04]  /*5fe60*/  LDL.LU.64 R54, [R1+0x750] ;  /* 0x0007500001367983 */ /* 0x000ee80000300a00 */
[----:B----4-:R0:W-:Y:S02]  /*5fe70*/  @P5 STG.E.U8 desc[UR56][R52.64], R0 ;  /* 0x0000000034005986 */ /* 0x0101e4000c101138 */
[----:B0-----:R-:W-:-:S02]  /*5fe80*/  PRMT R0, R120, 0x7772, RZ ;  /* 0x0000777278007816 */ /* 0x001fc400000000ff */
[----:B------:R-:W4:Y:S01]  /*5fe90*/  LDL.LU.64 R52, [R1+0x748] ;  /* 0x0007480001347983 */ /* 0x000f220000300a00 */
[----:B------:R-:W-:-:S03]  /*5fea0*/  PRMT R120, R120, 0x7773, RZ ;  /* 0x0000777378787816 */ /* 0x000fc600000000ff */
[----:B------:R0:W-:Y:S04]  /*5feb0*/  @P6 STG.E.U8 desc[UR56][R50.64], R0 ;  /* 0x0000000032006986 */ /* 0x0001e8000c101138 */
[----:B------:R1:W-:Y:S01]  /*5fec0*/  @P1 STG.E.U8 desc[UR56][R48.64], R120 ;  /* 0x0000007830001986 */ /* 0x0003e2000c101138 */
[C---:B------:R-:W-:Y:S02]  /*5fed0*/  LOP3.LUT P1, RZ, R10.reuse, 0x100000, RZ, 0xc0, !PT ;  /* 0x001000000aff7812 */ /* 0x040fe4000782c0ff */
[----:B0-----:R-:W-:Y:S01]  /*5fee0*/  PRMT R0, R121, 0x7770, RZ ;  /* 0x0000777079007816 */ /* 0x001fe200000000ff */
[----:B------:R-:W4:Y:S04]  /*5fef0*/  LDL.LU.64 R50, [R1+0x740] ;  /* 0x0007400001327983 */ /* 0x000f280000300a00 */
[----:B-1----:R-:W4:Y:S06]  /*5ff00*/  LDL.LU.64 R48, [R1+0x738] ;  /* 0x0007380001307983 */ /* 0x002f2c0000300a00 */
        /* <DEDUP_REMOVED lines=27> */
[----:B------:R-:W-:Y:S04]  /*600c0*/  @P1 STG.E.U8 desc[UR56][R56.64], R122 ;  /* 0x0000007a38001986 */ /* 0x000fe8000c101138 */
[----:B---3--:R0:W-:Y:S01]  /*600d0*/  @P2 STG.E.U8 desc[UR56][R54.64], R0 ;  /* 0x0000000036002986 */ /* 0x0081e2000c101138 */
[C---:B------:R-:W-:Y:S02]  /*600e0*/  LOP3.LUT P4, RZ, R5.reuse, 0x40, RZ, 0xc0, !PT ;  /* 0x0000004005ff7812 */ /* 0x040fe4000788c0ff */
[----:B------:R-:W-:Y:S02]  /*600f0*/  LOP3.LUT P5, RZ, R5, 0x20, RZ, 0xc0, !PT ;  /* 0x0000002005ff7812 */ /* 0x000fe400078ac0ff */
[----:B0-----:R-:W-:-:S05]  /*60100*/  PRMT R0, R123, 0x7771, RZ ;  /* 0x000077717b007816 */ /* 0x001fca00000000ff */
[----:B----4-:R0:W-:Y:S01]  /*60110*/  @P0 STG.E.U8 desc[UR56][R52.64], R0 ;  /* 0x0000000034000986 */ /* 0x0101e2000c101138 */
[----:B------:R-:W-:Y:S02]  /*60120*/  LOP3.LUT P6, RZ, R5, 0x8, RZ, 0xc0, !PT ;  /* 0x0000000805ff7812 */ /* 0x000fe400078cc0ff */
[C---:B0-----:R-:W-:Y:S02]  /*60130*/  PRMT R0, R123.reuse, 0x7772, RZ ;  /* 0x000077727b007816 */ /* 0x041fe400000000ff */
[----:B------:R-:W-:-:S03]  /*60140*/  PRMT R123, R123, 0x7773, RZ ;  /* 0x000077737b7b7816 */ /* 0x000fc600000000ff */
[----:B------:R0:W-:Y:S04]  /*60150*/  @P3 STG.E.U8 desc[UR56][R50.64], R0 ;  /* 0x0000000032003986 */ /* 0x0001e8000c101138 */
[----:B------:R-:W-:Y:S01]  /*60160*/  @P4 STG.E.U8 desc[UR56][R48.64], R123 ;  /* 0x0000007b30004986 */ /* 0x000fe2000c101138 */
        /* <DEDUP_REMOVED lines=34> */
[----:B------:R-:W-:Y:S02]  /*60390*/  LOP3.LUT P4, RZ, R5, 0x1, RZ, 0xc0, !PT ;  /* 0x0000000105ff7812 */ /* 0x000fe4000788c0ff */
[----:B------:R-:W-:Y:S01]  /*603a0*/  LOP3.LUT P5, RZ, R6, 0x40000000, RZ, 0xc0, !PT ;  /* 0x4000000006ff7812 */ /* 0x000fe200078ac0ff */
[----:B------:R-:W2:Y:S04]  /*603b0*/  LDL.LU.64 R60, [R1+0x470] ;  /* 0x00047000013c7983 */ /* 0x000ea80000300a00 */
[----:B------:R-:W-:Y:S01]  /*603c0*/  @P1 LOP3.LUT R10, R10, 0x400, RZ, 0xfc, !PT ;  /* 0x000004000a0a1812 */ /* 0x000fe200078efcff */
[----:B------:R-:W2:Y:S01]  /*603d0*/  LDL.LU.64 R58, [R1+0x468] ;  /* 0x00046800013a7983 */ /* 0x000ea20000300a00 */
[----:B------:R-:W-:-:S02]  /*603e0*/  LOP3.LUT P1, RZ, R6, 0x400000, RZ, 0xc0, !PT ;  /* 0x0040000006ff7812 */ /* 0x000fc4000782c0ff */
[----:B------:R-:W-:Y:S01]  /*603f0*/  LOP3.LUT R10, R10, 0xfffff7ff, RZ, 0xc0, !PT ;  /* 0xfffff7ff0a0a7812 */ /* 0x000fe200078ec0ff */
[----:B------:R-:W2:Y:S01]  /*60400*/  LDL.LU.64 R56, [R1+0x460] ;  /* 0x0004600001387983 */ /* 0x000ea20000300a00 */
[----:B------:R-:W-:-:S09]  /*60410*/  LOP3.LUT P6, RZ, R6, 0x10000000, RZ, 0xc0, !PT ;  /* 0x1000000006ff7812 */ /* 0x000fd200078cc0ff */
[----:B------:R-:W-:Y:S02]  /*60420*/  @P1 LOP3.LUT R10, R10, 0x800, RZ, 0xfc, !PT ;  /* 0x000008000a0a1812 */ /* 0x000fe400078efcff */
[----:B------:R-:W-:Y:S02]  /*60430*/  LOP3.LUT P1, RZ, R6, 0x1000000, RZ, 0xc0, !PT ;  /* 0x0100000006ff7812 */ /* 0x000fe4000782c0ff */
[----:B------:R-:W-:Y:S02]  /*60440*/  LOP3.LUT R10, R10, 0xffffefff, RZ, 0xc0, !PT ;  /* 0xffffefff0a0a7812 */ /* 0x000fe400078ec0ff */
[----:B------:R-:W-:Y:S02]  /*60450*/  PRMT R124, R124, 0x7773, RZ ;  /* 0x000077737c7c7816 */ /* 0x000fe400000000ff */
[----:B------:R-:W-:-:S03]  /*60460*/  PRMT R0, R125, 0x7770, RZ ;  /* 0x000077707d007816 */ /* 0x000fc600000000ff */
[----:B---3--:R0:W-:Y:S04]  /*60470*/  @P4 STG.E.U8 desc[UR56][R54.64], R124 ;  /* 0x0000007c36004986 */ /* 0x0081e8000c101138 */
[----:B------:R-:W-:Y:S01]  /*60480*/  @P1 LOP3.LUT R10, R10, 0x1000, RZ, 0xfc, !PT ;  /* 0x000010000a0a1812 */ /* 0x000fe200078efcff */
[----:B----4-:R1:W-:Y:S01]  /*60490*/  @P5 STG.E.U8 desc[UR56][R52.64], R0 ;  /* 0x0000000034005986 */ /* 0x0103e2000c101138 */
[----:B------:R-:W-:-:S03]  /*604a0*/  LOP3.LUT P1, RZ, R6, 0x4000000, RZ, 0xc0, !PT ;  /* 0x0400000006ff7812 */ /* 0x000fc6000782c0ff */
[----:B0-----:R-:W3:Y:S01]  /*604b0*/  LDL.LU.64 R54, [R1+0x458] ;  /* 0x0004580001367983 */ /* 0x001ee20000300a00 */
[----:B-1----:R-:W-:-:S03]  /*604c0*/  PRMT R0, R125, 0x7771, RZ ;  /* 0x000077717d007816 */ /* 0x002fc600000000ff */
[----:B------:R-:W4:Y:S04]  /*604d0*/  LDL.LU.64 R52, [R1+0x450] ;  /* 0x0004500001347983 */ /* 0x000f280000300a00 */
[----:B------:R0:W-:Y:S02]  /*604e0*/  @P6 STG.E.U8 desc[UR56][R50.64], R0 ;  /* 0x0000000032006986 */ /* 0x0001e4000c101138 */
[----:B0-----:R-:W-:Y:S02]  /*604f0*/  PRMT R0, R125, 0x7772, RZ ;  /* 0x000077727d007816 */ /* 0x001fe400000000ff */
[----:B------:R-:W4:Y:S04]  /*60500*/  LDL.LU.64 R50, [R1+0x448] ;  /* 0x0004480001327983 */ /* 0x000f280000300a00 */
[----:B------:R0:W-:Y:S01]  /*60510*/  @P1 STG.E.U8 desc[UR56][R48.64], R0 ;  /* 0x0000000030001986 */ /* 0x0001e2000c101138 */
[----:B------:R-:W-:-:S02]  /*60520*/  LOP3.LUT P1, RZ, R10, 0x1000, RZ, 0xc0, !PT ;  /* 0x000010000aff7812 */ /* 0x000fc4000782c0ff */
[----:B------:R-:W-:Y:S01]  /*60530*/  PRMT R125, R125, 0x7773, RZ ;  /* 0x000077737d7d7816 */ /* 0x000fe200000000ff */
[----:B0-----:R-:W4:Y:S10]  /*60540*/  LDL.LU.64 R48, [R1+0x440] ;  /* 0x0004400001307983 */ /* 0x001f340000300a00 */
        /* <DEDUP_REMOVED lines=22> */
[C---:B------:R-:W-:Y:S02]  /*606b0*/  LOP3.LUT P2, RZ, R6.reuse, 0x400, RZ, 0xc0, !PT ;  /* 0x0000040006ff7812 */ /* 0x040fe4000784c0ff */
[C---:B------:R-:W-:Y:S02]  /*606c0*/  LOP3.LUT P0, RZ, R6.reuse, 0x100, RZ, 0xc0, !PT ;  /* 0x0000010006ff7812 */ /* 0x040fe4000780c0ff */
[----:B------:R-:W-:Y:S02]  /*606d0*/  LOP3.LUT P3, RZ, R6, 0x40, RZ, 0xc0, !PT ;  /* 0x0000004006ff7812 */ /* 0x000fe4000786c0ff */
[C---:B0-----:R-:W-:Y:S02]  /*606e0*/  PRMT R0, R127.reuse, 0x7772, RZ ;  /* 0x000077727f007816 */ /* 0x041fe400000000ff */
[----:B------:R-:W-:-:S03]  /*606f0*/  PRMT R127, R127, 0x7773, RZ ;  /* 0x000077737f7f7816 */ /* 0x000fc600000000ff */
[----:B------:R0:W-:Y:S01]  /*60700*/  @P1 STG.E.U8 desc[UR56][R56.64], R0 ;  /* 0x0000000038001986 */ /* 0x0001e2000c101138 */
[----:B------:R-:W-:-:S03]  /*60710*/  LOP3.LUT P4, RZ, R6, 0x10, RZ, 0xc0, !PT ;  /* 0x0000001006ff7812 */ /* 0x000fc6000788c0ff */
[----:B---3--:R-:W-:Y:S01]  /*60720*/  @P2 STG.E.U8 desc[UR56][R54.64], R127 ;  /* 0x0000007f36002986 */ /* 0x008fe2000c101138 */
[----:B0-----:R-:W-:-:S05]  /*60730*/  PRMT R0, R128, 0x7770, RZ ;  /* 0x0000777080007816 */ /* 0x001fca00000000ff */
[----:B----4-:R0:W-:Y:S01]  /*60740*/  @P0 STG.E.U8 desc[UR56][R52.64], R0 ;  /* 0x0000000034000986 */ /* 0x0101e2000c101138 */
[C---:B------:R-:W-:Y:S02]  /*60750*/  LOP3.LUT P5, RZ, R6.reuse, 0x4, RZ, 0xc0, !PT ;  /* 0x0000000406ff7812 */ /* 0x040fe400078ac0ff */
[----:B------:R-:W-:Y:S02]  /*60760*/  LOP3.LUT P6, RZ, R6, 0x1, RZ, 0xc0, !PT ;  /* 0x0000000106ff7812 */ /* 0x000fe400078cc0ff */
[----:B0-----:R-:W-:-:S05]  /*60770*/  PRMT R0, R128, 0x7771, RZ ;  /* 0x0000777180007816 */ /* 0x001fca00000000ff */
[----:B------:R0:W-:Y:S02]  /*60780*/  @P3 STG.E.U8 desc[UR56][R50.64], R0 ;  /* 0x0000000032003986 */ /* 0x0001e4000c101138 */
[C---:B0-----:R-:W-:Y:S02]  /*60790*/  PRMT R0, R128.reuse, 0x7772, RZ ;  /* 0x0000777280007816 */ /* 0x041fe400000000ff */
[----:B------:R-:W-:-:S03]  /*607a0*/  PRMT R128, R128, 0x7773, RZ ;  /* 0x0000777380807816 */ /* 0x000fc600000000ff */
[----:B------:R0:W-:Y:S04]  /*607b0*/  @P4 STG.E.U8 desc[UR56][R48.64], R0 ;  /* 0x0000000030004986 */ /* 0x0001e8000c101138 */
[----:B------:R-:W-:Y:S01]  /*607c0*/  @P5 STG.E.U8 desc[UR56][R168.64], R128 ;  /* 0x00000080a8005986 */ /* 0x000fe2000c101138 */
        /* <DEDUP_REMOVED lines=26> */
[----:B------:R-:W2:Y:S04]  /*60970*/  LDL.LU.64 R66, [R1+0x3f0] ;  /* 0x0003f00001427983 */ /* 0x000ea80000300a00 */
[----:B------:R-:W2:Y:S04]  /*60980*/  LDL.LU.64 R64, [R1+0x3e8] ;  /* 0x0003e80001407983 */ /* 0x000ea80000300a00 */
[----:B------:R-:W2:Y:S01]  /*60990*/  LDL.LU.64 R62, [R1+0x3e0] ;  /* 0x0003e000013e7983 */ /* 0x000ea20000300a00 */
[----:B------:R-:W-:-:S02]  /*609a0*/  @P1 LOP3.LUT R10, R10, 0x2, RZ, 0xfc, !PT ;  /* 0x000000020a0a1812 */ /* 0x000fc400078efcff */
[----:B------:R-:W-:Y:S01]  /*609b0*/  LOP3.LUT P1, RZ, R7, 0x40000, RZ, 0xc0, !PT ;  /* 0x0004000007ff7812 */ /* 0x000fe2000782c0ff */
[----:B------:R-:W2:Y:S01]  /*609c0*/  LDL.LU.64 R60, [R1+0x488] ;  /* 0x00048800013c7983 */ /* 0x000ea20000300a00 */
[----:B------:R-:W-:-:S03]  /*609d0*/  LOP3.LUT R10, R10, 0xfffffffb, RZ, 0xc0, !PT ;  /* 0xfffffffb0a0a7812 */ /* 0x000fc600078ec0ff */
[----:B------:R-:W2:Y:S01]  /*609e0*/  LDL.LU.64 R58, [R1+0x6e0] ;  /* 0x0006e000013a7983 */ /* 0x000ea20000300a00 */
[C---:B------:R-:W-:Y:S02]  /*609f0*/  LOP3.LUT P4, RZ, R7.reuse, 0x20000000, RZ, 0xc0, !PT ;  /* 0x2000000007ff7812 */ /* 0x040fe4000788c0ff */
[C---:B------:R-:W-:Y:S01]  /*60a00*/  LOP3.LUT P5, RZ, R7.reuse, 0x4000000, RZ, 0xc0, !PT ;  /* 0x0400000007ff7812 */ /* 0x040fe200078ac0ff */
[----:B------:R-:W2:Y:S04]  /*60a10*/  LDL.LU.64 R56, [R1+0x5d8] ;  /* 0x0005d80001387983 */ /* 0x000ea80000300a00 */
[----:B------:R-:W-:Y:S02]  /*60a20*/  @P1 LOP3.LUT R10, R10, 0x4, RZ, 0xfc, !PT ;  /* 0x000000040a0a1812 */ /* 0x000fe400078efcff */
[----:B------:R-:W-:-:S02]  /*60a30*/  LOP3.LUT P1, RZ, R7, 0x100000, RZ, 0xc0, !PT ;  /* 0x0010000007ff7812 */ /* 0x000fc4000782c0ff */
[----:B------:R-:W-:Y:S02]  /*60a40*/  LOP3.LUT R10, R10, 0xfffffff7, RZ, 0xc0, !PT ;  /* 0xfffffff70a0a7812 */ /* 0x000fe400078ec0ff */
[----:B------:R-:W-:Y:S02]  /*60a50*/  LOP3.LUT P6, RZ, R7, 0x2000000, RZ, 0xc0, !PT ;  /* 0x0200000007ff7812 */ /* 0x000fe400078cc0ff */
[----:B------:R-:W-:-:S07]  /*60a60*/  PRMT R0, R129, 0x7772, RZ ;  /* 0x0000777281007816 */ /* 0x000fce00000000ff */
[----:B------:R-:W-:Y:S02]  /*60a70*/  @P1 LOP3.LUT R10, R10, 0x8, RZ, 0xfc, !PT ;  /* 0x000000080a0a1812 */ /* 0x000fe400078efcff */
[----:B------:R-:W-:Y:S01]  /*60a80*/  LOP3.LUT P1, RZ, R7, 0x400000, RZ, 0xc0, !PT ;  /* 0x0040000007ff7812 */ /* 0x000fe2000782c0ff */
[----:B---3--:R0:W-:Y:S01]  /*60a90*/  @P4 STG.E.U8 desc[UR56][R54.64], R0 ;  /* 0x0000000036004986 */ /* 0x0081e2000c101138 */
[----:B------:R-:W-:Y:S02]  /*60aa0*/  PRMT R129, R129, 0x7773, RZ ;  /* 0x0000777381817816 */ /* 0x000fe400000000ff */
[----:B------:R-:W-:-:S03]  /*60ab0*/  LOP3.LUT R10, R10, 0xffffffef, RZ, 0xc0, !PT ;  /* 0xffffffef0a0a7812 */ /* 0x000fc600078ec0ff */
[----:B----4-:R1:W-:Y:S01]  /*60ac0*/  @P5 STG.E.U8 desc[UR56][R52.64], R129 ;  /* 0x0000008134005986 */ /* 0x0103e2000c101138 */
[----:B0-----:R-:W-:-:S03]  /*60ad0*/  PRMT R0, R130, 0x7770, RZ ;  /* 0x0000777082007816 */ /* 0x001fc600000000ff */
[----:B------:R-:W3:Y:S02]  /*60ae0*/  LDL.LU.64 R54, [R1+0x6d8] ;  /* 0x0006d80001367983 */ /* 0x000ee40000300a00 */
[----:B------:R-:W-:Y:S02]  /*60af0*/  @P1 LOP3.LUT R10, R10, 0x10, RZ, 0xfc, !PT ;  /* 0x000000100a0a1812 */ /* 0x000fe400078efcff */
[----:B------:R-:W-:Y:S01]  /*60b00*/  LOP3.LUT P1, RZ, R7, 0x800000, RZ, 0xc0, !PT ;  /* 0x0080000007ff7812 */ /* 0x000fe2000782c0ff */
[----:B------:R0:W-:Y:S04]  /*60b10*/  @P6 STG.E.U8 desc[UR56][R50.64], R0 ;  /* 0x0000000032006986 */ /* 0x0001e8000c101138 */
[----:B-1----:R-:W4:Y:S04]  /*60b20*/  LDL.LU.64 R52, [R1+0x498] ;  /* 0x0004980001347983 */ /* 0x002f280000300a00 */
[----:B0-----:R-:W4:Y:S01]  /*60b30*/  LDL.LU.64 R50, [R1+0x6d0] ;  /* 0x0006d00001327983 */ /* 0x001f220000300a00 */
[----:B------:R-:W-:-:S05]  /*60b40*/  PRMT R0, R130, 0x7771, RZ ;  /* 0x0000777182007816 */ /* 0x000fca00000000ff */
[----:B------:R0:W-:Y:S01]  /*60b50*/  @P1 STG.E.U8 desc[UR56][R48.64], R0 ;  /* 0x0000000030001986 */ /* 0x0001e2000c101138 */
[----:B------:R-:W-:-:S03]  /*60b60*/  LOP3.LUT P1, RZ, R10, 0x10, RZ, 0xc0, !PT ;  /* 0x000000100aff7812 */ /* 0x000fc6000782c0ff */
[----:B0-----:R-:W4:Y:S01]  /*60b70*/  LDL.LU.64 R48, [R1+0x5d0] ;  /* 0x0005d00001307983 */ /* 0x001f220000300a00 */
[----:B------:R-:W-:-:S09]  /*60b80*/  PRMT R0, R130, 0x7772, RZ ;  /* 0x0000777282007816 */ /* 0x000fd200000000ff */
[----:B------:R0:W-:Y:S01]  /*60b90*/  @P1 STG.E.U8 desc[UR56][R168.64], R0 ;  /* 0x00000000a8001986 */ /* 0x0001e2000c101138 */
[----:B------:R-:W-:Y:S02]  /*60ba0*/  LOP3.LUT P1, RZ, R10, 0x8, RZ, 0xc0, !PT ;  /* 0x000000080aff7812 */ /* 0x000fe4000782c0ff */
[----:B------:R-:W-:Y:S01]  /*60bb0*/  PRMT R130, R130, 0x7773, RZ ;  /* 0x0000777382827816 */ /* 0x000fe200000000ff */
[----:B0-----:R-:W4:Y:S01]  /*60bc0*/  LDL.LU.64 R168, [R1+0x6c8] ;  /* 0x0006c80001a87983 */ /* 0x001f220000300a00 */
[----:B------:R-:W-:-:S09]  /*60bd0*/  PRMT R0, R131, 0x7770, RZ ;  /* 0x0000777083007816 */ /* 0x000fd200000000ff */
[----:B--2---:R0:W-:Y:S04]  /*60be0*/  @P1 STG.E.U8 desc[UR56][R170.64], R130 ;  /* 0x00000082aa001986 */ /* 0x0041e8000c101138 */
[----:B0-----:R-:W2:Y:S01]  /*60bf0*/  LDL.LU.64 R170, [R1+0x4a0] ;  /* 0x0004a00001aa7983 */ /* 0x001ea20000300a00 */
        /* <DEDUP_REMOVED lines=12> */
[----:B0-----:R-:W-:Y:S02]  /*60cc0*/  PRMT R0, R132, 0x7770, RZ ;  /* 0x0000777084007816 */ /* 0x001fe400000000ff */
[----:B------:R-:W-:-:S09]  /*60cd0*/  LOP3.LUT P2, RZ, R7, 0x80, RZ, 0xc0, !PT ;  /* 0x0000008007ff7812 */ /* 0x000fd2000784c0ff */
[----:B------:R0:W-:Y:S01]  /*60ce0*/  @P1 STG.E.U8 desc[UR56][R58.64], R0 ;  /* 0x000000003a001986 */ /* 0x0001e2000c101138 */
[----:B------:R-:W-:Y:S02]  /*60cf0*/  LOP3.LUT P1, RZ, R9, 0x20000000, RZ, 0xc0, !PT ;  /* 0x2000000009ff7812 */ /* 0x000fe4000782c0ff */
[C---:B------:R-:W-:Y:S02]  /*60d00*/  LOP3.LUT P0, RZ, R7.reuse, 0x10, RZ, 0xc0, !PT ;  /* 0x0000001007ff7812 */ /* 0x040fe4000780c0ff */
[----:B------:R-:W-:Y:S02]  /*60d10*/  LOP3.LUT P3, RZ, R7, 0x8, RZ, 0xc0, !PT ;  /* 0x0000000807ff7812 */ /* 0x000fe4000786c0ff */
[----:B0-----:R-:W-:-:S07]  /*60d20*/  PRMT R0, R132, 0x7771, RZ ;  /* 0x0000777184007816 */ /* 0x001fce00000000ff */
[----:B------:R0:W-:Y:S02]  /*60d30*/  @P1 STG.E.U8 desc[UR56][R56.64], R0 ;  /* 0x0000000038001986 */ /* 0x0001e4000c101138 */
[C---:B0-----:R-:W-:Y:S02]  /*60d40*/  PRMT R0, R132.reuse, 0x7772, RZ ;  /* 0x0000777284007816 */ /* 0x041fe400000000ff */
[----:B------:R-:W-:-:S03]  /*60d50*/  PRMT R132, R132, 0x7773, RZ ;  /* 0x0000777384847816 */ /* 0x000fc600000000ff */
[----:B---3--:R0:W-:Y:S01]  /*60d60*/  @P2 STG.E.U8 desc[UR56][R54.64], R0 ;  /* 0x0000000036002986 */ /* 0x0081e2000c101138 */
[----:B------:R-:W-:-:S03]  /*60d70*/  LOP3.LUT P4, RZ, R7, 0x2, RZ, 0xc0, !PT ;  /* 0x0000000207ff7812 */ /* 0x000fc6000788c0ff */
[----:B----4-:R-:W-:Y:S01]  /*60d80*/  @P0 STG.E.U8 desc[UR56][R52.64], R132 ;  /* 0x0000008434000986 */ /* 0x010fe2000c101138 */
[----:B0-----:R-:W-:-:S05]  /*60d90*/  PRMT R0, R133, 0x7770, RZ ;  /* 0x0000777085007816 */ /* 0x001fca00000000ff */
[----:B------:R0:W-:Y:S04]  /*60da0*/  @P3 STG.E.U8 desc[UR56][R50.64], R0 ;  /* 0x0000000032003986 */ /* 0x0001e8000c101138 */
[----:B0-----:R-:W3:Y:S01]  /*60db0*/  LDL.LU.64 R50, [R1+0x6c0] ;  /* 0x0006c00001327983 */ /* 0x001ee20000300a00 */
[----:B------:R-:W-:-:S05]  /*60dc0*/  PRMT R0, R133, 0x7771, RZ ;  /* 0x0000777185007816 */ /* 0x000fca00000000ff */
[----:B------:R0:W-:Y:S01]  /*60dd0*/  @P4 STG.E.U8 desc[UR56][R48.64], R0 ;  /* 0x0000000030004986 */ /* 0x0001e2000c101138 */
[----:B------:R-:W-:-:S03]  /*60de0*/  LOP3.LUT P5, RZ, R7, 0x1, RZ, 0xc0, !PT ;  /* 0x0000000107ff7812 */ /* 0x000fc600078ac0ff */
[----:B0-----:R-:W4:Y:S01]  /*60df0*/  LDL.LU.64 R48, [R1+0x5c8] ;  /* 0x0005c80001307983 */ /* 0x001f220000300a00 */
[----:B------:R-:W-:Y:S02]  /*60e00*/  PRMT R0, R133, 0x7772, RZ ;  /* 0x0000777285007816 */ /* 0x000fe400000000ff */
[----:B------:R-:W-:-:S07]  /*60e10*/  LOP3.LUT P6, RZ, R8, 0x40000000, RZ, 0xc0, !PT ;  /* 0x4000000008ff7812 */ /* 0x000fce00078cc0ff */
[----:B------:R0:W-:Y:S01]  /*60e20*/  @P5 STG.E.U8 desc[UR56][R168.64], R0 ;  /* 0x00000000a8005986 */ /* 0x0001e2000c101138 */
[----:B------:R-:W-:-:S03]  /*60e30*/  PRMT R133, R133, 0x7773, RZ ;  /* 0x0000777385857816 */ /* 0x000fc600000000ff */
[----:B0-----:R-:W4:Y:S04]  /*60e40*/  LDL.LU.64 R168, [R1+0x6b8] ;  /* 0x0006b80001a87983 */ /* 0x001f280000300a00 */
[----:B--2---:R0:W-:Y:S04]  /*60e50*/  @P6 STG.E.U8 desc[UR56][R170.64], R133 ;  /* 0x00000085aa006986 */ /* 0x0041e8000c101138 */
[----:B0-----:R-:W2:Y:S01]  /*60e60*/  LDL.LU.64 R170, [R1+0x4b0] ;  /* 0x0004b00001aa7983 */ /* 0x001ea20000300a00 */
[C---:B------:R-:W-:Y:S02]  /*60e70*/  LOP3.LUT P3, RZ, R8.reuse, 0x800, RZ, 0xc0, !PT ;  /* 0x0000080008ff7812 */ /* 0x040fe4000786c0ff */
[----:B------:R-:W-:Y:S01]  /*60e80*/  LOP3.LUT R9, R9, 0xff7fffff, RZ, 0xc0, !PT ;  /* 0xff7fffff09097812 */ /* 0x000fe200078ec0ff */
[----:B------:R-:W2:Y:S04]  /*60e90*/  LDL.LU.64 R54, [R1+0x6b0] ;  /* 0x0006b00001367983 */ /* 0x000ea80000300a00 */
[----:B------:R-:W2:Y:S01]  /*60ea0*/  LDL.LU.64 R52, [R1+0x5c0] ;  /* 0x0005c00001347983 */ /* 0x000ea20000300a00 */
[----:B------:R-:W-:-:S03]  /*60eb0*/  LOP3.LUT P0, RZ, R8, 0x10000000, RZ, 0xc0, !PT ;  /* 0x1000000008ff7812 */ /* 0x000fc6000780c0ff */
[----:B------:R-:W2:Y:S02]  /*60ec0*/  LDL.LU.64 R56, [R1+0x6a8] ;  /* 0x0006a80001387983 */ /* 0x000ea40000300a00 */
[----:B------:R-:W-:Y:S02]  /*60ed0*/  @P3 LOP3.LUT R9, R9, 0x800000, RZ, 0xfc, !PT ;  /* 0x0080000009093812 */ /* 0x000fe400078efcff */
[----:B------:R-:W-:Y:S02]  /*60ee0*/  LOP3.LUT P3, RZ, R8, 0x2000, RZ, 0xc0, !PT ;  /* 0x0000200008ff7812 */ /* 0x000fe4000786c0ff */
[----:B------:R-:W-:-:S11]  /*60ef0*/  LOP3.LUT R9, R9, 0xfeffffff, RZ, 0xc0, !PT ;  /* 0xfeffffff09097812 */ /* 0x000fd600078ec0ff */
[----:B------:R-:W-:Y:S02]  /*60f00*/  @P3 LOP3.LUT R9, R9, 0x1000000, RZ, 0xfc, !PT ;  /* 0x0100000009093812 */ /* 0x000fe400078efcff */
[----:B------:R-:W-:Y:S02]  /*60f10*/  LOP3.LUT P3, RZ, R8, 0x4000, RZ, 0xc0, !PT ;  /* 0x0000400008ff7812 */ /* 0x000fe4000786c0ff */
[----:B------:R-:W-:Y:S02]  /*60f20*/  LOP3.LUT R9, R9, 0xfdffffff, RZ, 0xc0, !PT ;  /* 0xfdffffff09097812 */ /* 0x000fe400078ec0ff */
[----:B------:R-:W-:-:S09]  /*60f30*/  PRMT R0, R134, 0x7770, RZ ;  /* 0x0000777086007816 */ /* 0x000fd200000000ff */
[----:B------:R-:W-:Y:S02]  /*60f40*/  @P3 LOP3.LUT R9, R9, 0x2000000, RZ, 0xfc, !PT ;  /* 0x0200000009093812 */ /* 0x000fe400078efcff */
[C---:B------:R-:W-:Y:S02]  /*60f50*/  LOP3.LUT P3, RZ, R8.reuse, 0x20000, RZ, 0xc0, !PT ;  /* 0x0002000008ff7812 */ /* 0x040fe4000786c0ff */
[----:B------:R-:W-:Y:S02]  /*60f60*/  LOP3.LUT P5, RZ, R8, 0x4000000, RZ, 0xc0, !PT ;  /* 0x0400000008ff7812 */ /* 0x000fe400078ac0ff */
[----:B------:R-:W-:-:S09]  /*60f70*/  LOP3.LUT R9, R9, 0xfbffffff, RZ, 0xc0, !PT ;  /* 0xfbffffff09097812 */ /* 0x000fd200078ec0ff */
        /* <DEDUP_REMOVED lines=10> */
[----:B0-----:R-:W3:Y:S01]  /*61020*/  LDL.LU.64 R50, [R1+0x4b8] ;  /* 0x0004b80001327983 */ /* 0x001ee20000300a00 */
[----:B------:R-:W-:-:S05]  /*61030*/  PRMT R0, R134, 0x7771, RZ ;  /* 0x0000777186007816 */ /* 0x000fca00000000ff */
[----:B----4-:R0:W-:Y:S04]  /*61040*/  @P5 STG.E.U8 desc[UR56][R48.64], R0 ;  /* 0x0000000030005986 */ /* 0x0101e8000c101138 */
[----:B0-----:R-:W4:Y:S01]  /*61050*/  LDL.LU.64 R48, [R1+0x6a0] ;  /* 0x0006a00001307983 */ /* 0x001f220000300a00 */
[----:B------:R-:W-:-:S03]  /*61060*/  PRMT R0, R134, 0x7772, RZ ;  /* 0x0000777286007816 */ /* 0x000fc600000000ff */
[----:B------:R-:W4:Y:S04]  /*61070*/  LDL.LU.64 R60, [R1+0x5b8] ;  /* 0x0005b800013c7983 */ /* 0x000f280000300a00 */
[----:B------:R0:W-:Y:S01]  /*61080*/  @P4 STG.E.U8 desc[UR56][R168.64], R0 ;  /* 0x00000000a8004986 */ /* 0x0001e2000c101138 */
[----:B------:R-:W-:-:S03]  /*61090*/  PRMT R134, R134, 0x7773, RZ ;  /* 0x0000777386867816 */ /* 0x000fc600000000ff */
[----:B0-----:R-:W4:Y:S04]  /*610a0*/  LDL.LU.64 R168, [R1+0x698] ;  /* 0x0006980001a87983 */ /* 0x001f280000300a00 */
[----:B--2---:R0:W-:Y:S04]  /*610b0*/  @P3 STG.E.U8 desc[UR56][R170.64], R134 ;  /* 0x00000086aa003986 */ /* 0x0041e8000c101138 */
[----:B0-----:R-:W2:Y:S01]  /*610c0*/  LDL.LU.64 R170, [R1+0x4c8] ;  /* 0x0004c80001aa7983 */ /* 0x001ea20000300a00 */
[----:B------:R-:W-:Y:S02]  /*610d0*/  LOP3.LUT P6, RZ, R8, 0x80, RZ, 0xc0, !PT ;  /* 0x0000008008ff7812 */ /* 0x000fe400078cc0ff */
[----:B------:R-:W-:Y:S01]  /*610e0*/  LOP3.LUT R9, R9, 0xffdfffff, RZ, 0xc0, !PT ;  /* 0xffdfffff09097812 */ /* 0x000fe200078ec0ff */
[----:B------:R-:W2:Y:S10]  /*610f0*/  LDL.LU.64 R58, [R1+0x690] ;  /* 0x00069000013a7983 */ /* 0x000eb40000300a00 */
[----:B------:R-:W-:-:S02]  /*61100*/  @P6 LOP3.LUT R9, R9, 0x200000, RZ, 0xfc, !PT ;  /* 0x0020000009096812 */ /* 0x000fc400078efcff */
[----:B------:R-:W-:Y:S02]  /*61110*/  LOP3.LUT P6, RZ, R8, 0x100, RZ, 0xc0, !PT ;  /* 0x0000010008ff7812 */ /* 0x000fe400078cc0ff */
[----:B------:R-:W-:-:S11]  /*61120*/  LOP3.LUT R9, R9, 0xffbfffff, RZ, 0xc0, !PT ;  /* 0xffbfffff09097812 */ /* 0x000fd600078ec0ff */
[----:B------:R-:W-:-:S04]  /*61130*/  @P6 LOP3.LUT R9, R9, 0x400000, RZ, 0xfc, !PT ;  /* 0x0040000009096812 */ /* 0x000fc800078efcff */
[----:B------:R-:W-:Y:S02]  /*61140*/  LOP3.LUT P3, RZ, R9, 0x10000000, RZ, 0xc0, !PT ;  /* 0x1000000009ff7812 */ /* 0x000fe4000786c0ff */
[----:B------:R-:W-:-:S11]  /*61150*/  PRMT R0, R135, 0x7770, RZ ;  /* 0x0000777087007816 */ /* 0x000fd600000000ff */
[----:B------:R0:W-:Y:S01]  /*61160*/  @P3 STG.E.U8 desc[UR56][R54.64], R0 ;  /* 0x0000000036003986 */ /* 0x0001e2000c101138 */
[----:B------:R-:W-:Y:S02]  /*61170*/  LOP3.LUT P3, RZ, R9, 0x8000000, RZ, 0xc0, !PT ;  /* 0x0800000009ff7812 */ /* 0x000fe4000786c0ff */
[----:B0-----:R-:W-:Y:S01]  /*61180*/  PRMT R0, R135, 0x7771, RZ ;  /* 0x0000777187007816 */ /* 0x001fe200000000ff */
[----:B------:R-:W2:Y:S10]  /*61190*/  LDL.LU.64 R54, [R1+0x5b0] ;  /* 0x0005b00001367983 */ /* 0x000eb40000300a00 */
[----:B------:R0:W-:Y:S01]  /*611a0*/  @P3 STG.E.U8 desc[UR56][R52.64], R0 ;  /* 0x0000000034003986 */ /* 0x0001e2000c101138 */
[----:B------:R-:W-:-:S02]  /*611b0*/  LOP3.LUT P3, RZ, R9, 0x4000000, RZ, 0xc0, !PT ;  /* 0x0400000009ff7812 */ /* 0x000fc4000786c0ff */
[----:B0-----:R-:W-:Y:S01]  /*611c0*/  PRMT R0, R135, 0x7772, RZ ;  /* 0x0000777287007816 */ /* 0x001fe200000000ff */
[----:B------:R-:W2:Y:S10]  /*611d0*/  LDL.LU.64 R52, [R1+0x688] ;  /* 0x0006880001347983 */ /* 0x000eb40000300a00 */
[----:B------:R0:W-:Y:S01]  /*611e0*/  @P3 STG.E.U8 desc[UR56][R56.64], R0 ;  /* 0x0000000038003986 */ /* 0x0001e2000c101138 */
[----:B------:R-:W-:-:S02]  /*611f0*/  LOP3.LUT P3, RZ, R9, 0x2000000, RZ, 0xc0, !PT ;  /* 0x0200000009ff7812 */ /* 0x000fc4000786c0ff */
[----:B------:R-:W-:Y:S01]  /*61200*/  PRMT R135, R135, 0x7773, RZ ;  /* 0x0000777387877816 */ /* 0x000fe200000000ff */
[----:B0-----:R-:W2:Y:S01]  /*61210*/  LDL.LU.64 R56, [R1+0x4d0] ;  /* 0x0004d00001387983 */ /* 0x001ea20000300a00 */
[----:B------:R-:W-:Y:S02]  /*61220*/  PRMT R0, R136, 0x7770, RZ ;  /* 0x0000777088007816 */ /* 0x000fe400000000ff */
[----:B------:R-:W-:-:S07]  /*61230*/  LOP3.LUT P6, RZ, R8, 0x400, RZ, 0xc0, !PT ;  /* 0x0000040008ff7812 */ /* 0x000fce00078cc0ff */
[----:B---3--:R0:W-:Y:S01]  /*61240*/  @P3 STG.E.U8 desc[UR56][R50.64], R135 ;  /* 0x0000008732003986 */ /* 0x0081e2000c101138 */
[----:B------:R-:W-:-:S03]  /*61250*/  LOP3.LUT P3, RZ, R9, 0x1000000, RZ, 0xc0, !PT ;  /* 0x0100000009ff7812 */ /* 0x000fc6000786c0ff */
[----:B0-----:R-:W3:Y:S10]  /*61260*/  LDL.LU.64 R50, [R1+0x680] ;  /* 0x0006800001327983 */ /* 0x001ef40000300a00 */
[----:B----4-:R0:W-:Y:S01]  /*61270*/  @P3 STG.E.U8 desc[UR56][R48.64], R0 ;  /* 0x0000000030003986 */ /* 0x0101e2000c101138 */
[----:B------:R-:W-:-:S03]  /*61280*/  LOP3.LUT P3, RZ, R9, 0x800000, RZ, 0xc0, !PT ;  /* 0x0080000009ff7812 */ /* 0x000fc6000786c0ff */
[----:B0-----:R-:W4:Y:S01]  /*61290*/  LDL.LU.64 R48, [R1+0x5a8] ;  /* 0x0005a80001307983 */ /* 0x001f220000300a00 */
[----:B------:R-:W-:-:S09]  /*612a0*/  PRMT R0, R136, 0x7771, RZ ;  /* 0x0000777188007816 */ /* 0x000fd200000000ff */
[----:B------:R0:W-:Y:S02]  /*612b0*/  @P3 STG.E.U8 desc[UR56][R60.64], R0 ;  /* 0x000000003c003986 */ /* 0x0001e4000c101138 */
[----:B0-----:R-:W-:-:S05]  /*612c0*/  PRMT R0, R136, 0x7772, RZ ;  /* 0x0000777288007816 */ /* 0x001fca00000000ff */
[----:B------:R0:W-:Y:S01]  /*612d0*/  @P6 STG.E.U8 desc[UR56][R168.64], R0 ;  /* 0x00000000a8006986 */ /* 0x0001e2000c101138 */
[C---:B------:R-:W-:Y:S02]  /*612e0*/  LOP3.LUT P6, RZ, R9.reuse, 0x400000, RZ, 0xc0, !PT ;  /* 0x0040000009ff7812 */ /* 0x040fe400078cc0ff */
[----:B------:R-:W-:Y:S01]  /*612f0*/  PRMT R136, R136, 0x7773, RZ ;  /* 0x0000777388887816 */ /* 0x000fe200000000ff */
[----:B0-----:R-:W4:Y:S10]  /*61300*/  LDL.LU.64 R168, [R1+0x678] ;  /* 0x0006780001a87983 */ /* 0x001f340000300a00 */
[----:B--2---:R0:W-:Y:S04]  /*61310*/  @P6 STG.E.U8 desc[UR56][R170.64], R136 ;  /* 0x00000088aa006986 */ /* 0x0041e8000c101138 */
[----:B0-----:R-:W2:Y:S01]  /*61320*/  LDL.LU.64 R170, [R1+0x4e0] ;  /* 0x0004e00001aa7983 */ /* 0x001ea20000300a00 */
[----:B------:R-:W-:-:S02]  /*61330*/  LOP3.LUT P6, RZ, R9, 0x200000, RZ, 0xc0, !PT ;  /* 0x0020000009ff7812 */ /* 0x000fc400078cc0ff */
[C---:B------:R-:W-:Y:S02]  /*61340*/  LOP3.LUT P0, RZ, R8.reuse, 0x40, RZ, 0xc0, !PT ;  /* 0x0000004008ff7812 */ /* 0x040fe4000780c0ff */
[----:B------:R-:W-:Y:S02]  /*61350*/  PRMT R0, R137, 0x7770, RZ ;  /* 0x0000777089007816 */ /* 0x000fe400000000ff */
[----:B------:R-:W-:-:S07]  /*61360*/  LOP3.LUT P5, RZ, R8, 0x10, RZ, 0xc0, !PT ;  /* 0x0000001008ff7812 */ /* 0x000fce00078ac0ff */
[----:B------:R0:W-:Y:S02]  /*61370*/  @P6 STG.E.U8 desc[UR56][R58.64], R0 ;  /* 0x000000003a006986 */ /* 0x0001e4000c101138 */
[C---:B0-----:R-:W-:Y:S02]  /*61380*/  PRMT R0, R137.reuse, 0x7771, RZ ;  /* 0x0000777189007816 */ /* 0x041fe400000000ff */
[C---:B------:R-:W-:Y:S02]  /*61390*/  LOP3.LUT P1, RZ, R8.reuse, 0x8, RZ, 0xc0, !PT ;  /* 0x0000000808ff7812 */ /* 0x040fe4000782c0ff */
[----:B------:R-:W-:Y:S01]  /*613a0*/  LOP3.LUT P2, RZ, R8, 0x4, RZ, 0xc0, !PT ;  /* 0x0000000408ff7812 */ /* 0x000fe2000784c0ff */
[----:B------:R0:W-:Y:S04]  /*613b0*/  @P0 STG.E.U8 desc[UR56][R54.64], R0 ;  /* 0x0000000036000986 */ /* 0x0001e8000c101138 */
[----:B0-----:R-:W2:Y:S01]  /*613c0*/  LDL.LU.64 R54, [R1+0x670] ;  /* 0x0006700001367983 */ /* 0x001ea20000300a00 */
[----:B------:R-:W-:-:S05]  /*613d0*/  PRMT R0, R137, 0x7772, RZ ;  /* 0x0000777289007816 */ /* 0x000fca00000000ff */
[----:B------:R0:W-:Y:S01]  /*613e0*/  @P5 STG.E.U8 desc[UR56][R52.64], R0 ;  /* 0x0000000034005986 */ /* 0x0001e2000c101138 */
[----:B------:R-:W-:-:S03]  /*613f0*/  PRMT R137, R137, 0x7773, RZ ;  /* 0x0000777389897816 */ /* 0x000fc600000000ff */
[----:B0-----:R-:W2:Y:S01]  /*61400*/  LDL.LU.64 R52, [R1+0x5a0] ;  /* 0x0005a00001347983 */ /* 0x001ea20000300a00 */
[----:B------:R-:W-:Y:S02]  /*61410*/  PRMT R0, R138, 0x7770, RZ ;  /* 0x000077708a007816 */ /* 0x000fe400000000ff */
[----:B------:R-:W-:Y:S01]  /*61420*/  LOP3.LUT P4, RZ, R8, 0x1, RZ, 0xc0, !PT ;  /* 0x0000000108ff7812 */ /* 0x000fe2000788c0ff */
[----:B------:R-:W-:Y:S03]  /*61430*/  @P1 STG.E.U8 desc[UR56][R56.64], R137 ;  /* 0x0000008938001986 */ /* 0x000fe6000c101138 */
[----:B------:R-:W-:Y:S01]  /*61440*/  ISETP.LT.AND P1, PT, R4, UR4, !P4 ;  /* 0x0000000404007c0c */ /* 0x000fe2000e721270 */
[----:B------:R-:W-:Y:S01]  /*61450*/  ULDC UR4, c[0x0][0x228] ;  /* 0x00008a0000047ab9 */ /* 0x000fe20000000800 */
[----:B------:R-:W-:Y:S01]  /*61460*/  LOP3.LUT P6, RZ, R9, 0x100000, RZ, 0xc0, !PT ;  /* 0x0010000009ff7812 */ /* 0x000fe200078cc0ff */
[----:B---3--:R0:W-:Y:S04]  /*61470*/  @P2 STG.E.U8 desc[UR56][R50.64], R0 ;  /* 0x0000000032002986 */ /* 0x0081e8000c101138 */
[----:B0-----:R-:W3:Y:S01]  /*61480*/  LDL.LU.64 R50, [R1+0x668] ;  /* 0x0006680001327983 */ /* 0x001ee20000300a00 */
[----:B------:R-:W-:-:S05]  /*61490*/  PRMT R0, R138, 0x7771, RZ ;  /* 0x000077718a007816 */ /* 0x000fca00000000ff */
[----:B----4-:R0:W-:Y:S01]  /*614a0*/  @P1 STG.E.U8 desc[UR56][R48.64], R0 ;  /* 0x0000000030001986 */ /* 0x0101e2000c101138 */
[----:B------:R-:W-:Y:S01]  /*614b0*/  ISETP.LT.AND P1, PT, R3, UR4, !P6 ;  /* 0x0000000403007c0c */ /* 0x000fe2000f721270 */
[----:B------:R-:W-:Y:S02]  /*614c0*/  ULDC UR4, c[0x0][0x228] ;  /* 0x00008a0000047ab9 */ /* 0x000fe40000000800 */
[----:B0-----:R-:W4:Y:S01]  /*614d0*/  LDL.LU.64 R48, [R1+0x4e8] ;  /* 0x0004e80001307983 */ /* 0x001f220000300a00 */
[----:B------:R-:W-:Y:S02]  /*614e0*/  PRMT R0, R138, 0x7772, RZ ;  /* 0x000077728a007816 */ /* 0x000fe400000000ff */
[----:B------:R-:W-:Y:S01]  /*614f0*/  ISETP.LT.AND P6, PT, R4, UR4, !P6 ;  /* 0x0000000404007c0c */ /* 0x000fe2000f7c1270 */
[----:B------:R-:W-:Y:S01]  /*61500*/  ULDC UR4, c[0x0][0x228] ;  /* 0x00008a0000047ab9 */ /* 0x000fe20000000800 */
[----:B------:R-:W-:-:S05]  /*61510*/  PRMT R138, R138, 0x7773, RZ ;  /* 0x000077738a8a7816 */ /* 0x000fca00000000ff */
[----:B------:R0:W-:Y:S04]  /*61520*/  @P1 STG.E.U8 desc[UR56][R168.64], R0 ;  /* 0x00000000a8001986 */ /* 0x0001e8000c101138 */
[----:B0-----:R-:W4:Y:S04]  /*61530*/  LDL.LU.64 R168, [R1+0x660] ;  /* 0x0006600001a87983 */ /* 0x001f280000300a00 */
[----:B--2---:R0:W-:Y:S04]  /*61540*/  @P6 STG.E.U8 desc[UR56][R170.64], R138 ;  /* 0x0000008aaa006986 */ /* 0x0041e8000c101138 */
[----:B0-----:R-:W2:Y:S01]  /*61550*/  LDL.LU.64 R170, [R1+0x598] ;  /* 0x0005980001aa7983 */ /* 0x001ea20000300a00 */
[----:B------:R-:W-:-:S04]  /*61560*/  LOP3.LUT P3, RZ, R8, 0x2, RZ, 0xc0, !PT ;  /* 0x0000000208ff7812 */ /* 0x000fc8000786c0ff */
[----:B------:R-:W-:Y:S01]  /*61570*/  ISETP.LT.AND P6, PT, R3, UR4, !P3 ;  /* 0x0000000403007c0c */ /* 0x000fe2000dfc1270 */
[----:B------:R-:W-:Y:S01]  /*61580*/  ULDC UR4, c[0x0][0x228] ;  /* 0x00008a0000047ab9 */ /* 0x000fe20000000800 */
[----:B------:R-:W-:Y:S02]  /*61590*/  PRMT R0, R139, 0x7770, RZ ;  /* 0x000077708b007816 */ /* 0x000fe400000000ff */
[----:B------:R-:W-:-:S09]  /*615a0*/  LOP3.LUT P0, RZ, R8, 0x20, RZ, 0xc0, !PT ;  /* 0x0000002008ff7812 */ /* 0x000fd2000780c0ff */
[----:B------:R0:W-:Y:S01]  /*615b0*/  @P6 STG.E.U8 desc[UR56][R54.64], R0 ;  /* 0x0000000036006986 */ /* 0x0001e2000c101138 */
[----:B------:R-:W-:Y:S01]  /*615c0*/  ISETP.LT.AND P6, PT, R4, UR4, !P3 ;  /* 0x0000000404007c0c */ /* 0x000fe2000dfc1270 */
[----:B------:R-:W-:Y:S02]  /*615d0*/  ULDC UR4, c[0x0][0x228] ;  /* 0x00008a0000047ab9 */ /* 0x000fe40000000800 */
[----:B0-----:R-:W2:Y:S01]  /*615e0*/  LDL.LU.64 R54, [R1+0x658] ;  /* 0x0006580001367983 */ /* 0x001ea20000300a00 */
[----:B------:R-:W-:-:S09]  /*615f0*/  PRMT R0, R139, 0x7771, RZ ;  /* 0x000077718b007816 */ /* 0x000fd200000000ff */
[----:B------:R0:W-:Y:S01]  /*61600*/  @P6 STG.E.U8 desc[UR56][R52.64], R0 ;  /* 0x0000000034006986 */ /* 0x0001e2000c101138 */
[----:B------:R-:W-:Y:S01]  /*61610*/  ISETP.LT.AND P6, PT, R3, UR4, !P0 ;  /* 0x0000000403007c0c */ /* 0x000fe2000c7c1270 */
[----:B------:R-:W-:Y:S02]  /*61620*/  ULDC UR4, c[0x0][0x228] ;  /* 0x00008a0000047ab9 */ /* 0x000fe40000000800 */
[----:B0-----:R-:W2:Y:S01]  /*61630*/  LDL.LU.64 R52, [R1+0x4f8] ;  /* 0x0004f80001347983 */ /* 0x001ea20000300a00 */
[C---:B------:R-:W-:Y:S02]  /*61640*/  PRMT R0, R139.reuse, 0x7772, RZ ;  /* 0x000077728b007816 */ /* 0x040fe400000000ff */
[----:B------:R-:W-:Y:S02]  /*61650*/  PRMT R139, R139, 0x7773, RZ ;  /* 0x000077738b8b7816 */ /* 0x000fe400000000ff */
[----:B------:R-:W-:-:S05]  /*61660*/  LOP3.LUT P2, RZ, R8, 0x200, RZ, 0xc0, !PT ;  /* 0x0000020008ff7812 */ /* 0x000fca000784c0ff */
[----:B---3--:R0:W-:Y:S01]  /*61670*/  @P6 STG.E.U8 desc[UR56][R50.64], R0 ;  /* 0x0000000032006986 */ /* 0x0081e2000c101138 */
[----:B------:R-:W-:Y:S01]  /*61680*/  ISETP.LT.AND P6, PT, R4, UR4, !P0 ;  /* 0x0000000404007c0c */ /* 0x000fe2000c7c1270 */
[----:B------:R-:W-:Y:S02]  /*61690*/  ULDC UR4, c[0x0][0x228] ;  /* 0x00008a0000047ab9 */ /* 0x000fe40000000800 */
[----:B0-----:R-:W3:Y:S10]  /*616a0*/  LDL.LU.64 R50, [R1+0x650] ;  /* 0x0006500001327983 */ /* 0x001ef40000300a00 */
[----:B----4-:R0:W-:Y:S01]  /*616b0*/  @P6 STG.E.U8 desc[UR56][R48.64], R139 ;  /* 0x0000008b30006986 */ /* 0x0101e2000c101138 */
[----:B------:R-:W-:Y:S01]  /*616c0*/  ISETP.LT.AND P6, PT, R3, UR4, !P2 ;  /* 0x0000000403007c0c */ /* 0x000fe2000d7c1270 */
[----:B------:R-:W-:Y:S01]  /*616d0*/  ULDC UR4, c[0x0][0x228] ;  /* 0x00008a0000047ab9 */ /* 0x000fe20000000800 */
[----:B------:R-:W-:Y:S01]  /*616e0*/  PRMT R0, R140, 0x7770, RZ ;  /* 0x000077708c007816 */ /* 0x000fe200000000ff */
[----:B0-----:R-:W4:Y:S10]  /*616f0*/  LDL.LU.64 R48, [R1+0x590] ;  /* 0x0005900001307983 */ /* 0x001f340000300a00 */
[----:B------:R0:W-:Y:S01]  /*61700*/  @P6 STG.E.U8 desc[UR56][R168.64], R0 ;  /* 0x00000000a8006986 */ /* 0x0001e2000c101138 */
[----:B------:R-:W-:Y:S01]  /*61710*/  ISETP.LT.AND P6, PT, R4, UR4, !P2 ;  /* 0x0000000404007c0c */ /* 0x000fe2000d7c1270 */
[----:B------:R-:W-:-:S02]  /*61720*/  ULDC UR4, c[0x0][0x228] ;  /* 0x00008a0000047ab9 */ /* 0x000fc40000000800 */
[----:B0-----:R-:W4:Y:S01]  /*61730*/  LDL.LU.64 R168, [R1+0x648] ;  /* 0x0006480001a87983 */ /* 0x001f220000300a00 */
[----:B------:R-:W-:-:S09]  /*61740*/  PRMT R0, R140, 0x7771, RZ ;  /* 0x000077718c007816 */ /* 0x000fd200000000ff */
[----:B--2---:R0:W-:Y:S04]  /*61750*/  @P6 STG.E.U8 desc[UR56][R170.64], R0 ;  /* 0x00000000aa006986 */ /* 0x0041e8000c101138 */
[----:B0-----:R-:W2:Y:S01]  /*61760*/  LDL.LU.64 R170, [R1+0x500] ;  /* 0x0005000001aa7983 */ /* 0x001ea20000300a00 */
[----:B------:R-:W-:-:S04]  /*61770*/  LOP3.LUT P4, RZ, R8, 0x1000, RZ, 0xc0, !PT ;  /* 0x0000100008ff7812 */ /* 0x000fc8000788c0ff */
[----:B------:R-:W-:Y:S01]  /*61780*/  ISETP.LT.AND P6, PT, R3, UR4, !P4 ;  /* 0x0000000403007c0c */ /* 0x000fe2000e7c1270 */
[----:B------:R-:W-:Y:S01]  /*61790*/  ULDC UR4, c[0x0][0x228] ;  /* 0x00008a0000047ab9 */ /* 0x000fe20000000800 */
[C---:B------:R-:W-:Y:S02]  /*617a0*/  PRMT R0, R140.reuse, 0x7772, RZ ;  /* 0x000077728c007816 */ /* 0x040fe400000000ff */
[----:B------:R-:W-:Y:S02]  /*617b0*/  PRMT R140, R140, 0x7773, RZ ;  /* 0x000077738c8c7816 */ /* 0x000fe400000000ff */
[----:B------:R-:W-:-:S07]  /*617c0*/  LOP3.LUT P3, RZ, R8, 0x8000, RZ, 0xc0, !PT ;  /* 0x0000800008ff7812 */ /* 0x000fce000786c0ff */
[----:B------:R0:W-:Y:S01]  /*617d0*/  @P6 STG.E.U8 desc[UR56][R54.64], R0 ;  /* 0x0000000036006986 */ /* 0x0001e2000c101138 */
[----:B------:R-:W-:Y:S01]  /*617e0*/  ISETP.LT.AND P6, PT, R4, UR4, !P4 ;  /* 0x0000000404007c0c */ /* 0x000fe2000e7c1270 */
[----:B------:R-:W-:Y:S02]  /*617f0*/  ULDC UR4, c[0x0][0x228] ;  /* 0x00008a0000047ab9 */ /* 0x000fe40000000800 */
[----:B0-----:R-:W2:Y:S10]  /*61800*/  LDL.LU.64 R54, [R1+0x640] ;  /* 0x0006400001367983 */ /* 0x001eb40000300a00 */
[----:B------:R0:W-:Y:S01]  /*61810*/  @P6 STG.E.U8 desc[UR56][R52.64], R140 ;  /* 0x0000008c34006986 */ /* 0x0001e2000c101138 */
[----:B------:R-:W-:Y:S01]  /*61820*/  ISETP.LT.AND P6, PT, R3, UR4, !P3 ;  /* 0x0000000403007c0c */ /* 0x000fe2000dfc1270 */
[----:B------:R-:W-:Y:S01]  /*61830*/  ULDC UR4, c[0x0][0x228] ;  /* 0x00008a0000047ab9 */ /* 0x000fe20000000800 */
[----:B------:R-:W-:Y:S01]  /*61840*/  PRMT R0, R141, 0x7770, RZ ;  /* 0x000077708d007816 */ /* 0x000fe200000000ff */
[----:B0-----:R-:W2:Y:S01]  /*61850*/  LDL.LU.64 R52, [R1+0x588] ;  /* 0x0005880001347983 */ /* 0x001ea20000300a00 */
[----:B------:R-:W-:-:S09]  /*61860*/  LOP3.LUT P0, RZ, R8, 0x10000, RZ, 0xc0, !PT ;  /* 0x0001000008ff7812 */ /* 0x000fd2000780c0ff */
[----:B---3--:R0:W-:Y:S01]  /*61870*/  @P6 STG.E.U8 desc[UR56][R50.64], R0 ;  /* 0x0000000032006986 */ /* 0x0081e2000c101138 */
[----:B------:R-:W-:Y:S01]  /*61880*/  ISETP.LT.AND P6, PT, R4, UR4, !P3 ;  /* 0x0000000404007c0c */ /* 0x000fe2000dfc1270 */
[----:B------:R-:W-:Y:S02]  /*61890*/  ULDC UR4, c[0x0][0x228] ;  /* 0x00008a0000047ab9 */ /* 0x000fe40000000800 */
[----:B0-----:R-:W3:Y:S01]  /*618a0*/  LDL.LU.64 R50, [R1+0x638] ;  /* 0x0006380001327983 */ /* 0x001ee20000300a00 */
[----:B------:R-:W-:-:S09]  /*618b0*/  PRMT R0, R141, 0x7771, RZ ;  /* 0x000077718d007816 */ /* 0x000fd200000000ff */
[----:B----4-:R0:W-:Y:S01]  /*618c0*/  @P6 STG.E.U8 desc[UR56][R48.64], R0 ;  /* 0x0000000030006986 */ /* 0x0101e2000c101138 */
[----:B------:R-:W-:Y:S01]  /*618d0*/  ISETP.LT.AND P6, PT, R3, UR4, !P0 ;  /* 0x0000000403007c0c */ /* 0x000fe2000c7c1270 */
[----:B------:R-:W-:Y:S02]  /*618e0*/  ULDC UR4, c[0x0][0x228] ;  /* 0x00008a0000047ab9 */ /* 0x000fe40000000800 */
[----:B0-----:R-:W4:Y:S01]  /*618f0*/  LDL.LU.64 R48, [R1+0x510] ;  /* 0x0005100001307983 */ /* 0x001f220000300a00 */
[C---:B------:R-:W-:Y:S02]  /*61900*/  PRMT R0, R141.reuse, 0x7772, RZ ;  /* 0x000077728d007816 */ /* 0x040fe400000000ff */
[----:B------:R-:W-:-:S07]  /*61910*/  PRMT R141, R141, 0x7773, RZ ;  /* 0x000077738d8d7816 */ /* 0x000fce00000000ff */
[----:B------:R0:W-:Y:S01]  /*61920*/  @P6 STG.E.U8 desc[UR56][R168.64], R0 ;  /* 0x00000000a8006986 */ /* 0x0001e2000c101138 */
[----:B------:R-:W-:Y:S01]  /*61930*/  ISETP.LT.AND P6, PT, R4, UR4, !P0 ;  /* 0x0000000404007c0c */ /* 0x000fe2000c7c1270 */
[----:B------:R-:W-:Y:S02]  /*61940*/  ULDC UR4, c[0x0][0x228] ;  /* 0x00008a0000047ab9 */ /* 0x000fe40000000800 */
[----:B0-----:R-:W4:Y:S10]  /*61950*/  LDL.LU.64 R168, [R1+0x630] ;  /* 0x0006300001a87983 */ /* 0x001f340000300a00 */
        /* <DEDUP_REMOVED lines=20> */
[C---:B------:R-:W-:Y:S01]  /*61aa0*/  ISETP.LT.AND P6, PT, R4.reuse, UR4, !P4 ;  /* 0x0000000404007c0c */ /* 0x040fe2000e7c1270 */
        /* <DEDUP_REMOVED lines=129> */
[----:B------:R-:W-:Y:S02]  /*622c0*/  LOP3.LUT P3, RZ, R7, 0x20000, RZ, 0xc0, !PT ;  /* 0x0002000007ff7812 */ /* 0x000fe4000786c0ff */
[----:B------:R-:W-:-:S03]  /*622d0*/  PRMT R8, R149, 0x7770, RZ ;  /* 0x0000777095087816 */ /* 0x000fc600000000ff */
[----:B---3--:R0:W-:Y:S01]  /*622e0*/  @P6 STG.E.U8 desc[UR56][R50.64], R0 ;  /* 0x0000000032006986 */ /* 0x0081e2000c101138 */
[----:B------:R-:W-:Y:S01]  /*622f0*/  ISETP.LT.AND P6, PT, R4, UR4, !P4 ;  /* 0x0000000404007c0c */ /* 0x000fe2000e7c1270 */
[----:B------:R-:W-:Y:S02]  /*62300*/  ULDC UR4, c[0x0][0x228] ;  /* 0x00008a0000047ab9 */ /* 0x000fe40000000800 */
[----:B0-----:R-:W3:Y:S10]  /*62310*/  LDL.LU.64 R50, [R1+0x4c0] ;  /* 0x0004c00001327983 */ /* 0x001ef40000300a00 */
[----:B----4-:R0:W-:Y:S01]  /*62320*/  @P6 STG.E.U8 desc[UR56][R48.64], R148 ;  /* 0x0000009430006986 */ /* 0x0101e2000c101138 */
[----:B------:R-:W-:Y:S01]  /*62330*/  ISETP.LT.AND P6, PT, R3, UR4, !P3 ;  /* 0x0000000403007c0c */ /* 0x000fe2000dfc1270 */
[----:B------:R-:W-:-:S02]  /*62340*/  ULDC UR4, c[0x0][0x228] ;  /* 0x00008a0000047ab9 */ /* 0x000fc40000000800 */
[----:B0-----:R-:W4:Y:S01]  /*62350*/  LDL.LU.64 R48, [R1+0x4a8] ;  /* 0x0004a80001307983 */ /* 0x001f220000300a00 */
[----:B------:R-:W-:-:S09]  /*62360*/  PRMT R0, R149, 0x7771, RZ ;  /* 0x0000777195007816 */ /* 0x000fd200000000ff */
        /* <DEDUP_REMOVED lines=9> */
[C---:B------:R-:W-:Y:S02]  /*62400*/  PRMT R10, R149.reuse, 0x7772, RZ ;  /* 0x00007772950a7816 */ /* 0x040fe400000000ff */
[----:B------:R-:W-:Y:S02]  /*62410*/  PRMT R149, R149, 0x7773, RZ ;  /* 0x0000777395957816 */ /* 0x000fe400000000ff */
[----:B------:R-:W-:Y:S02]  /*62420*/  LOP3.LUT P2, RZ, R7, 0x200000, RZ, 0xc0, !PT ;  /* 0x0020000007ff7812 */ /* 0x000fe4000784c0ff */
[----:B------:R-:W-:-:S05]  /*62430*/  PRMT R8, R150, 0x7770, RZ ;  /* 0x0000777096087816 */ /* 0x000fca00000000ff */
[----:B------:R0:W-:Y:S01]  /*62440*/  @P6 STG.E.U8 desc[UR56][R54.64], R10 ;  /* 0x0000000a36006986 */ /* 0x0001e2000c101138 */
[----:B------:R-:W-:Y:S01]  /*62450*/  ISETP.LT.AND P6, PT, R4, UR4, !P0 ;  /* 0x0000000404007c0c */ /* 0x000fe2000c7c1270 */
[----:B------:R-:W-:Y:S02]  /*62460*/  ULDC UR4, c[0x0][0x228] ;  /* 0x00008a0000047ab9 */ /* 0x000fe40000000800 */
[----:B0-----:R-:W2:Y:S10]  /*62470*/  LDL.LU.64 R54, [R1+0x3d0] ;  /* 0x0003d00001367983 */ /* 0x001eb40000300a00 */
[----:B------:R0:W-:Y:S01]  /*62480*/  @P6 STG.E.U8 desc[UR56][R52.64], R149 ;  /* 0x0000009534006986 */ /* 0x0001e2000c101138 */
[----:B------:R-:W-:Y:S01]  /*62490*/  ISETP.LT.AND P6, PT, R3, UR4, !P2 ;  /* 0x0000000403007c0c */ /* 0x000fe2000d7c1270 */
[----:B------:R-:W-:-:S02]  /*624a0*/  ULDC UR4, c[0x0][0x228] ;  /* 0x00008a0000047ab9 */ /* 0x000fc40000000800 */
[----:B0-----:R-:W2:Y:S01]  /*624b0*/  LDL.LU.64 R52, [R1+0x3c8] ;  /* 0x0003c80001347983 */ /* 0x001ea20000300a00 */
[----:B------:R-:W-:Y:S02]  /*624c0*/  PRMT R0, R150, 0x7771, RZ ;  /* 0x0000777196007816 */ /* 0x000fe400000000ff */
[C---:B------:R-:W-:Y:S02]  /*624d0*/  LOP3.LUT P4, RZ, R7.reuse, 0x1000000, RZ, 0xc0, !PT ;  /* 0x0100000007ff7812 */ /* 0x040fe4000788c0ff */
[C---:B------:R-:W-:Y:S02]  /*624e0*/  LOP3.LUT P3, RZ, R7.reuse, 0x8000000, RZ, 0xc0, !PT ;  /* 0x0800000007ff7812 */ /* 0x040fe4000786c0ff */
[----:B------:R-:W-:-:S03]  /*624f0*/  LOP3.LUT P0, RZ, R7, 0x10000000, RZ, 0xc0, !PT ;  /* 0x1000000007ff7812 */ /* 0x000fc6000780c0ff */
[----:B---3--:R0:W-:Y:S01]  /*62500*/  @P6 STG.E.U8 desc[UR56][R50.64], R8 ;  /* 0x0000000832006986 */ /* 0x0081e2000c101138 */
[----:B------:R-:W-:Y:S01]  /*62510*/  ISETP.LT.AND P6, PT, R4, UR4, !P2 ;  /* 0x0000000404007c0c */ /* 0x000fe2000d7c1270 */
[----:B------:R-:W-:Y:S02]  /*62520*/  ULDC UR4, c[0x0][0x228] ;  /* 0x00008a0000047ab9 */ /* 0x000fe40000000800 */
[----:B0-----:R-:W3:Y:S10]  /*62530*/  LDL.LU.64 R50, [R1+0x3c0] ;  /* 0x0003c00001327983 */ /* 0x001ef40000300a00 */
[----:B----4-:R0:W-:Y:S01]  /*62540*/  @P6 STG.E.U8 desc[UR56][R48.64], R0 ;  /* 0x0000000030006986 */ /* 0x0101e2000c101138 */
[----:B------:R-:W-:Y:S01]  /*62550*/  ISETP.LT.AND P6, PT, R3, UR4, !P4 ;  /* 0x0000000403007c0c */ /* 0x000fe2000e7c1270 */
[----:B------:R-:W-:Y:S01]  /*62560*/  ULDC UR4, c[0x0][0x228] ;  /* 0x00008a0000047ab9 */ /* 0x000fe20000000800 */
[----:B------:R-:W-:Y:S01]  /*62570*/  LOP3.LUT P2, RZ, R7, 0x80000000, RZ, 0xc0, !PT ;  /* 0x8000000007ff7812 */ /* 0x000fe2000784c0ff */
[----:B0-----:R-:W4:Y:S01]  /*62580*/  LDL.LU.64 R48, [R1+0x3b8] ;  /* 0x0003b80001307983 */ /* 0x001f220000300a00 */
[----:B------:R-:W-:-:S02]  /*62590*/  PRMT R7, R150, 0x7772, RZ ;  /* 0x0000777296077816 */ /* 0x000fc400000000ff */
[----:B------:R-:W-:-:S07]  /*625a0*/  PRMT R150, R150, 0x7773, RZ ;  /* 0x0000777396967816 */ /* 0x000fce00000000ff */
[----:B------:R0:W-:Y:S01]  /*625b0*/  @P6 STG.E.U8 desc[UR56][R168.64], R7 ;  /* 0x00000007a8006986 */ /* 0x0001e2000c101138 */
[----:B------:R-:W-:Y:S01]  /*625c0*/  ISETP.LT.AND P6, PT, R4, UR4, !P4 ;  /* 0x0000000404007c0c */ /* 0x000fe2000e7c1270 */
[----:B------:R-:W-:Y:S02]  /*625d0*/  ULDC UR4, c[0x0][0x228] ;  /* 0x00008a0000047ab9 */ /* 0x000fe40000000800 */
[----:B0-----:R-:W4:Y:S10]  /*625e0*/  LDL.LU.64 R168, [R1+0x3b0] ;  /* 0x0003b00001a87983 */ /* 0x001f340000300a00 */
[----:B--2---:R0:W-:Y:S04]  /*625f0*/  @P6 STG.E.U8 desc[UR56][R170.64], R150 ;  /* 0x00000096aa006986 */ /* 0x0041e8000c101138 */
[----:B0-----:R-:W2:Y:S01]  /*62600*/  LDL.LU.64 R170, [R1+0x3a8] ;  /* 0x0003a80001aa7983 */ /* 0x001ea20000300a00 */
[----:B------:R-:W-:Y:S01]  /*62610*/  ISETP.LT.AND P6, PT, R3, UR4, !P3 ;  /* 0x0000000403007c0c */ /* 0x000fe2000dfc1270 */
[----:B------:R-:W-:Y:S01]  /*62620*/  ULDC UR4, c[0x0][0x228] ;  /* 0x00008a0000047ab9 */ /* 0x000fe20000000800 */
[----:B------:R-:W-:-:S02]  /*62630*/  PRMT R8, R151, 0x7770, RZ ;  /* 0x0000777097087816 */ /* 0x000fc400000000ff */
[C---:B------:R-:W-:Y:S02]  /*62640*/  PRMT R0, R151.reuse, 0x7771, RZ ;  /* 0x0000777197007816 */ /* 0x040fe400000000ff */
[C---:B------:R-:W-:Y:S02]  /*62650*/  PRMT R7, R151.reuse, 0x7772, RZ ;  /* 0x0000777297077816 */ /* 0x040fe400000000ff */
        /* <DEDUP_REMOVED lines=9> */
[C---:B------:R-:W-:Y:S02]  /*626f0*/  PRMT R8, R152.reuse, 0x7770, RZ ;  /* 0x0000777098087816 */ /* 0x040fe400000000ff */
[----:B------:R-:W-:-:S07]  /*62700*/  PRMT R0, R152, 0x7771, RZ ;  /* 0x0000777198007816 */ /* 0x000fce00000000ff */
[----:B---3--:R0:W-:Y:S01]  /*62710*/  @P6 STG.E.U8 desc[UR56][R50.64], R7 ;  /* 0x0000000732006986 */ /* 0x0081e2000c101138 */
[----:B------:R-:W-:Y:S01]  /*62720*/  ISETP.LT.AND P6, PT, R4, UR4, !P0 ;  /* 0x0000000404007c0c */ /* 0x000fe2000c7c1270 */
[----:B------:R-:W-:Y:S02]  /*62730*/  ULDC UR4, c[0x0][0x228] ;  /* 0x00008a0000047ab9 */ /* 0x000fe40000000800 */
[----:B0-----:R-:W3:Y:S10]  /*62740*/  LDL.LU.64 R50, [R1+0x390] ;  /* 0x0003900001327983 */ /* 0x001ef40000300a00 */
[----:B----4-:R0:W-:Y:S01]  /*62750*/  @P6 STG.E.U8 desc[UR56][R48.64], R151 ;  /* 0x0000009730006986 */ /* 0x0101e2000c101138 */
[----:B------:R-:W-:Y:S01]  /*62760*/  ISETP.LT.AND P6, PT, R3, UR4, !P2 ;  /* 0x0000000403007c0c */ /* 0x000fe2000d7c1270 */
[----:B------:R-:W-:-:S02]  /*62770*/  ULDC UR4, c[0x0][0x228] ;  /* 0x00008a0000047ab9 */ /* 0x000fc40000000800 */
[----:B0-----:R-:W4:Y:S10]  /*62780*/  LDL.LU.64 R48, [R1+0x388] ;  /* 0x0003880001307983 */ /* 0x001f340000300a00 */
[----:B------:R0:W-:Y:S01]  /*62790*/  @P6 STG.E.U8 desc[UR56][R168.64], R8 ;  /* 0x00000008a8006986 */ /* 0x0001e2000c101138 */
[----:B------:R-:W-:Y:S01]  /*627a0*/  ISETP.LT.AND P6, PT, R4, UR4, !P2 ;  /* 0x0000000404007c0c */ /* 0x000fe2000d7c1270 */
[----:B------:R-:W-:-:S02]  /*627b0*/  ULDC UR4, c[0x0][0x228] ;  /* 0x00008a0000047ab9 */ /* 0x000fc40000000800 */
        /* <DEDUP_REMOVED lines=19> */
[----:B------:R-:W-:Y:S02]  /*628f0*/  LOP3.LUT P0, RZ, R6, 0x20, RZ, 0xc0, !PT ;  /* 0x0000002006ff7812 */ /* 0x000fe4000780c0ff */
[C---:B------:R-:W-:Y:S02]  /*62900*/  PRMT R7, R153.reuse, 0x7772, RZ ;  /* 0x0000777299077816 */ /* 0x040fe400000000ff */
        /* <DEDUP_REMOVED lines=85> */
[C---:B------:R-:W-:Y:S02]  /*62e60*/  PRMT R0, R157.reuse, 0x7771, RZ ;  /* 0x000077719d007816 */ /* 0x040fe400000000ff */
        /* <DEDUP_REMOVED lines=13> */
[----:B------:R-:W-:Y:S02]  /*62f40*/  LOP3.LUT P3, RZ, R6, 0x20000000, RZ, 0xc0, !PT ;  /* 0x2000000006ff7812 */ /* 0x000fe4000786c0ff */
[----:B------:R-:W-:Y:S01]  /*62f50*/  PRMT R0, R158, 0x7771, RZ ;  /* 0x000077719e007816 */ /* 0x000fe200000000ff */
[----:B---3--:R0:W-:Y:S01]  /*62f60*/  @P6 STG.E.U8 desc[UR56][R50.64], R7 ;  /* 0x0000000732006986 */ /* 0x0081e2000c101138 */
[----:B------:R-:W-:Y:S01]  /*62f70*/  ISETP.LT.AND P6, PT, R4, UR4, !P0 ;  /* 0x0000000404007c0c */ /* 0x000fe2000c7c1270 */
[----:B------:R-:W-:-:S02]  /*62f80*/  ULDC UR4, c[0x0][0x228] ;  /* 0x00008a0000047ab9 */ /* 0x000fc40000000800 */
[----:B0-----:R-:W3:Y:S10]  /*62f90*/  LDL.LU.64 R50, [R1+0x2d0] ;  /* 0x0002d00001327983 */ /* 0x001ef40000300a00 */
[----:B----4-:R0:W-:Y:S01]  /*62fa0*/  @P6 STG.E.U8 desc[UR56][R48.64], R157 ;  /* 0x0000009d30006986 */ /* 0x0101e2000c101138 */
[----:B------:R-:W-:Y:S01]  /*62fb0*/  ISETP.LT.AND P6, PT, R3, UR4, !P2 ;  /* 0x0000000403007c0c */ /* 0x000fe2000d7c1270 */
[----:B------:R-:W-:Y:S01]  /*62fc0*/  ULDC UR4, c[0x0][0x228] ;  /* 0x00008a0000047ab9 */ /* 0x000fe20000000800 */
[----:B------:R-:W-:Y:S01]  /*62fd0*/  LOP3.LUT P0, RZ, R6, 0x80000000, RZ, 0xc0, !PT ;  /* 0x8000000006ff7812 */ /* 0x000fe2000780c0ff */
        /* <DEDUP_REMOVED lines=11> */
[----:B------:R-:W-:Y:S02]  /*63090*/  PRMT R158, R158, 0x7773, RZ ;  /* 0x000077739e9e7816 */ /* 0x000fe400000000ff */
        /* <DEDUP_REMOVED lines=130> */
[C---:B------:R-:W-:Y:S02]  /*638c0*/  LOP3.LUT P3, RZ, R5.reuse, 0x800000, RZ, 0xc0, !PT ;  /* 0x0080000005ff7812 */ /* 0x040fe4000786c0ff */
[C---:B------:R-:W-:Y:S02]  /*638d0*/  LOP3.LUT P0, RZ, R5.reuse, 0x4000000, RZ, 0xc0, !PT ;  /* 0x0400000005ff7812 */ /* 0x040fe4000780c0ff */
[----:B------:R-:W-:-:S03]  /*638e0*/  LOP3.LUT P2, RZ, R5, 0x20000000, RZ, 0xc0, !PT ;  /* 0x2000000005ff7812 */ /* 0x000fc6000784c0ff */
[----:B------:R0:W-:Y:S01]  /*638f0*/  @P6 STG.E.U8 desc[UR56][R54.64], R7 ;  /* 0x0000000736006986 */ /* 0x0001e2000c101138 */
[----:B------:R-:W-:Y:S01]  /*63900*/  ISETP.LT.AND P6, PT, R4, UR4, !P4 ;  /* 0x0000000404007c0c */ /* 0x000fe2000e7c1270 */
[----:B------:R-:W-:Y:S02]  /*63910*/  ULDC UR4, c[0x0][0x228] ;  /* 0x00008a0000047ab9 */ /* 0x000fe40000000800 */
[----:B0-----:R-:W2:Y:S10]  /*63920*/  LDL.LU.64 R54, [R1+0x1f0] ;  /* 0x0001f00001367983 */ /* 0x001eb40000300a00 */
[----:B------:R0:W-:Y:S01]  /*63930*/  @P6 STG.E.U8 desc[UR56][R52.64], R164 ;  /* 0x000000a434006986 */ /* 0x0001e2000c101138 */
[----:B------:R-:W-:Y:S01]  /*63940*/  ISETP.LT.AND P6, PT, R3, UR4, !P3 ;  /* 0x0000000403007c0c */ /* 0x000fe2000dfc1270 */
[----:B------:R-:W-:Y:S01]  /*63950*/  ULDC UR4, c[0x0][0x228] ;  /* 0x00008a0000047ab9 */ /* 0x000fe20000000800 */
[----:B------:R-:W-:Y:S01]  /*63960*/  LOP3.LUT P4, RZ, R5, 0x40000000, RZ, 0xc0, !PT ;  /* 0x4000000005ff7812 */ /* 0x000fe2000788c0ff */
[----:B0-----:R-:W2:Y:S01]  /*63970*/  LDL.LU.64 R52, [R1+0x1e8] ;  /* 0x0001e80001347983 */ /* 0x001ea20000300a00 */
[----:B------:R-:W-:-:S02]  /*63980*/  PRMT R5, R165, 0x7770, RZ ;  /* 0x00007770a5057816 */ /* 0x000fc400000000ff */
[C---:B------:R-:W-:Y:S02]  /*63990*/  PRMT R0, R165.reuse, 0x7771, RZ ;  /* 0x00007771a5007816 */ /* 0x040fe400000000ff */
        /* <DEDUP_REMOVED lines=30> */
[----:B------:R-:W-:Y:S02]  /*63b80*/  LOP3.LUT P3, RZ, R2, 0x2, RZ, 0xc0, !PT ;  /* 0x0000000202ff7812 */ /* 0x000fe4000786c0ff */
[C---:B------:R-:W-:Y:S02]  /*63b90*/  PRMT R5, R167.reuse, 0x7770, RZ ;  /* 0x00007770a7057816 */ /* 0x040fe400000000ff */
[----:B------:R-:W-:-:S05]  /*63ba0*/  PRMT R0, R167, 0x7771, RZ ;  /* 0x00007771a7007816 */ /* 0x000fca00000000ff */
        /* <DEDUP_REMOVED lines=83> */
[C---:B------:R-:W-:Y:S02]  /*640e0*/  LOP3.LUT P3, RZ, R2.reuse, 0x80000, RZ, 0xc0, !PT ;  /* 0x0008000002ff7812 */ /* 0x040fe4000786c0ff */
[C---:B------:R-:W-:Y:S02]  /*640f0*/  LOP3.LUT P0, RZ, R2.reuse, 0x100000, RZ, 0xc0, !PT ;  /* 0x0010000002ff7812 */ /* 0x040fe4000780c0ff */
[C---:B------:R-:W-:Y:S02]  /*64100*/  LOP3.LUT P2, RZ, R2.reuse, 0x800000, RZ, 0xc0, !PT ;  /* 0x0080000002ff7812 */ /* 0x040fe4000784c0ff */
[----:B------:R-:W-:Y:S02]  /*64110*/  LOP3.LUT P1, RZ, R2, 0x2000000, RZ, 0xc0, !PT ;  /* 0x0200000002ff7812 */ /* 0x000fe4000782c0ff */
[----:B------:R-:W-:-:S02]  /*64120*/  PRMT R2, R174, 0x7772, RZ ;  /* 0x00007772ae027816 */ /* 0x000fc400000000ff */
[----:B------:R-:W-:Y:S02]  /*64130*/  PRMT R174, R174, 0x7773, RZ ;  /* 0x00007773aeae7816 */ /* 0x000fe400000000ff */
[----:B------:R-:W-:Y:S01]  /*64140*/  PRMT R5, R175, 0x7770, RZ ;  /* 0x00007770af057816 */ /* 0x000fe200000000ff */
        /* <DEDUP_REMOVED lines=27> */
[C---:B------:R-:W-:Y:S01]  /*64300*/  PRMT R0, R12.reuse, 0x7770, RZ ;  /* 0x000077700c007816 */ /* 0x040fe200000000ff */
[----:B------:R-:W2:Y:S01]  /*64310*/  LDL.LU.64 R60, [R1+0x100] ;  /* 0x00010000013c7983 */ /* 0x000ea20000300a00 */
[----:B------:R-:W-:-:S02]  /*64320*/  PRMT R2, R12, 0x7771, RZ ;  /* 0x000077710c027816 */ /* 0x000fc400000000ff */
[C---:B------:R-:W-:Y:S01]  /*64330*/  PRMT R5, R12.reuse, 0x7772, RZ ;  /* 0x000077720c057816 */ /* 0x040fe200000000ff */
[----:B------:R-:W2:Y:S01]  /*64340*/  LDL.LU.64 R58, [R1+0xf8] ;  /* 0x0000f800013a7983 */ /* 0x000ea20000300a00 */
[----:B------:R-:W-:Y:S02]  /*64350*/  PRMT R12, R12, 0x7773, RZ ;  /* 0x000077730c0c7816 */ /* 0x000fe400000000ff */
[----:B------:R-:W-:Y:S01]  /*64360*/  LOP3.LUT P5, RZ, R9, 0x80000, RZ, 0xc0, !PT ;  /* 0x0008000009ff7812 */ /* 0x000fe200078ac0ff */
[----:B------:R-:W2:Y:S04]  /*64370*/  LDL.LU.64 R56, [R1+0xf0] ;  /* 0x0000f00001387983 */ /* 0x000ea80000300a00 */
[----:B------:R0:W-:Y:S01]  /*64380*/  @P6 STG.E.U8 desc[UR56][R54.64], R0 ;  /* 0x0000000036006986 */ /* 0x0001e2000c101138 */
[C---:B------:R-:W-:Y:S01]  /*64390*/  ISETP.LT.AND P6, PT, R4.reuse, UR4, !P2 ;  /* 0x0000000404007c0c */ /* 0x040fe2000d7c1270 */
[----:B------:R-:W-:Y:S01]  /*643a0*/  ULDC UR4, c[0x0][0x228] ;  /* 0x00008a0000047ab9 */ /* 0x000fe20000000800 */
[----:B0-----:R-:W-:Y:S01]  /*643b0*/  PRMT R0, R13, 0x7770, RZ ;  /* 0x000077700d007816 */ /* 0x001fe200000000ff */
[----:B------:R-:W2:Y:S10]  /*643c0*/  LDL.LU.64 R54, [R1+0xe8] ;  /* 0x0000e80001367983 */ /* 0x000eb40000300a00 */
[----:B------:R0:W-:Y:S01]  /*643d0*/  @P6 STG.E.U8 desc[UR56][R52.64], R2 ;  /* 0x0000000234006986 */ /* 0x0001e2000c101138 */
[----:B------:R-:W-:Y:S01]  /*643e0*/  ISETP.LT.AND P6, PT, R3, UR4, !P1 ;  /* 0x0000000403007c0c */ /* 0x000fe2000cfc1270 */
[----:B------:R-:W-:Y:S01]  /*643f0*/  ULDC UR4, c[0x0][0x228] ;  /* 0x00008a0000047ab9 */ /* 0x000fe20000000800 */
[----:B0-----:R-:W-:Y:S01]  /*64400*/  PRMT R2, R13, 0x7771, RZ ;  /* 0x000077710d027816 */ /* 0x001fe200000000ff */
[----:B------:R-:W2:Y:S10]  /*64410*/  LDL.LU.64 R52, [R1+0xe0] ;  /* 0x0000e00001347983 */ /* 0x000eb40000300a00 */
[----:B---3--:R0:W-:Y:S01]  /*64420*/  @P6 STG.E.U8 desc[UR56][R50.64], R5 ;  /* 0x0000000532006986 */ /* 0x0081e2000c101138 */
[----:B------:R-:W-:Y:S01]  /*64430*/  ISETP.LT.AND P6, PT, R4, UR4, !P1 ;  /* 0x0000000404007c0c */ /* 0x000fe2000cfc1270 */
[----:B------:R-:W-:-:S02]  /*64440*/  ULDC UR4, c[0x0][0x228] ;  /* 0x00008a0000047ab9 */ /* 0x000fc40000000800 */
[----:B0-----:R-:W3:Y:S10]  /*64450*/  LDL.LU.64 R50, [R1+0xd8] ;  /* 0x0000d80001327983 */ /* 0x001ef40000300a00 */
[----:B----4-:R0:W-:Y:S01]  /*64460*/  @P6 STG.E.U8 desc[UR56][R48.64], R12 ;  /* 0x0000000c30006986 */ /* 0x0101e2000c101138 */
[----:B------:R-:W-:Y:S01]  /*64470*/  ISETP.LT.AND P6, PT, R3, UR4, !P5 ;  /* 0x0000000403007c0c */ /* 0x000fe2000efc1270 */
[----:B------:R-:W-:-:S02]  /*64480*/  ULDC UR4, c[0x0][0x228] ;  /* 0x00008a0000047ab9 */ /* 0x000fc40000000800 */
[----:B------:R-:W-:Y:S01]  /*64490*/  ISETP.LT.AND P5, PT, R4, UR4, !P5 ;  /* 0x0000000404007c0c */ /* 0x000fe2000efa1270 */
[----:B------:R-:W-:Y:S01]  /*644a0*/  ULDC UR4, c[0x0][0x228] ;  /* 0x00008a0000047ab9 */ /* 0x000fe20000000800 */
[----:B0-----:R-:W4:Y:S08]  /*644b0*/  LDL.LU.64 R48, [R1+0xd0] ;  /* 0x0000d00001307983 */ /* 0x001f300000300a00 */
[----:B------:R0:W-:Y:S04]  /*644c0*/  @P6 STG.E.U8 desc[UR56][R168.64], R0 ;  /* 0x00000000a8006986 */ /* 0x0001e8000c101138 */
[----:B0-----:R-:W4:Y:S04]  /*644d0*/  LDL.LU.64 R168, [R1+0xc8] ;  /* 0x0000c80001a87983 */ /* 0x001f280000300a00 */
[----:B--2---:R0:W-:Y:S04]  /*644e0*/  @P5 STG.E.U8 desc[UR56][R170.64], R2 ;  /* 0x00000002aa005986 */ /* 0x0041e8000c101138 */
[----:B0-----:R-:W2:Y:S01]  /*644f0*/  LDL.LU.64 R170, [R1+0xc0] ;  /* 0x0000c00001aa7983 */ /* 0x001ea20000300a00 */
[----:B------:R-:W-:-:S02]  /*64500*/  LOP3.LUT P4, RZ, R9, 0x40000, RZ, 0xc0, !PT ;  /* 0x0004000009ff7812 */ /* 0x000fc4000788c0ff */
[----:B------:R-:W-:Y:S02]  /*64510*/  LOP3.LUT P3, RZ, R9, 0x20000, RZ, 0xc0, !PT ;  /* 0x0002000009ff7812 */ /* 0x000fe4000786c0ff */
[C---:B------:R-:W-:Y:S01]  /*64520*/  ISETP.LT.AND P6, PT, R3.reuse, UR4, !P4 ;  /* 0x0000000403007c0c */ /* 0x040fe2000e7c1270 */
[----:B------:R-:W-:Y:S01]  /*64530*/  ULDC UR4, c[0x0][0x228] ;  /* 0x00008a0000047ab9 */ /* 0x000fe20000000800 */
[----:B------:R-:W-:Y:S01]  /*64540*/  ISETP.LT.AND P4, PT, R4, UR5, !P4 ;  /* 0x0000000504007c0c */ /* 0x000fe2000e781270 */
[----:B------:R-:W-:Y:S01]  /*64550*/  ULDC UR5, c[0x0][0x228] ;  /* 0x00008a0000057ab9 */ /* 0x000fe20000000800 */
[----:B------:R-:W-:Y:S01]  /*64560*/  ISETP.LT.AND P5, PT, R3, UR4, !P3 ;  /* 0x0000000403007c0c */ /* 0x000fe2000dfa1270 */
[----:B------:R-:W-:Y:S01]  /*64570*/  ULDC UR4, c[0x0][0x228] ;  /* 0x00008a0000047ab9 */ /* 0x000fe20000000800 */
[----:B------:R-:W-:Y:S02]  /*64580*/  PRMT R5, R13, 0x7772, RZ ;  /* 0x000077720d057816 */ /* 0x000fe400000000ff */
[----:B------:R-:W-:-:S02]  /*64590*/  LOP3.LUT P2, RZ, R9, 0x8000, RZ, 0xc0, !PT ;  /* 0x0000800009ff7812 */ /* 0x000fc4000784c0ff */
[----:B------:R-:W-:Y:S02]  /*645a0*/  PRMT R13, R13, 0x7773, RZ ;  /* 0x000077730d0d7816 */ /* 0x000fe400000000ff */
[----:B------:R-:W-:Y:S01]  /*645b0*/  PRMT R0, R14, 0x7770, RZ ;  /* 0x000077700e007816 */ /* 0x000fe200000000ff */
[----:B------:R-:W-:Y:S01]  /*645c0*/  @P6 STG.E.U8 desc[UR56][R60.64], R5 ;  /* 0x000000053c006986 */ /* 0x000fe2000c101138 */
[----:B------:R-:W-:Y:S01]  /*645d0*/  ISETP.LT.AND P6, PT, R3, UR4, !P2 ;  /* 0x0000000403007c0c */ /* 0x000fe2000d7c1270 */
[----:B------:R-:W-:Y:S01]  /*645e0*/  ULDC UR4, c[0x0][0x228] ;  /* 0x00008a0000047ab9 */ /* 0x000fe20000000800 */
[C---:B------:R-:W-:Y:S01]  /*645f0*/  LOP3.LUT P1, RZ, R9.reuse, 0x4000, RZ, 0xc0, !PT ;  /* 0x0000400009ff7812 */ /* 0x040fe2000782c0ff */
[----:B------:R-:W-:Y:S01]  /*64600*/  @P4 STG.E.U8 desc[UR56][R58.64], R13 ;  /* 0x0000000d3a004986 */ /* 0x000fe2000c101138 */
[----:B------:R-:W-:Y:S02]  /*64610*/  LOP3.LUT P0, RZ, R9, 0x10000, RZ, 0xc0, !PT ;  /* 0x0001000009ff7812 */ /* 0x000fe4000780c0ff */
[C---:B------:R-:W-:Y:S01]  /*64620*/  ISETP.LT.AND P3, PT, R4.reuse, UR4, !P3 ;  /* 0x0000000404007c0c */ /* 0x040fe2000df61270 */
[----:B------:R0:W-:Y:S01]  /*64630*/  @P5 STG.E.U8 desc[UR56][R56.64], R0 ;  /* 0x0000000038005986 */ /* 0x0001e2000c101138 */
[----:B------:R-:W-:Y:S01]  /*64640*/  ULDC UR4, c[0x0][0x228] ;  /* 0x00008a0000047ab9 */ /* 0x000fe20000000800 */
[----:B------:R-:W-:Y:S01]  /*64650*/  ISETP.LT.AND P5, PT, R3, UR5, !P1 ;  /* 0x0000000503007c0c */ /* 0x000fe2000cfa1270 */
[----:B------:R-:W-:Y:S01]  /*64660*/  ULDC UR5, c[0x0][0x228] ;  /* 0x00008a0000057ab9 */ /* 0x000fe20000000800 */
[----:B------:R-:W-:-:S02]  /*64670*/  ISETP.LT.AND P2, PT, R4, UR4, !P2 ;  /* 0x0000000404007c0c */ /* 0x000fc4000d741270 */
[----:B------:R-:W-:Y:S01]  /*64680*/  ISETP.LT.AND P4, PT, R3, UR6, !P0 ;  /* 0x0000000603007c0c */ /* 0x000fe2000c781270 */
[----:B------:R-:W-:Y:S01]  /*64690*/  ULDC UR6, c[0x0][0x228] ;  /* 0x00008a0000067ab9 */ /* 0x000fe20000000800 */
[C---:B------:R-:W-:Y:S02]  /*646a0*/  ISETP.LT.AND P1, PT, R4.reuse, UR5, !P1 ;  /* 0x0000000504007c0c */ /* 0x040fe4000cf21270 */
[----:B------:R-:W-:Y:S02]  /*646b0*/  ISETP.LT.AND P0, PT, R4, UR6, !P0 ;  /* 0x0000000604007c0c */ /* 0x000fe4000c701270 */
[C---:B0-----:R-:W-:Y:S02]  /*646c0*/  PRMT R0, R14.reuse, 0x7771, RZ ;  /* 0x000077710e007816 */ /* 0x041fe400000000ff */
[C---:B------:R-:W-:Y:S02]  /*646d0*/  PRMT R2, R14.reuse, 0x7772, RZ ;  /* 0x000077720e027816 */ /* 0x040fe400000000ff */
[----:B------:R-:W-:-:S02]  /*646e0*/  PRMT R14, R14, 0x7773, RZ ;  /* 0x000077730e0e7816 */ /* 0x000fc400000000ff */
[C---:B------:R-:W-:Y:S02]  /*646f0*/  PRMT R3, R15.reuse, 0x7770, RZ ;  /* 0x000077700f037816 */ /* 0x040fe400000000ff */
[C---:B------:R-:W-:Y:S02]  /*64700*/  PRMT R4, R15.reuse, 0x7771, RZ ;  /* 0x000077710f047816 */ /* 0x040fe400000000ff */
[C---:B------:R-:W-:Y:S01]  /*64710*/  PRMT R5, R15.reuse, 0x7772, RZ ;  /* 0x000077720f057816 */ /* 0x040fe200000000ff */
[----:B------:R0:W-:Y:S01]  /*64720*/  @P3 STG.E.U8 desc[UR56][R54.64], R0 ;  /* 0x0000000036003986 */ /* 0x0001e2000c101138 */
[----:B------:R-:W-:-:S03]  /*64730*/  PRMT R15, R15, 0x7773, RZ ;  /* 0x000077730f0f7816 */ /* 0x000fc600000000ff */
[----:B------:R0:W-:Y:S04]  /*64740*/  @P6 STG.E.U8 desc[UR56][R52.64], R2 ;  /* 0x0000000234006986 */ /* 0x0001e8000c101138 */
[----:B---3--:R0:W-:Y:S04]  /*64750*/  @P2 STG.E.U8 desc[UR56][R50.64], R14 ;  /* 0x0000000e32002986 */ /* 0x0081e8000c101138 */
[----:B----4-:R0:W-:Y:S04]  /*64760*/  @P5 STG.E.U8 desc[UR56][R48.64], R3 ;  /* 0x0000000330005986 */ /* 0x0101e8000c101138 */
[----:B------:R0:W-:Y:S04]  /*64770*/  @P1 STG.E.U8 desc[UR56][R168.64], R4 ;  /* 0x00000004a8001986 */ /* 0x0001e8000c101138 */
[----:B--2---:R0:W-:Y:S01]  /*64780*/  @P4 STG.E.U8 desc[UR56][R170.64], R5 ;  /* 0x00000005aa004986 */ /* 0x0041e2000c101138 */
[----:B------:R-:W-:Y:S05]  /*64790*/  @!P0 EXIT ;  /* 0x000000000000894d */ /* 0x000fea0003800000 */
[----:B0-----:R-:W2:Y:S04]  /*647a0*/  LDL.LU.64 R170, [R1+0xb8] ;  /* 0x0000b80001aa7983 */ /* 0x001ea80000300a00 */
[----:B--2---:R-:W-:Y:S01]  /*647b0*/  STG.E.U8 desc[UR56][R170.64], R15 ;  /* 0x0000000faa007986 */ /* 0x004fe2000c101138 */
[----:B------:R-:W-:Y:S05]  /*647c0*/  EXIT ;  /* 0x000000000000794d */ /* 0x000fea0003800000 */
.L_x_3:
[----:B------:R-:W-:-:S00]  /*647d0*/  BRA `(.L_x_3) ;  /* 0xfffffffc00fc7947 */ /* 0x000fc0000383ffff */
[----:B------:R-:W-:-:S00]  /*647e0*/  NOP ;  /* 0x0000000000007918 */ /* 0x000fc00000000000 */
        /* <DEDUP_REMOVED lines=9> */
.L_x_4:


//--------------------- .nv.shared.matmul_kernel  --------------------------
	.section	.nv.shared.matmul_kernel,"aw",@nobits
	.sectionflags	@""
	.align	16
	.zero		1024


//--------------------- .nv.shared.reserved.0     --------------------------
	.section	.nv.shared.reserved.0,"aw",@nobits
	.weak		__nv_reservedSMEM_offset_0_alias
	.size		__nv_reservedSMEM_offset_0_alias, 0, 0
	.other		__nv_reservedSMEM_offset_0_alias,@"STO_CUDA_RESERVED_SHARED STV_DEFAULT"
__nv_reservedSMEM_offset_0_alias:
	.zero		0


//--------------------- .nv.constant0.matmul_kernel --------------------------
	.section	.nv.constant0.matmul_kernel,"a",@progbits
	.sectionflags	@""
	.align	4
.nv.constant0.matmul_kernel:
	.zero		608


//--------------------- SYMBOLS --------------------------

	.type		.nv.reservedSmem.offset0,@object
	.size		.nv.reservedSmem.offset0,0x4
